	.target	sm_90a

	.elftype	@"ET_EXEC"


//--------------------- .note.nv.tkinfo           --------------------------
	.section	.note.nv.tkinfo,"",@"SHT_NOTE"
	.sectionflags	@"SHF_NOTE_NV_TKINFO"
	.tkinfo
        /*0018*/ 	.word	0x00000002
        /*0030*/ 	.string	""
        /*0030*/ 	.string	"ptxas"
        /*0030*/ 	.string	"Cuda compilation tools, release 13.0, V13.0.88"
        /*0030*/ 	.string	"Build cuda_13.0.r13.0/compiler.36424714_0"
        /*0030*/ 	.string	"-v  -suppress-debug-info  -lineinfo  -arch sm_90a "



//--------------------- .note.nv.cuinfo           --------------------------
	.section	.note.nv.cuinfo,"",@"SHT_NOTE"
	.sectionflags	@"SHF_NOTE_NV_CUINFO"
        /*0018*/ 	.short	0x0002
        /*001a*/ 	.short	0x005a
        /*001c*/ 	.short	0x0082
	.zero		2


//--------------------- .nv.info                  --------------------------
	.section	.nv.info,"",@"SHT_CUDA_INFO"
	.align	4


	//----- nvinfo : EIATTR_REGCOUNT
	.align		4
        /*0000*/ 	.byte	0x04, 0x2f
        /*0002*/ 	.short	(.L_1 - .L_0)
	.align		4
.L_0:
        /*0004*/ 	.word	index@(matmul_kernel)
        /*0008*/ 	.word	0x000000ff


	//----- nvinfo : EIATTR_FRAME_SIZE
	.align		4
.L_1:
        /*000c*/ 	.byte	0x04, 0x11
        /*000e*/ 	.short	(.L_3 - .L_2)
	.align		4
.L_2:
        /*0010*/ 	.word	index@(matmul_kernel)
        /*0014*/ 	.word	0x000029a0


	//----- nvinfo : EIATTR_MIN_STACK_SIZE
	.align		4
.L_3:
        /*0018*/ 	.byte	0x04, 0x12
        /*001a*/ 	.short	(.L_5 - .L_4)
	.align		4
.L_4:
        /*001c*/ 	.word	index@(matmul_kernel)
        /*0020*/ 	.word	0x000029a0
.L_5:


//--------------------- .nv.compat                --------------------------
	.section	.nv.compat,"",@"SHT_CUDA_COMPAT_INFO"
	.align	4
        /*0000*/ 	.byte	0x02, 0x09, 0x01, 0x00, 0x02, 0x02, 0x04, 0x00, 0x02, 0x05, 0x05, 0x00, 0x03, 0x07, 0x01, 0x01
        /*0010*/ 	.byte	0x02, 0x03, 0x00, 0x00, 0x02, 0x06, 0x01, 0x00, 0x04, 0x0b, 0x08, 0x00, 0x00, 0x00, 0x00, 0x00
        /*0020*/ 	.byte	0x00, 0x00, 0x00, 0x00


//--------------------- .nv.info.matmul_kernel    --------------------------
	.section	.nv.info.matmul_kernel,"",@"SHT_CUDA_INFO"
	.sectionflags	@""
	.align	4


	//----- nvinfo : EIATTR_CUDA_API_VERSION
	.align		4
        /*0000*/ 	.byte	0x04, 0x37
        /*0002*/ 	.short	(.L_7 - .L_6)
.L_6:
        /*0004*/ 	.word	0x00000082


	//----- nvinfo : EIATTR_KPARAM_INFO
	.align		4
.L_7:
        /*0008*/ 	.byte	0x04, 0x17
        /*000a*/ 	.short	(.L_9 - .L_8)
.L_8:
        /*000c*/ 	.word	0x00000000
        /*0010*/ 	.short	0x000d
        /*0012*/ 	.short	0x0048
        /*0014*/ 	.byte	0x00, 0xf4, 0x21, 0x00


	//----- nvinfo : EIATTR_KPARAM_INFO
	.align		4
.L_9:
        /*0018*/ 	.byte	0x04, 0x17
        /*001a*/ 	.short	(.L_11 - .L_10)
.L_10:
        /*001c*/ 	.word	0x00000000
        /*0020*/ 	.short	0x000c
        /*0022*/ 	.short	0x0040
        /*0024*/ 	.byte	0x00, 0xf4, 0x21, 0x00


	//----- nvinfo : EIATTR_KPARAM_INFO
	.align		4
.L_11:
        /*0028*/ 	.byte	0x04, 0x17
        /*002a*/ 	.short	(.L_13 - .L_12)
.L_12:
        /*002c*/ 	.word	0x00000000
        /*0030*/ 	.short	0x000b
        /*0032*/ 	.short	0x0038
        /*0034*/ 	.byte	0x00, 0xf0, 0x11, 0x00


	//----- nvinfo : EIATTR_KPARAM_INFO
	.align		4
.L_13:
        /*0038*/ 	.byte	0x04, 0x17
        /*003a*/ 	.short	(.L_15 - .L_14)
.L_14:
        /*003c*/ 	.word	0x00000000
        /*0040*/ 	.short	0x000a
        /*0042*/ 	.short	0x0034
        /*0044*/ 	.byte	0x00, 0xf0, 0x11, 0x00


	//----- nvinfo : EIATTR_KPARAM_INFO
	.align		4
.L_15:
        /*0048*/ 	.byte	0x04, 0x17
        /*004a*/ 	.short	(.L_17 - .L_16)
.L_16:
        /*004c*/ 	.word	0x00000000
        /*0050*/ 	.short	0x0009
        /*0052*/ 	.short	0x0030
        /*0054*/ 	.byte	0x00, 0xf0, 0x11, 0x00


	//----- nvinfo : EIATTR_KPARAM_INFO
	.align		4
.L_17:
        /*0058*/ 	.byte	0x04, 0x17
        /*005a*/ 	.short	(.L_19 - .L_18)
.L_18:
        /*005c*/ 	.word	0x00000000
        /*0060*/ 	.short	0x0008
        /*0062*/ 	.short	0x002c
        /*0064*/ 	.byte	0x00, 0xf0, 0x11, 0x00


	//----- nvinfo : EIATTR_KPARAM_INFO
	.align		4
.L_19:
        /*0068*/ 	.byte	0x04, 0x17
        /*006a*/ 	.short	(.L_21 - .L_20)
.L_20:
        /*006c*/ 	.word	0x00000000
        /*0070*/ 	.short	0x0007
        /*0072*/ 	.short	0x0028
        /*0074*/ 	.byte	0x00, 0xf0, 0x11, 0x00


	//----- nvinfo : EIATTR_KPARAM_INFO
	.align		4
.L_21:
        /*0078*/ 	.byte	0x04, 0x17
        /*007a*/ 	.short	(.L_23 - .L_22)
.L_22:
        /*007c*/ 	.word	0x00000000
        /*0080*/ 	.short	0x0006
        /*0082*/ 	.short	0x0024
        /*0084*/ 	.byte	0x00, 0xf0, 0x11, 0x00


	//----- nvinfo : EIATTR_KPARAM_INFO
	.align		4
.L_23:
        /*0088*/ 	.byte	0x04, 0x17
        /*008a*/ 	.short	(.L_25 - .L_24)
.L_24:
        /*008c*/ 	.word	0x00000000
        /*0090*/ 	.short	0x0005
        /*0092*/ 	.short	0x0020
        /*0094*/ 	.byte	0x00, 0xf0, 0x11, 0x00


	//----- nvinfo : EIATTR_KPARAM_INFO
	.align		4
.L_25:
        /*0098*/ 	.byte	0x04, 0x17
        /*009a*/ 	.short	(.L_27 - .L_26)
.L_26:
        /*009c*/ 	.word	0x00000000
        /*00a0*/ 	.short	0x0004
        /*00a2*/ 	.short	0x001c
        /*00a4*/ 	.byte	0x00, 0xf0, 0x11, 0x00


	//----- nvinfo : EIATTR_KPARAM_INFO
	.align		4
.L_27:
        /*00a8*/ 	.byte	0x04, 0x17
        /*00aa*/ 	.short	(.L_29 - .L_28)
.L_28:
        /*00ac*/ 	.word	0x00000000
        /*00b0*/ 	.short	0x0003
        /*00b2*/ 	.short	0x0018
        /*00b4*/ 	.byte	0x00, 0xf0, 0x11, 0x00


	//----- nvinfo : EIATTR_KPARAM_INFO
	.align		4
.L_29:
        /*00b8*/ 	.byte	0x04, 0x17
        /*00ba*/ 	.short	(.L_31 - .L_30)
.L_30:
        /*00bc*/ 	.word	0x00000000
        /*00c0*/ 	.short	0x0002
        /*00c2*/ 	.short	0x0010
        /*00c4*/ 	.byte	0x00, 0xf4, 0x21, 0x00


	//----- nvinfo : EIATTR_KPARAM_INFO
	.align		4
.L_31:
        /*00c8*/ 	.byte	0x04, 0x17
        /*00ca*/ 	.short	(.L_33 - .L_32)
.L_32:
        /*00cc*/ 	.word	0x00000000
        /*00d0*/ 	.short	0x0001
        /*00d2*/ 	.short	0x0008
        /*00d4*/ 	.byte	0x00, 0xf4, 0x21, 0x00


	//----- nvinfo : EIATTR_KPARAM_INFO
	.align		4
.L_33:
        /*00d8*/ 	.byte	0x04, 0x17
        /*00da*/ 	.short	(.L_35 - .L_34)
.L_34:
        /*00dc*/ 	.word	0x00000000
        /*00e0*/ 	.short	0x0000
        /*00e2*/ 	.short	0x0000
        /*00e4*/ 	.byte	0x00, 0xf4, 0x21, 0x00


	//----- nvinfo : EIATTR_SPARSE_MMA_MASK
	.align		4
.L_35:
        /*00e8*/ 	.byte	0x03, 0x50
        /*00ea*/ 	.short	0x0000


	//----- nvinfo : EIATTR_MAXREG_COUNT
	.align		4
        /*00ec*/ 	.byte	0x03, 0x1b
        /*00ee*/ 	.short	0x00ff


	//----- nvinfo : EIATTR_NUM_BARRIERS
	.align		4
        /*00f0*/ 	.byte	0x02, 0x4c
        /*00f2*/ 	.byte	0x01
	.zero		1


	//----- nvinfo : EIATTR_ANNOTATIONS
	.align		4
        /*00f4*/ 	.byte	0x04, 0x55
        /*00f6*/ 	.short	(.L_37 - .L_36)


	//   ....[0]....
.L_36:
        /*00f8*/ 	.word	0x00000001
        /*00fc*/ 	.byte	0xc0, 0x0b, 0x00, 0x00, 0x01, 0x00, 0x00, 0x00, 0xe0, 0x0b, 0x00, 0x00, 0x01, 0x00, 0x00, 0x00
        /* <DEDUP_REMOVED lines=1044> */
        /*424c*/ 	.byte	0x40, 0x75, 0x02, 0x00


	//----- nvinfo : EIATTR_MERCURY_ISA_VERSION
	.align		4
.L_37:
        /*4250*/ 	.byte	0x03, 0x5f
        /*4252*/ 	.short	0x0101


	//----- nvinfo : EIATTR_EXIT_INSTR_OFFSETS
	.align		4
        /*4254*/ 	.byte	0x04, 0x1c
        /*4256*/ 	.short	(.L_39 - .L_38)


	//   ....[0]....
.L_38:
        /*4258*/ 	.word	0x000770b0


	//   ....[1]....
        /*425c*/ 	.word	0x000770e0


	//----- nvinfo : EIATTR_REQNTID
	.align		4
.L_39:
        /*4260*/ 	.byte	0x04, 0x10
        /*4262*/ 	.short	(.L_41 - .L_40)
.L_40:
        /*4264*/ 	.word	0x00000080
        /*4268*/ 	.word	0x00000001
        /*426c*/ 	.word	0x00000001


	//----- nvinfo : EIATTR_CBANK_PARAM_SIZE
	.align		4
.L_41:
        /*4270*/ 	.byte	0x03, 0x19
        /*4272*/ 	.short	0x0050


	//----- nvinfo : EIATTR_PARAM_CBANK
	.align		4
        /*4274*/ 	.byte	0x04, 0x0a
        /*4276*/ 	.short	(.L_43 - .L_42)
	.align		4
.L_42:
        /*4278*/ 	.word	index@(.nv.constant0.matmul_kernel)
        /*427c*/ 	.short	0x0210
        /*427e*/ 	.short	0x0050


	//----- nvinfo : EIATTR_SW_WAR
	.align		4
.L_43:
        /*4280*/ 	.byte	0x04, 0x36
        /*4282*/ 	.short	(.L_45 - .L_44)
.L_44:
        /*4284*/ 	.word	0x00000008
.L_45:


//--------------------- .nv.callgraph             --------------------------
	.section	.nv.callgraph,"",@"SHT_CUDA_CALLGRAPH"
	.align	4
	.sectionentsize	8
	.align		4
        /*0000*/ 	.word	0x00000000
	.align		4
        /*0004*/ 	.word	0xffffffff
	.align		4
        /*0008*/ 	.word	0x00000000
	.align		4
        /*000c*/ 	.word	0xfffffffe
	.align		4
        /*0010*/ 	.word	0x00000000
	.align		4
        /*0014*/ 	.word	0xfffffffd
	.align		4
        /*0018*/ 	.word	0x00000000
	.align		4
        /*001c*/ 	.word	0xfffffffc


//--------------------- .text.matmul_kernel       --------------------------
	.section	.text.matmul_kernel,"ax",@progbits
	.align	128
        .global         matmul_kernel
        .type           matmul_kernel,@function
        .size           matmul_kernel,(.L_x_3 - matmul_kernel)
        .other          matmul_kernel,@"STO_CUDA_ENTRY STV_DEFAULT"
matmul_kernel:
.text.matmul_kernel:
[----:B------:R-:W0:Y:S08]  /*0000*/  LDC R1, c[0x0][0x28] ;  /* 0x00000a00ff017b82 */ /* 0x000e300000000800 */
[----:B------:R-:W1:Y:S01]  /*0010*/  LDC.64 R248, c[0x0][0x228] ;  /* 0x00008a00fff87b82 */ /* 0x000e620000000a00 */
[----:B------:R-:W2:Y:S01]  /*0020*/  S2R R5, SR_CTAID.X ;  /* 0x0000000000057919 */ /* 0x000ea20000002500 */
[----:B0-----:R-:W-:Y:S01]  /*0030*/  VIADD R1, R1, 0xffffd660 ;  /* 0xffffd66001017836 */ /* 0x001fe20000000000 */
[----:B------:R-:W-:Y:S01]  /*0040*/  ULDC.64 UR4, c[0x0][0x208] ;  /* 0x0000820000047ab9 */ /* 0x000fe20000000a00 */
[----:B------:R-:W-:Y:S01]  /*0050*/  CS2R R240, SRZ ;  /* 0x0000000000f07805 */ /* 0x000fe2000001ff00 */
[----:B------:R-:W0:Y:S01]  /*0060*/  S2R R251, SR_TID.X ;  /* 0x0000000000fb7919 */ /* 0x000e220000002100 */
[----:B------:R-:W-:-:S02]  /*0070*/  CS2R R242, SRZ ;  /* 0x0000000000f27805 */ /* 0x000fc4000001ff00 */
[----:B------:R-:W-:Y:S02]  /*0080*/  CS2R R232, SRZ ;  /* 0x0000000000e87805 */ /* 0x000fe4000001ff00 */
[----:B------:R-:W-:Y:S02]  /*0090*/  CS2R R234, SRZ ;  /* 0x0000000000ea7805 */ /* 0x000fe4000001ff00 */
[----:B------:R-:W-:Y:S02]  /*00a0*/  CS2R R224, SRZ ;  /* 0x0000000000e07805 */ /* 0x000fe4000001ff00 */
[----:B------:R-:W-:Y:S02]  /*00b0*/  CS2R R226, SRZ ;  /* 0x0000000000e27805 */ /* 0x000fe4000001ff00 */
[----:B------:R-:W-:Y:S02]  /*00c0*/  CS2R R216, SRZ ;  /* 0x0000000000d87805 */ /* 0x000fe4000001ff00 */
        /* <DEDUP_REMOVED lines=11> */
[----:B------:R-:W-:Y:S01]  /*0180*/  CS2R R168, SRZ ;  /* 0x0000000000a87805 */ /* 0x000fe2000001ff00 */
[----:B-1----:R-:W-:Y:S01]  /*0190*/  VIADD R0, R249, 0x1ff ;  /* 0x000001fff9007836 */ /* 0x002fe20000000000 */
[----:B------:R-:W-:-:S02]  /*01a0*/  CS2R R170, SRZ ;  /* 0x0000000000aa7805 */ /* 0x000fc4000001ff00 */
[----:B------:R-:W-:Y:S02]  /*01b0*/  CS2R R160, SRZ ;  /* 0x0000000000a07805 */ /* 0x000fe4000001ff00 */
[----:B------:R-:W-:Y:S02]  /*01c0*/  CS2R R162, SRZ ;  /* 0x0000000000a27805 */ /* 0x000fe4000001ff00 */
[----:B------:R-:W-:Y:S02]  /*01d0*/  CS2R R152, SRZ ;  /* 0x0000000000987805 */ /* 0x000fe4000001ff00 */
[----:B------:R-:W-:Y:S02]  /*01e0*/  SHF.R.S32.HI R3, RZ, 0x1f, R0 ;  /* 0x0000001fff037819 */ /* 0x000fe40000011400 */
[----:B------:R-:W-:Y:S02]  /*01f0*/  CS2R R154, SRZ ;  /* 0x00000000009a7805 */ /* 0x000fe4000001ff00 */
[----:B------:R-:W-:-:S02]  /*0200*/  CS2R R144, SRZ ;  /* 0x0000000000907805 */ /* 0x000fc4000001ff00 */
[----:B------:R-:W-:Y:S02]  /*0210*/  CS2R R146, SRZ ;  /* 0x0000000000927805 */ /* 0x000fe4000001ff00 */
[----:B------:R-:W-:Y:S02]  /*0220*/  LEA.HI R3, R3, R0, RZ, 0x9 ;  /* 0x0000000003037211 */ /* 0x000fe400078f48ff */
[----:B------:R-:W-:Y:S02]  /*0230*/  CS2R R136, SRZ ;  /* 0x0000000000887805 */ /* 0x000fe4000001ff00 */
[----:B--2---:R-:W-:Y:S02]  /*0240*/  IABS R8, R5 ;  /* 0x0000000500087213 */ /* 0x004fe40000000000 */
[----:B------:R-:W-:Y:S02]  /*0250*/  CS2R R138, SRZ ;  /* 0x00000000008a7805 */ /* 0x000fe4000001ff00 */
[----:B------:R-:W-:-:S02]  /*0260*/  SHF.R.S32.HI R4, RZ, 0x9, R3 ;  /* 0x00000009ff047819 */ /* 0x000fc40000011403 */
[----:B------:R-:W-:Y:S02]  /*0270*/  CS2R R128, SRZ ;  /* 0x0000000000807805 */ /* 0x000fe4000001ff00 */
[----:B------:R-:W-:Y:S02]  /*0280*/  CS2R R130, SRZ ;  /* 0x0000000000827805 */ /* 0x000fe4000001ff00 */
[----:B------:R-:W-:Y:S02]  /*0290*/  CS2R R120, SRZ ;  /* 0x0000000000787805 */ /* 0x000fe4000001ff00 */
[-C--:B------:R-:W-:Y:S02]  /*02a0*/  IABS R7, R4.reuse ;  /* 0x0000000400077213 */ /* 0x080fe40000000000 */
[----:B------:R-:W-:Y:S02]  /*02b0*/  CS2R R122, SRZ ;  /* 0x00000000007a7805 */ /* 0x000fe4000001ff00 */
[----:B------:R-:W-:-:S02]  /*02c0*/  IABS R10, R4 ;  /* 0x00000004000a7213 */ /* 0x000fc40000000000 */
[----:B------:R-:W-:Y:S01]  /*02d0*/  CS2R R112, SRZ ;  /* 0x0000000000707805 */ /* 0x000fe2000001ff00 */
[----:B------:R-:W1:Y:S01]  /*02e0*/  I2F.RP R0, R7 ;  /* 0x0000000700007306 */ /* 0x000e620000209400 */
        /* <DEDUP_REMOVED lines=13> */
[----:B------:R-:W-:Y:S01]  /*03c0*/  CS2R R56, SRZ ;  /* 0x0000000000387805 */ /* 0x000fe2000001ff00 */
[----:B-1----:R-:W1:Y:S01]  /*03d0*/  MUFU.RCP R0, R0 ;  /* 0x0000000000007308 */ /* 0x002e620000001000 */
        /* <DEDUP_REMOVED lines=15> */
[----:B------:R-:W-:Y:S01]  /*04d0*/  CS2R R28, SRZ ;  /* 0x00000000001c7805 */ /* 0x000fe2000001ff00 */
[----:B-1----:R-:W-:Y:S01]  /*04e0*/  VIADD R2, R0, 0xffffffe ;  /* 0x0ffffffe00027836 */ /* 0x002fe20000000000 */
[----:B------:R-:W-:Y:S01]  /*04f0*/  CS2R R30, SRZ ;  /* 0x00000000001e7805 */ /* 0x000fe2000001ff00 */
[----:B------:R-:W-:Y:S01]  /*0500*/  IMAD.MOV R0, RZ, RZ, -R10 ;  /* 0x000000ffff007224 */ /* 0x000fe200078e0a0a */
[----:B------:R-:W-:Y:S01]  /*0510*/  CS2R R36, SRZ ;  /* 0x0000000000247805 */ /* 0x000fe2000001ff00 */
[----:B------:R1:W2:Y:S01]  /*0520*/  F2I.FTZ.U32.TRUNC.NTZ R3, R2 ;  /* 0x0000000200037305 */ /* 0x0002a2000021f000 */
        /* <DEDUP_REMOVED lines=8> */
[----:B-1----:R-:W-:Y:S01]  /*05b0*/  IMAD.MOV.U32 R2, RZ, RZ, RZ ;  /* 0x000000ffff027224 */ /* 0x002fe200078e00ff */
[----:B------:R-:W-:-:S02]  /*05c0*/  CS2R R70, SRZ ;  /* 0x0000000000467805 */ /* 0x000fc4000001ff00 */
[----:B------:R-:W-:Y:S02]  /*05d0*/  CS2R R76, SRZ ;  /* 0x00000000004c7805 */ /* 0x000fe4000001ff00 */
[----:B------:R-:W-:Y:S02]  /*05e0*/  CS2R R78, SRZ ;  /* 0x00000000004e7805 */ /* 0x000fe4000001ff00 */
[----:B------:R-:W-:Y:S02]  /*05f0*/  CS2R R84, SRZ ;  /* 0x0000000000547805 */ /* 0x000fe4000001ff00 */
[----:B------:R-:W-:Y:S01]  /*0600*/  CS2R R86, SRZ ;  /* 0x0000000000567805 */ /* 0x000fe2000001ff00 */
[----:B--2---:R-:W-:Y:S01]  /*0610*/  IMAD.MOV R6, RZ, RZ, -R3 ;  /* 0x000000ffff067224 */ /* 0x004fe200078e0a03 */
[----:B------:R-:W-:Y:S02]  /*0620*/  CS2R R92, SRZ ;  /* 0x00000000005c7805 */ /* 0x000fe4000001ff00 */
[----:B------:R-:W-:-:S02]  /*0630*/  CS2R R94, SRZ ;  /* 0x00000000005e7805 */ /* 0x000fc4000001ff00 */
[----:B------:R-:W-:Y:S01]  /*0640*/  CS2R R100, SRZ ;  /* 0x0000000000647805 */ /* 0x000fe2000001ff00 */
[----:B------:R-:W-:Y:S01]  /*0650*/  IMAD R9, R6, R7, RZ ;  /* 0x0000000706097224 */ /* 0x000fe200078e02ff */
[----:B------:R-:W-:Y:S01]  /*0660*/  CS2R R102, SRZ ;  /* 0x0000000000667805 */ /* 0x000fe2000001ff00 */
[----:B------:R-:W-:Y:S01]  /*0670*/  IMAD.MOV.U32 R6, RZ, RZ, R8 ;  /* 0x000000ffff067224 */ /* 0x000fe200078e0008 */
[----:B------:R-:W-:Y:S01]  /*0680*/  CS2R R108, SRZ ;  /* 0x00000000006c7805 */ /* 0x000fe2000001ff00 */
[----:B------:R-:W-:Y:S01]  /*0690*/  IMAD.HI.U32 R3, R3, R9, R2 ;  /* 0x0000000903037227 */ /* 0x000fe200078e0002 */
[----:B------:R-:W-:Y:S02]  /*06a0*/  CS2R R110, SRZ ;  /* 0x00000000006e7805 */ /* 0x000fe4000001ff00 */
[----:B------:R-:W-:Y:S02]  /*06b0*/  CS2R R116, SRZ ;  /* 0x0000000000747805 */ /* 0x000fe4000001ff00 */
[----:B------:R-:W-:-:S02]  /*06c0*/  CS2R R118, SRZ ;  /* 0x0000000000767805 */ /* 0x000fc4000001ff00 */
[----:B------:R-:W-:Y:S02]  /*06d0*/  CS2R R124, SRZ ;  /* 0x00000000007c7805 */ /* 0x000fe4000001ff00 */
[----:B------:R-:W-:Y:S01]  /*06e0*/  CS2R R126, SRZ ;  /* 0x00000000007e7805 */ /* 0x000fe2000001ff00 */
[----:B------:R-:W-:Y:S01]  /*06f0*/  IMAD.HI.U32 R3, R3, R6, RZ ;  /* 0x0000000603037227 */ /* 0x000fe200078e00ff */
[----:B------:R-:W-:Y:S02]  /*0700*/  CS2R R132, SRZ ;  /* 0x0000000000847805 */ /* 0x000fe4000001ff00 */
[----:B------:R-:W-:Y:S02]  /*0710*/  CS2R R134, SRZ ;  /* 0x0000000000867805 */ /* 0x000fe4000001ff00 */
[----:B------:R-:W-:Y:S01]  /*0720*/  CS2R R140, SRZ ;  /* 0x00000000008c7805 */ /* 0x000fe2000001ff00 */
[----:B------:R-:W-:Y:S01]  /*0730*/  IMAD R0, R3, R0, R6 ;  /* 0x0000000003007224 */ /* 0x000fe200078e0206 */
[----:B------:R-:W-:-:S02]  /*0740*/  CS2R R142, SRZ ;  /* 0x00000000008e7805 */ /* 0x000fc4000001ff00 */
[----:B------:R-:W-:Y:S02]  /*0750*/  CS2R R148, SRZ ;  /* 0x0000000000947805 */ /* 0x000fe4000001ff00 */
[----:B------:R-:W-:Y:S02]  /*0760*/  CS2R R150, SRZ ;  /* 0x0000000000967805 */ /* 0x000fe4000001ff00 */
[----:B------:R-:W-:Y:S02]  /*0770*/  CS2R R156, SRZ ;  /* 0x00000000009c7805 */ /* 0x000fe4000001ff00 */
[----:B------:R-:W-:Y:S02]  /*0780*/  ISETP.GT.U32.AND P1, PT, R7, R0, PT ;  /* 0x000000000700720c */ /* 0x000fe40003f24070 */
        /* <DEDUP_REMOVED lines=11> */
[----:B------:R-:W-:Y:S01]  /*0840*/  CS2R R204, SRZ ;  /* 0x0000000000cc7805 */ /* 0x000fe2000001ff00 */
[----:B------:R-:W-:Y:S01]  /*0850*/  @!P1 IMAD.IADD R0, R0, 0x1, -R7 ;  /* 0x0000000100009824 */ /* 0x000fe200078e0a07 */
[----:B------:R-:W-:Y:S01]  /*0860*/  CS2R R206, SRZ ;  /* 0x0000000000ce7805 */ /* 0x000fe2000001ff00 */
[----:B------:R-:W-:Y:S01]  /*0870*/  @!P1 VIADD R3, R3, 0x1 ;  /* 0x0000000103039836 */ /* 0x000fe20000000000 */
[----:B------:R-:W-:-:S02]  /*0880*/  ISETP.NE.AND P1, PT, R4, RZ, PT ;  /* 0x000000ff0400720c */ /* 0x000fc40003f25270 */
[----:B------:R-:W-:Y:S02]  /*0890*/  CS2R R212, SRZ ;  /* 0x0000000000d47805 */ /* 0x000fe4000001ff00 */
[----:B------:R-:W-:Y:S02]  /*08a0*/  ISETP.GE.U32.AND P0, PT, R0, R7, PT ;  /* 0x000000070000720c */ /* 0x000fe40003f06070 */
[----:B------:R-:W-:Y:S02]  /*08b0*/  CS2R R214, SRZ ;  /* 0x0000000000d67805 */ /* 0x000fe4000001ff00 */
[----:B------:R-:W-:Y:S02]  /*08c0*/  LOP3.LUT R0, R5, R4, RZ, 0x3c, !PT ;  /* 0x0000000405007212 */ /* 0x000fe400078e3cff */
[----:B------:R-:W-:Y:S02]  /*08d0*/  CS2R R220, SRZ ;  /* 0x0000000000dc7805 */ /* 0x000fe4000001ff00 */
[----:B------:R-:W-:-:S02]  /*08e0*/  CS2R R222, SRZ ;  /* 0x0000000000de7805 */ /* 0x000fc4000001ff00 */
[----:B------:R-:W-:Y:S02]  /*08f0*/  CS2R R228, SRZ ;  /* 0x0000000000e47805 */ /* 0x000fe4000001ff00 */
[----:B------:R-:W-:Y:S01]  /*0900*/  ISETP.GE.AND P2, PT, R0, RZ, PT ;  /* 0x000000ff0000720c */ /* 0x000fe20003f46270 */
[----:B------:R-:W-:Y:S01]  /*0910*/  VIADD R0, R248, 0x7f ;  /* 0x0000007ff8007836 */ /* 0x000fe20000000000 */
[----:B------:R-:W-:Y:S02]  /*0920*/  CS2R R230, SRZ ;  /* 0x0000000000e67805 */ /* 0x000fe4000001ff00 */
[----:B------:R-:W-:Y:S02]  /*0930*/  CS2R R236, SRZ ;  /* 0x0000000000ec7805 */ /* 0x000fe4000001ff00 */
[----:B------:R-:W-:Y:S02]  /*0940*/  CS2R R238, SRZ ;  /* 0x0000000000ee7805 */ /* 0x000fe4000001ff00 */
[----:B------:R-:W-:-:S02]  /*0950*/  CS2R R244, SRZ ;  /* 0x0000000000f47805 */ /* 0x000fc4000001ff00 */
[----:B------:R-:W-:Y:S01]  /*0960*/  CS2R R246, SRZ ;  /* 0x0000000000f67805 */ /* 0x000fe2000001ff00 */
[----:B------:R-:W-:-:S04]  /*0970*/  @P0 VIADD R3, R3, 0x1 ;  /* 0x0000000103030836 */ /* 0x000fc80000000000 */
[----:B------:R-:W-:Y:S01]  /*0980*/  IMAD.MOV.U32 R8, RZ, RZ, R3 ;  /* 0x000000ffff087224 */ /* 0x000fe200078e0003 */
[----:B------:R-:W-:-:S03]  /*0990*/  SHF.R.S32.HI R3, RZ, 0x1f, R0 ;  /* 0x0000001fff037819 */ /* 0x000fc60000011400 */
[----:B------:R-:W-:Y:S01]  /*09a0*/  @!P2 IMAD.MOV R8, RZ, RZ, -R8 ;  /* 0x000000ffff08a224 */ /* 0x000fe200078e0a08 */
[----:B------:R-:W-:Y:S02]  /*09b0*/  LEA.HI R3, R3, R0, RZ, 0x7 ;  /* 0x0000000003037211 */ /* 0x000fe400078f38ff */
[----:B------:R-:W-:-:S04]  /*09c0*/  @!P1 LOP3.LUT R8, RZ, R4, RZ, 0x33, !PT ;  /* 0x00000004ff089212 */ /* 0x000fc800078e33ff */
[----:B------:R-:W-:Y:S01]  /*09d0*/  LEA.HI.SX32 R3, R3, -R8, 0x19 ;  /* 0x8000000803037211 */ /* 0x000fe200078fcaff */
[----:B------:R-:W-:-:S03]  /*09e0*/  IMAD.MOV R6, RZ, RZ, -R8 ;  /* 0x000000ffff067224 */ /* 0x000fc600078e0a08 */
[----:B------:R-:W-:Y:S01]  /*09f0*/  VIMNMX R9, R3, 0x1, PT ;  /* 0x0000000103097848 */ /* 0x000fe20003fe0100 */
[----:B------:R-:W-:-:S03]  /*0a00*/  IMAD R6, R4, R6, R5 ;  /* 0x0000000604067224 */ /* 0x000fc600078e0205 */
[-C--:B------:R-:W-:Y:S02]  /*0a10*/  IABS R7, R9.reuse ;  /* 0x0000000900077213 */ /* 0x080fe40000000000 */
[----:B------:R-:W-:Y:S02]  /*0a20*/  IABS R11, R9 ;  /* 0x00000009000b7213 */ /* 0x000fe40000000000 */
[----:B------:R-:W1:Y:S08]  /*0a30*/  I2F.RP R0, R7 ;  /* 0x0000000700007306 */ /* 0x000e700000209400 */
[----:B-1----:R-:W1:Y:S02]  /*0a40*/  MUFU.RCP R0, R0 ;  /* 0x0000000000007308 */ /* 0x002e640000001000 */
[----:B-1----:R-:W-:-:S02]  /*0a50*/  VIADD R2, R0, 0xffffffe ;  /* 0x0ffffffe00027836 */ /* 0x002fc40000000000 */
[----:B------:R-:W-:-:S04]  /*0a60*/  IMAD.MOV R0, RZ, RZ, -R11 ;  /* 0x000000ffff007224 */ /* 0x000fc800078e0a0b */
[----:B------:R1:W2:Y:S02]  /*0a70*/  F2I.FTZ.U32.TRUNC.NTZ R3, R2 ;  /* 0x0000000200037305 */ /* 0x0002a4000021f000 */
[----:B-1----:R-:W-:Y:S02]  /*0a80*/  IMAD.MOV.U32 R2, RZ, RZ, RZ ;  /* 0x000000ffff027224 */ /* 0x002fe400078e00ff */
[----:B--2---:R-:W-:-:S04]  /*0a90*/  IMAD.MOV R10, RZ, RZ, -R3 ;  /* 0x000000ffff0a7224 */ /* 0x004fc800078e0a03 */
[----:B------:R-:W-:Y:S01]  /*0aa0*/  IMAD.MOV.U32 R4, RZ, RZ, R10 ;  /* 0x000000ffff047224 */ /* 0x000fe200078e000a */
[----:B------:R-:W-:-:S03]  /*0ab0*/  IABS R10, R6 ;  /* 0x00000006000a7213 */ /* 0x000fc60000000000 */
[----:B------:R-:W-:Y:S02]  /*0ac0*/  IMAD R5, R4, R7, RZ ;  /* 0x0000000704057224 */ /* 0x000fe400078e02ff */
[----:B------:R-:W-:Y:S01]  /*0ad0*/  IMAD.MOV.U32 R4, RZ, RZ, R10 ;  /* 0x000000ffff047224 */ /* 0x000fe200078e000a */
[----:B------:R-:W-:Y:S01]  /*0ae0*/  CS2R R10, SRZ ;  /* 0x00000000000a7805 */ /* 0x000fe2000001ff00 */
[----:B------:R-:W-:Y:S01]  /*0af0*/  IMAD.HI.U32 R3, R3, R5, R2 ;  /* 0x0000000503037227 */ /* 0x000fe200078e0002 */
[----:B------:R-:W-:Y:S01]  /*0b00*/  MOV R2, 0x400 ;  /* 0x0000040000027802 */ /* 0x000fe20000000f00 */
[----:B------:R-:W1:Y:S04]  /*0b10*/  S2R R5, SR_CgaCtaId ;  /* 0x0000000000057919 */ /* 0x000e680000008800 */
[----:B------:R-:W-:-:S04]  /*0b20*/  IMAD.HI.U32 R3, R3, R4, RZ ;  /* 0x0000000403037227 */ /* 0x000fc800078e00ff */
[----:B------:R-:W-:-:S05]  /*0b30*/  IMAD R0, R3, R0, R4 ;  /* 0x0000000003007224 */ /* 0x000fca00078e0204 */
[----:B------:R-:W-:-:S13]  /*0b40*/  ISETP.GT.U32.AND P1, PT, R7, R0, PT ;  /* 0x000000000700720c */ /* 0x000fda0003f24070 */
[----:B------:R-:W-:Y:S02]  /*0b50*/  @!P1 IMAD.IADD R0, R0, 0x1, -R7 ;  /* 0x0000000100009824 */ /* 0x000fe400078e0a07 */
[----:B------:R-:W-:Y:S01]  /*0b60*/  @!P1 VIADD R3, R3, 0x1 ;  /* 0x0000000103039836 */ /* 0x000fe20000000000 */
[----:B------:R-:W-:Y:S02]  /*0b70*/  ISETP.NE.AND P1, PT, R9, RZ, PT ;  /* 0x000000ff0900720c */ /* 0x000fe40003f25270 */
[----:B------:R-:W-:Y:S02]  /*0b80*/  ISETP.GE.U32.AND P0, PT, R0, R7, PT ;  /* 0x000000070000720c */ /* 0x000fe40003f06070 */
[----:B-1----:R-:W-:Y:S02]  /*0b90*/  LEA R4, R5, R2, 0x18 ;  /* 0x0000000205047211 */ /* 0x002fe400078ec0ff */
[----:B------:R-:W1:Y:S01]  /*0ba0*/  LDC R2, c[0x0][0x230] ;  /* 0x00008c00ff027b82 */ /* 0x000e620000000800 */
[----:B------:R-:W-:-:S02]  /*0bb0*/  LOP3.LUT R0, R6, R9, RZ, 0x3c, !PT ;  /* 0x0000000906007212 */ /* 0x000fc400078e3cff */
[----:B------:R2:W-:Y:S02]  /*0bc0*/  STL [R1+0x1f80], R4 ;  /* 0x001f800401007387 */ /* 0x0005e40000100800 */
[----:B------:R-:W-:Y:S02]  /*0bd0*/  ISETP.GE.AND P2, PT, R0, RZ, PT ;  /* 0x000000ff0000720c */ /* 0x000fe40003f46270 */
[----:B------:R3:W-:Y:S02]  /*0be0*/  STL [R1+0x3e0], RZ ;  /* 0x0003e0ff01007387 */ /* 0x0007e40000100800 */
[----:B------:R-:W-:Y:S02]  /*0bf0*/  @P0 VIADD R3, R3, 0x1 ;  /* 0x0000000103030836 */ /* 0x000fe40000000000 */
[----:B------:R3:W-:Y:S01]  /*0c00*/  STL [R1+0x3e4], RZ ;  /* 0x0003e4ff01007387 */ /* 0x0007e20000100800 */
[----:B--2---:R-:W-:-:S03]  /*0c10*/  CS2R R4, SRZ ;  /* 0x0000000000047805 */ /* 0x004fc6000001ff00 */
[----:B------:R3:W-:Y:S03]  /*0c20*/  STL [R1+0x3e8], RZ ;  /* 0x0003e8ff01007387 */ /* 0x0007e60000100800 */
[----:B------:R-:W-:Y:S01]  /*0c30*/  @!P2 IMAD.MOV R3, RZ, RZ, -R3 ;  /* 0x000000ffff03a224 */ /* 0x000fe200078e0a03 */
[----:B------:R-:W-:Y:S01]  /*0c40*/  @!P1 LOP3.LUT R3, RZ, R9, RZ, 0x33, !PT ;  /* 0x00000009ff039212 */ /* 0x000fe200078e33ff */
[----:B------:R3:W-:Y:S01]  /*0c50*/  STL [R1+0x3ec], RZ ;  /* 0x0003ecff01007387 */ /* 0x0007e20000100800 */
[----:B-1----:R-:W-:Y:S01]  /*0c60*/  VIADD R250, R2, 0x7f ;  /* 0x0000007f02fa7836 */ /* 0x002fe20000000000 */
[----:B0-----:R-:W-:Y:S02]  /*0c70*/  LOP3.LUT R2, R251, 0x7f, RZ, 0xc0, !PT ;  /* 0x0000007ffb027812 */ /* 0x001fe400078ec0ff */
[----:B------:R-:W-:Y:S01]  /*0c80*/  IMAD.MOV R0, RZ, RZ, -R3 ;  /* 0x000000ffff007224 */ /* 0x000fe200078e0a03 */
[----:B------:R3:W-:Y:S01]  /*0c90*/  STL [R1+0x3f0], RZ ;  /* 0x0003f0ff01007387 */ /* 0x0007e20000100800 */
[----:B------:R-:W-:Y:S01]  /*0ca0*/  IMAD.SHL.U32 R3, R3, 0x200, RZ ;  /* 0x0000020003037824 */ /* 0x000fe200078e00ff */
[----:B------:R-:W-:Y:S01]  /*0cb0*/  ISETP.GE.AND P0, PT, R250, 0x80, PT ;  /* 0x00000080fa00780c */ /* 0x000fe20003f06270 */
[----:B------:R-:W-:Y:S01]  /*0cc0*/  IMAD R0, R9, R0, R6 ;  /* 0x0000000009007224 */ /* 0x000fe200078e0206 */
[----:B------:R3:W-:Y:S01]  /*0cd0*/  STL [R1+0x3f4], RZ ;  /* 0x0003f4ff01007387 */ /* 0x0007e20000100800 */
[C---:B------:R-:W-:Y:S01]  /*0ce0*/  VIADD R251, R3.reuse, 0x1 ;  /* 0x0000000103fb7836 */ /* 0x040fe20000000000 */
[----:B------:R-:W-:Y:S01]  /*0cf0*/  CS2R R6, SRZ ;  /* 0x0000000000067805 */ /* 0x000fe2000001ff00 */
[C---:B------:R-:W-:Y:S01]  /*0d00*/  VIADD R250, R3.reuse, 0x2 ;  /* 0x0000000203fa7836 */ /* 0x040fe20000000000 */
[----:B------:R3:W-:Y:S01]  /*0d10*/  STL [R1+0x3f8], RZ ;  /* 0x0003f8ff01007387 */ /* 0x0007e20000100800 */
[----:B------:R-:W-:-:S02]  /*0d20*/  VIADD R251, R3, 0x4 ;  /* 0x0000000403fb7836 */ /* 0x000fc40000000000 */
[C---:B------:R-:W-:Y:S01]  /*0d30*/  VIADD R250, R3.reuse, 0x5 ;  /* 0x0000000503fa7836 */ /* 0x040fe20000000000 */
[----:B------:R3:W-:Y:S01]  /*0d40*/  STL [R1+0x3fc], RZ ;  /* 0x0003fcff01007387 */ /* 0x0007e20000100800 */
[C---:B------:R-:W-:Y:S02]  /*0d50*/  VIADD R251, R3.reuse, 0x7 ;  /* 0x0000000703fb7836 */ /* 0x040fe40000000000 */
[C---:B------:R-:W-:Y:S01]  /*0d60*/  VIADD R250, R3.reuse, 0x8 ;  /* 0x0000000803fa7836 */ /* 0x040fe20000000000 */
[----:B------:R3:W-:Y:S01]  /*0d70*/  STL [R1+0x600], RZ ;  /* 0x000600ff01007387 */ /* 0x0007e20000100800 */
[C---:B------:R-:W-:Y:S02]  /*0d80*/  VIADD R251, R3.reuse, 0xa ;  /* 0x0000000a03fb7836 */ /* 0x040fe40000000000 */
        /* <DEDUP_REMOVED lines=9> */
[C---:B------:R-:W-:Y:S02]  /*0e20*/  VIADD R250, R3.reuse, 0x14 ;  /* 0x0000001403fa7836 */ /* 0x040fe40000000000 */
[----:B------:R-:W-:-:S02]  /*0e30*/  VIADD R251, R3, 0x16 ;  /* 0x0000001603fb7836 */ /* 0x000fc40000000000 */
[C---:B------:R-:W-:Y:S02]  /*0e40*/  VIADD R250, R3.reuse, 0x17 ;  /* 0x0000001703fa7836 */ /* 0x040fe40000000000 */
[C---:B------:R-:W-:Y:S02]  /*0e50*/  VIADD R251, R3.reuse, 0x19 ;  /* 0x0000001903fb7836 */ /* 0x040fe40000000000 */
[C---:B------:R-:W-:Y:S02]  /*0e60*/  VIADD R250, R3.reuse, 0x1a ;  /* 0x0000001a03fa7836 */ /* 0x040fe40000000000 */
        /* <DEDUP_REMOVED lines=388> */
[----:B------:R-:W-:Y:S01]  /*26b0*/  IMAD.IADD R0, R8, 0x1, R0 ;  /* 0x0000000108007824 */ /* 0x000fe200078e0200 */
[----:B------:R-:W-:Y:S01]  /*26c0*/  CS2R R8, SRZ ;  /* 0x0000000000087805 */ /* 0x000fe2000001ff00 */
        /* <DEDUP_REMOVED lines=14> */
[----:B------:R-:W-:Y:S02]  /*27b0*/  VIADD R250, R3, 0x1b2 ;  /* 0x000001b203fa7836 */ /* 0x000fe40000000000 */
[----:B------:R-:W-:-:S02]  /*27c0*/  IMAD R2, R0, 0x80, R2 ;  /* 0x0000008000027824 */ /* 0x000fc400078e0202 */
[C---:B------:R-:W-:Y:S02]  /*27d0*/  VIADD R252, R3.reuse, 0x18c ;  /* 0x0000018c03fc7836 */ /* 0x040fe40000000000 */
[C---:B------:R-:W-:Y:S01]  /*27e0*/  VIADD R251, R3.reuse, 0x1b4 ;  /* 0x000001b403fb7836 */ /* 0x040fe20000000000 */
[----:B------:R3:W-:Y:S01]  /*27f0*/  STL [R1+0x1f88], R2 ;  /* 0x001f880201007387 */ /* 0x0007e20000100800 */
        /* <DEDUP_REMOVED lines=87> */
[----:B------:R-:W-:Y:S01]  /*2d70*/  VIADD R0, R3, 0x1ff ;  /* 0x000001ff03007836 */ /* 0x000fe20000000000 */
[----:B---3--:R-:W-:Y:S06]  /*2d80*/  @!P0 BRA `(.L_x_0) ;  /* 0x000005ec005c8947 */ /* 0x008fec0003800000 */
[----:B------:R-:W-:Y:S01]  /*2d90*/  IABS R8, R248 ;  /* 0x000000f800087213 */ /* 0x000fe20000000000 */
[----:B------:R-:W-:Y:S01]  /*2da0*/  IMAD.MOV.U32 R247, RZ, RZ, R2 ;  /* 0x000000fffff77224 */ /* 0x000fe200078e0002 */
[----:B------:R-:W-:Y:S01]  /*2db0*/  IABS R2, R249 ;  /* 0x000000f900027213 */ /* 0x000fe20000000000 */
[C---:B------:R-:W-:Y:S01]  /*2dc0*/  VIADD R246, R3.reuse, 0x1fb ;  /* 0x000001fb03f67836 */ /* 0x040fe20000000000 */
[----:B------:R-:W0:Y:S01]  /*2dd0*/  I2F.RP R4, R8 ;  /* 0x0000000800047306 */ /* 0x000e220000209400 */
[----:B------:R-:W-:Y:S01]  /*2de0*/  ISETP.GE.AND P2, PT, R0, RZ, PT ;  /* 0x000000ff0000720c */ /* 0x000fe20003f46270 */
[C---:B------:R-:W-:Y:S01]  /*2df0*/  VIADD R244, R3.reuse, 0x1f9 ;  /* 0x000001f903f47836 */ /* 0x040fe20000000000 */
[----:B------:R-:W-:Y:S01]  /*2e00*/  IABS R9, R247 ;  /* 0x000000f700097213 */ /* 0x000fe20000000000 */
[----:B------:R-:W-:Y:S01]  /*2e10*/  VIADD R245, R3, 0x1f8 ;  /* 0x000001f803f57836 */ /* 0x000fe20000000000 */
[----:B------:R-:W-:Y:S01]  /*2e20*/  ISETP.GE.AND P4, PT, R247, RZ, PT ;  /* 0x000000fff700720c */ /* 0x000fe20003f86270 */
[----:B------:R-:W-:Y:S01]  /*2e30*/  VIADD R247, R3, 0x1fa ;  /* 0x000001fa03f77836 */ /* 0x000fe20000000000 */
[----:B------:R-:W-:Y:S01]  /*2e40*/  IABS R12, R244 ;  /* 0x000000f4000c7213 */ /* 0x000fe20000000000 */
[----:B------:R-:W1:Y:S01]  /*2e50*/  I2F.RP R6, R2 ;  /* 0x0000000200067306 */ /* 0x000e620000209400 */
[----:B------:R-:W-:Y:S01]  /*2e60*/  ISETP.GE.AND P1, PT, R251, RZ, PT ;  /* 0x000000fffb00720c */ /* 0x000fe20003f26270 */
[C---:B------:R-:W-:Y:S01]  /*2e70*/  VIADD R239, R3.reuse, 0x1ee ;  /* 0x000001ee03ef7836 */ /* 0x040fe20000000000 */
[----:B------:R-:W-:Y:S01]  /*2e80*/  ISETP.GE.AND P6, PT, R250, RZ, PT ;  /* 0x000000fffa00720c */ /* 0x000fe20003fc6270 */
[----:B------:R-:W-:-:S02]  /*2e90*/  VIADD R236, R3, 0x1b3 ;  /* 0x000001b303ec7836 */ /* 0x000fc40000000000 */
[C---:B------:R-:W-:Y:S02]  /*2ea0*/  VIADD R237, R3.reuse, 0x1b2 ;  /* 0x000001b203ed7836 */ /* 0x040fe40000000000 */
[----:B0-----:R-:W0:Y:S01]  /*2eb0*/  MUFU.RCP R4, R4 ;  /* 0x0000000400047308 */ /* 0x001e220000001000 */
[C---:B------:R-:W-:Y:S02]  /*2ec0*/  VIADD R238, R3.reuse, 0x1b0 ;  /* 0x000001b003ee7836 */ /* 0x040fe40000000000 */
[C---:B------:R-:W-:Y:S02]  /*2ed0*/  VIADD R231, R3.reuse, 0x19b ;  /* 0x0000019b03e77836 */ /* 0x040fe40000000000 */
[C---:B------:R-:W-:Y:S02]  /*2ee0*/  VIADD R230, R3.reuse, 0x103 ;  /* 0x0000010303e67836 */ /* 0x040fe40000000000 */
[C---:B------:R-:W-:Y:S01]  /*2ef0*/  VIADD R228, R3.reuse, 0xb0 ;  /* 0x000000b003e47836 */ /* 0x040fe20000000000 */
[----:B-1----:R-:W1:Y:S01]  /*2f00*/  MUFU.RCP R6, R6 ;  /* 0x0000000600067308 */ /* 0x002e620000001000 */
[----:B------:R-:W-:-:S02]  /*2f10*/  VIADD R222, R3, 0xb1 ;  /* 0x000000b103de7836 */ /* 0x000fc40000000000 */
[C---:B------:R-:W-:Y:S01]  /*2f20*/  VIADD R221, R3.reuse, 0x99 ;  /* 0x0000009903dd7836 */ /* 0x040fe20000000000 */
[----:B------:R-:W-:Y:S01]  /*2f30*/  IABS R142, R228 ;  /* 0x000000e4008e7213 */ /* 0x000fe20000000000 */
[C---:B------:R-:W-:Y:S01]  /*2f40*/  VIADD R215, R3.reuse, 0x82 ;  /* 0x0000008203d77836 */ /* 0x040fe20000000000 */
[----:B------:R-:W-:Y:S01]  /*2f50*/  IABS R141, R222 ;  /* 0x000000de008d7213 */ /* 0x000fe20000000000 */
[C---:B------:R-:W-:Y:S01]  /*2f60*/  VIADD R188, R3.reuse, 0x30 ;  /* 0x0000003003bc7836 */ /* 0x040fe20000000000 */
[----:B------:R-:W-:Y:S01]  /*2f70*/  IABS R181, R221 ;  /* 0x000000dd00b57213 */ /* 0x000fe20000000000 */
[----:B0-----:R-:W-:Y:S02]  /*2f80*/  VIADD R4, R4, 0xffffffe ;  /* 0x0ffffffe04047836 */ /* 0x001fe40000000000 */
[C---:B------:R-:W-:Y:S01]  /*2f90*/  VIADD R196, R3.reuse, 0x2f ;  /* 0x0000002f03c47836 */ /* 0x040fe20000000000 */
[----:B------:R-:W-:Y:S01]  /*2fa0*/  IABS R98, R188 ;  /* 0x000000bc00627213 */ /* 0x000fe20000000000 */
[----:B------:R-:W0:Y:S01]  /*2fb0*/  F2I.FTZ.U32.TRUNC.NTZ R5, R4 ;  /* 0x0000000400057305 */ /* 0x000e22000021f000 */
[----:B------:R-:W-:-:S02]  /*2fc0*/  VIADD R204, R3, 0x2d ;  /* 0x0000002d03cc7836 */ /* 0x000fc40000000000 */
[----:B------:R-:W-:Y:S01]  /*2fd0*/  IABS R105, R196 ;  /* 0x000000c400697213 */ /* 0x000fe20000000000 */
[----:B-1----:R-:W-:Y:S02]  /*2fe0*/  VIADD R6, R6, 0xffffffe ;  /* 0x0ffffffe06067836 */ /* 0x002fe40000000000 */
[----:B------:R-:W-:Y:S01]  /*2ff0*/  IABS R117, R204 ;  /* 0x000000cc00757213 */ /* 0x000fe20000000000 */
[C---:B------:R-:W-:Y:S01]  /*3000*/  VIADD R108, R3.reuse, 0x24 ;  /* 0x00000024036c7836 */ /* 0x040fe20000000000 */
[----:B------:R1:W2:Y:S01]  /*3010*/  F2I.FTZ.U32.TRUNC.NTZ R7, R6 ;  /* 0x0000000600077305 */ /* 0x0002a2000021f000 */
[C---:B------:R-:W-:Y:S02]  /*3020*/  VIADD R143, R3.reuse, 0x23 ;  /* 0x00000023038f7836 */ /* 0x040fe40000000000 */
[C---:B------:R-:W-:Y:S01]  /*3030*/  VIADD R192, R3.reuse, 0xd ;  /* 0x0000000d03c07836 */ /* 0x040fe20000000000 */
[----:B------:R-:W-:Y:S01]  /*3040*/  IABS R173, R108 ;  /* 0x0000006c00ad7213 */ /* 0x000fe20000000000 */
[----:B------:R-:W-:Y:S01]  /*3050*/  VIADD R161, R3, 0xc ;  /* 0x0000000c03a17836 */ /* 0x000fe20000000000 */
[----:B------:R-:W-:Y:S01]  /*3060*/  IABS R180, R143 ;  /* 0x0000008f00b47213 */ /* 0x000fe20000000000 */
[----:B0-----:R-:W-:-:S04]  /*3070*/  IMAD.MOV R4, RZ, RZ, -R5 ;  /* 0x000000ffff047224 */ /* 0x001fc800078e0a05 */
[----:B-1----:R-:W-:Y:S02]  /*3080*/  IMAD R6, R4, R8, RZ ;  /* 0x0000000804067224 */ /* 0x002fe400078e02ff */
[----:B------:R-:W-:-:S04]  /*3090*/  IMAD.MOV.U32 R4, RZ, RZ, RZ ;  /* 0x000000ffff047224 */ /* 0x000fc800078e00ff */
[----:B------:R-:W-:-:S04]  /*30a0*/  IMAD.HI.U32 R6, R5, R6, R4 ;  /* 0x0000000605067227 */ /* 0x000fc800078e0004 */
[----:B--2---:R-:W-:Y:S02]  /*30b0*/  IMAD.MOV R4, RZ, RZ, -R7 ;  /* 0x000000ffff047224 */ /* 0x004fe400078e0a07 */
[----:B------:R-:W-:-:S04]  /*30c0*/  IMAD.HI.U32 R6, R6, R9, RZ ;  /* 0x0000000906067227 */ /* 0x000fc800078e00ff */
[----:B------:R-:W-:Y:S02]  /*30d0*/  IMAD.MOV R6, RZ, RZ, -R6 ;  /* 0x000000ffff067224 */ /* 0x000fe400078e0a06 */
[----:B------:R-:W-:Y:S02]  /*30e0*/  IMAD R4, R4, R2, RZ ;  /* 0x0000000204047224 */ /* 0x000fe400078e02ff */
[C---:B------:R-:W-:Y:S01]  /*30f0*/  IMAD R5, R8.reuse, R6, R9 ;  /* 0x0000000608057224 */ /* 0x040fe200078e0209 */
[----:B------:R-:W-:Y:S01]  /*3100*/  IABS R9, R0 ;  /* 0x0000000000097213 */ /* 0x000fe20000000000 */
[----:B------:R-:W-:Y:S01]  /*3110*/  IMAD.MOV.U32 R6, RZ, RZ, RZ ;  /* 0x000000ffff067224 */ /* 0x000fe200078e00ff */
[----:B------:R-:W-:Y:S01]  /*3120*/  IABS R0, R251 ;  /* 0x000000fb00007213 */ /* 0x000fe20000000000 */
[----:B------:R-:W-:Y:S01]  /*3130*/  VIADD R251, R3, 0xf ;  /* 0x0000000f03fb7836 */ /* 0x000fe20000000000 */
[----:B------:R-:W-:Y:S01]  /*3140*/  ISETP.GT.U32.AND P0, PT, R8, R5, PT ;  /* 0x000000050800720c */ /* 0x000fe20003f04070 */
[----:B------:R-:W-:Y:S01]  /*3150*/  IMAD.HI.U32 R4, R7, R4, R6 ;  /* 0x0000000407047227 */ /* 0x000fe200078e0006 */
[----:B------:R-:W-:-:S02]  /*3160*/  IABS R7, R250 ;  /* 0x000000fa00077213 */ /* 0x000fc40000000000 */
[----:B------:R-:W-:Y:S01]  /*3170*/  IABS R184, R251 ;  /* 0x000000fb00b87213 */ /* 0x000fe20000000000 */
[----:B------:R-:W-:Y:S02]  /*3180*/  IMAD.MOV.U32 R6, RZ, RZ, R9 ;  /* 0x000000ffff067224 */ /* 0x000fe400078e0009 */
[----:B------:R-:W-:-:S04]  /*3190*/  IMAD.HI.U32 R10, R4, R7, RZ ;  /* 0x00000007040a7227 */ /* 0x000fc800078e00ff */
[----:B------:R-:W-:-:S04]  /*31a0*/  IMAD.HI.U32 R9, R4, R6, RZ ;  /* 0x0000000604097227 */ /* 0x000fc800078e00ff */
[----:B------:R-:W-:Y:S02]  /*31b0*/  @!P0 IMAD.IADD R5, R5, 0x1, -R8 ;  /* 0x0000000105058824 */ /* 0x000fe400078e0a08 */
[----:B------:R-:W-:Y:S02]  /*31c0*/  IMAD.MOV R9, RZ, RZ, -R9 ;  /* 0x000000ffff097224 */ /* 0x000fe400078e0a09 */
[----:B------:R-:W-:Y:S01]  /*31d0*/  IMAD.MOV R10, RZ, RZ, -R10 ;  /* 0x000000ffff0a7224 */ /* 0x000fe200078e0a0a */
[----:B------:R-:W-:Y:S01]  /*31e0*/  ISETP.GT.U32.AND P3, PT, R8, R5, PT ;  /* 0x000000050800720c */ /* 0x000fe20003f64070 */
[C---:B------:R-:W-:Y:S01]  /*31f0*/  IMAD R6, R2.reuse, R9, R6 ;  /* 0x0000000902067224 */ /* 0x040fe200078e0206 */
[----:B------:R-:W-:Y:S01]  /*3200*/  IABS R9, R246 ;  /* 0x000000f600097213 */ /* 0x000fe20000000000 */
[C---:B------:R-:W-:Y:S01]  /*3210*/  IMAD R7, R2.reuse, R10, R7 ;  /* 0x0000000a02077224 */ /* 0x040fe200078e0207 */
[----:B------:R-:W-:Y:S01]  /*3220*/  IABS R10, R252 ;  /* 0x000000fc000a7213 */ /* 0x000fe20000000000 */
[----:B------:R-:W-:Y:S01]  /*3230*/  VIADD R250, R3, 0xe ;  /* 0x0000000e03fa7836 */ /* 0x000fe20000000000 */
[----:B------:R-:W-:-:S02]  /*3240*/  ISETP.GT.U32.AND P0, PT, R2, R6, PT ;  /* 0x000000060200720c */ /* 0x000fc40003f04070 */
[----:B------:R-:W-:Y:S02]  /*3250*/  ISETP.GT.U32.AND P5, PT, R2, R7, PT ;  /* 0x000000070200720c */ /* 0x000fe40003fa4070 */
[----:B------:R-:W-:-:S03]  /*3260*/  IABS R200, R250 ;  /* 0x000000fa00c87213 */ /* 0x000fc60000000000 */
[----:B------:R-:W-:Y:S01]  /*3270*/  @!P3 IMAD.IADD R5, R5, 0x1, -R8 ;  /* 0x000000010505b824 */ /* 0x000fe200078e0a08 */
[----:B------:R-:W-:Y:S01]  /*3280*/  ISETP.NE.AND P3, PT, R248, RZ, PT ;  /* 0x000000fff800720c */ /* 0x000fe20003f65270 */
[----:B------:R-:W-:-:S04]  /*3290*/  IMAD.HI.U32 R8, R4, R0, RZ ;  /* 0x0000000004087227 */ /* 0x000fc800078e00ff */
[----:B------:R-:W-:Y:S02]  /*32a0*/  @!P0 IMAD.IADD R6, R6, 0x1, -R2 ;  /* 0x0000000106068824 */ /* 0x000fe400078e0a02 */
[----:B------:R-:W-:Y:S02]  /*32b0*/  IMAD.MOV R8, RZ, RZ, -R8 ;  /* 0x000000ffff087224 */ /* 0x000fe400078e0a08 */
[----:B------:R-:W-:Y:S01]  /*32c0*/  IMAD.MOV.U32 R11, RZ, RZ, R5 ;  /* 0x000000ffff0b7224 */ /* 0x000fe200078e0005 */
[C---:B------:R-:W-:Y:S01]  /*32d0*/  ISETP.GT.U32.AND P0, PT, R2.reuse, R6, PT ;  /* 0x000000060200720c */ /* 0x040fe20003f04070 */
[----:B------:R-:W-:Y:S02]  /*32e0*/  IMAD R0, R2, R8, R0 ;  /* 0x0000000802007224 */ /* 0x000fe400078e0200 */
[----:B------:R-:W-:Y:S01]  /*32f0*/  @!P4 IMAD.MOV R11, RZ, RZ, -R11 ;  /* 0x000000ffff0bc224 */ /* 0x000fe200078e0a0b */
[----:B------:R-:W-:Y:S01]  /*3300*/  @!P3 LOP3.LUT R11, RZ, R248, RZ, 0x33, !PT ;  /* 0x000000f8ff0bb212 */ /* 0x000fe200078e33ff */
[----:B------:R-:W-:Y:S01]  /*3310*/  IMAD.HI.U32 R5, R4, R9, RZ ;  /* 0x0000000904057227 */ /* 0x000fe200078e00ff */
[----:B------:R-:W-:-:S02]  /*3320*/  ISETP.GT.U32.AND P3, PT, R2, R0, PT ;  /* 0x000000000200720c */ /* 0x000fc40003f64070 */
[----:B------:R-:W-:Y:S01]  /*3330*/  ISETP.GE.AND P4, PT, R252, RZ, PT ;  /* 0x000000fffc00720c */ /* 0x000fe20003f86270 */
[--C-:B------:R-:W-:Y:S01]  /*3340*/  @!P5 IMAD.IADD R7, R7, 0x1, -R2.reuse ;  /* 0x000000010707d824 */ /* 0x100fe200078e0a02 */
[----:B------:R0:W-:Y:S01]  /*3350*/  STL [R1+0x510], R11 ;  /* 0x0005100b01007387 */ /* 0x0001e20000100800 */
[----:B------:R-:W-:Y:S02]  /*3360*/  IMAD.MOV R5, RZ, RZ, -R5 ;  /* 0x000000ffff057224 */ /* 0x000fe400078e0a05 */
[----:B------:R-:W-:Y:S01]  /*3370*/  @!P0 IMAD.IADD R6, R6, 0x1, -R2 ;  /* 0x0000000106068824 */ /* 0x000fe200078e0a02 */
[C---:B------:R-:W-:Y:S01]  /*3380*/  ISETP.GT.U32.AND P5, PT, R2.reuse, R7, PT ;  /* 0x000000070200720c */ /* 0x040fe20003fa4070 */
[----:B------:R-:W-:Y:S01]  /*3390*/  IMAD R5, R2, R5, R9 ;  /* 0x0000000502057224 */ /* 0x000fe200078e0209 */
[----:B------:R-:W-:Y:S01]  /*33a0*/  ISETP.GE.AND P0, PT, R246, RZ, PT ;  /* 0x000000fff600720c */ /* 0x000fe20003f06270 */
[----:B------:R-:W-:Y:S02]  /*33b0*/  IMAD.MOV.U32 R14, RZ, RZ, R6 ;  /* 0x000000ffff0e7224 */ /* 0x000fe400078e0006 */
[----:B------:R-:W-:Y:S01]  /*33c0*/  @!P3 IMAD.IADD R0, R0, 0x1, -R2 ;  /* 0x000000010000b824 */ /* 0x000fe200078e0a02 */
[----:B0-----:R-:W-:Y:S01]  /*33d0*/  IABS R11, R247 ;  /* 0x000000f7000b7213 */ /* 0x001fe20000000000 */
[----:B------:R-:W-:-:S03]  /*33e0*/  IMAD.HI.U32 R8, R4, R10, RZ ;  /* 0x0000000a04087227 */ /* 0x000fc600078e00ff */
[C---:B------:R-:W-:Y:S01]  /*33f0*/  ISETP.GT.U32.AND P3, PT, R2.reuse, R0, PT ;  /* 0x000000000200720c */ /* 0x040fe20003f64070 */
[----:B------:R-:W-:Y:S01]  /*3400*/  @!P2 IMAD.MOV R14, RZ, RZ, -R14 ;  /* 0x000000ffff0ea224 */ /* 0x000fe200078e0a0e */
[C---:B------:R-:W-:Y:S01]  /*3410*/  ISETP.GT.U32.AND P2, PT, R2.reuse, R5, PT ;  /* 0x000000050200720c */ /* 0x040fe20003f44070 */
[----:B------:R-:W-:Y:S02]  /*3420*/  IMAD.MOV R8, RZ, RZ, -R8 ;  /* 0x000000ffff087224 */ /* 0x000fe400078e0a08 */
[----:B------:R-:W-:Y:S01]  /*3430*/  @!P5 IMAD.IADD R7, R7, 0x1, -R2 ;  /* 0x000000010707d824 */ /* 0x000fe200078e0a02 */
[----:B------:R-:W-:Y:S01]  /*3440*/  STL [R1+0x720], R14 ;  /* 0x0007200e01007387 */ /* 0x000fe20000100800 */
[----:B------:R-:W-:Y:S02]  /*3450*/  IMAD R8, R2, R8, R10 ;  /* 0x0000000802087224 */ /* 0x000fe400078e020a */
[----:B------:R-:W-:-:S03]  /*3460*/  IMAD.HI.U32 R6, R4, R12, RZ ;  /* 0x0000000c04067227 */ /* 0x000fc600078e00ff */
[----:B------:R-:W-:Y:S01]  /*3470*/  ISETP.GT.U32.AND P5, PT, R2, R8, PT ;  /* 0x000000080200720c */ /* 0x000fe20003fa4070 */
[----:B------:R-:W-:-:S04]  /*3480*/  IMAD.HI.U32 R9, R4, R11, RZ ;  /* 0x0000000b04097227 */ /* 0x000fc800078e00ff */
[----:B------:R-:W-:Y:S01]  /*3490*/  IMAD.MOV.U32 R13, RZ, RZ, R7 ;  /* 0x000000ffff0d7224 */ /* 0x000fe200078e0007 */
[----:B------:R-:W-:Y:S01]  /*34a0*/  IABS R7, R245 ;  /* 0x000000f500077213 */ /* 0x000fe20000000000 */
[----:B------:R-:W-:Y:S02]  /*34b0*/  IMAD.MOV R6, RZ, RZ, -R6 ;  /* 0x000000ffff067224 */ /* 0x000fe400078e0a06 */
[--C-:B------:R-:W-:Y:S02]  /*34c0*/  @!P3 IMAD.IADD R0, R0, 0x1, -R2.reuse ;  /* 0x000000010000b824 */ /* 0x100fe400078e0a02 */
[----:B------:R-:W-:Y:S02]  /*34d0*/  @!P2 IMAD.IADD R5, R5, 0x1, -R2 ;  /* 0x000000010505a824 */ /* 0x000fe400078e0a02 */
[----:B------:R-:W-:Y:S02]  /*34e0*/  IMAD.MOV R9, RZ, RZ, -R9 ;  /* 0x000000ffff097224 */ /* 0x000fe400078e0a09 */
[C---:B------:R-:W-:Y:S01]  /*34f0*/  IMAD R6, R2.reuse, R6, R12 ;  /* 0x0000000602067224 */ /* 0x040fe200078e020c */
[----:B------:R-:W-:Y:S01]  /*3500*/  ISETP.GT.U32.AND P2, PT, R2, R5, PT ;  /* 0x000000050200720c */ /* 0x000fe20003f44070 */
[----:B------:R-:W-:-:S02]  /*3510*/  IMAD.MOV.U32 R10, RZ, RZ, R0 ;  /* 0x000000ffff0a7224 */ /* 0x000fc400078e0000 */
[----:B------:R-:W-:Y:S02]  /*3520*/  IMAD R9, R2, R9, R11 ;  /* 0x0000000902097224 */ /* 0x000fe400078e020b */
[----:B------:R-:W-:-:S03]  /*3530*/  IMAD.HI.U32 R11, R4, R7, RZ ;  /* 0x00000007040b7227 */ /* 0x000fc600078e00ff */
[C---:B------:R-:W-:Y:S01]  /*3540*/  ISETP.GT.U32.AND P3, PT, R2.reuse, R9, PT ;  /* 0x000000090200720c */ /* 0x040fe20003f64070 */
[----:B------:R-:W-:Y:S01]  /*3550*/  @!P1 IMAD.MOV R10, RZ, RZ, -R10 ;  /* 0x000000ffff0a9224 */ /* 0x000fe200078e0a0a */
[----:B------:R-:W-:Y:S01]  /*3560*/  ISETP.GT.U32.AND P1, PT, R2, R6, PT ;  /* 0x000000060200720c */ /* 0x000fe20003f24070 */
[--C-:B------:R-:W-:Y:S02]  /*3570*/  @!P5 IMAD.IADD R8, R8, 0x1, -R2.reuse ;  /* 0x000000010808d824 */ /* 0x100fe400078e0a02 */
[----:B------:R-:W-:Y:S02]  /*3580*/  IMAD.MOV R11, RZ, RZ, -R11 ;  /* 0x000000ffff0b7224 */ /* 0x000fe400078e0a0b */
[--C-:B------:R-:W-:Y:S01]  /*3590*/  @!P2 IMAD.IADD R5, R5, 0x1, -R2.reuse ;  /* 0x000000010505a824 */ /* 0x100fe200078e0a02 */
[C---:B------:R-:W-:Y:S01]  /*35a0*/  ISETP.GT.U32.AND P5, PT, R2.reuse, R8, PT ;  /* 0x000000080200720c */ /* 0x040fe20003fa4070 */
[C---:B------:R-:W-:Y:S02]  /*35b0*/  IMAD R7, R2.reuse, R11, R7 ;  /* 0x0000000b02077224 */ /* 0x040fe400078e0207 */
[----:B------:R-:W-:Y:S01]  /*35c0*/  @!P6 IMAD.MOV R13, RZ, RZ, -R13 ;  /* 0x000000ffff0de224 */ /* 0x000fe200078e0a0d */
[----:B------:R-:W-:Y:S01]  /*35d0*/  ISETP.GE.AND P6, PT, R247, RZ, PT ;  /* 0x000000fff700720c */ /* 0x000fe20003fc6270 */
[C---:B------:R-:W-:Y:S01]  /*35e0*/  VIADD R246, R3.reuse, 0x1f7 ;  /* 0x000001f703f67836 */ /* 0x040fe20000000000 */
[----:B------:R-:W-:Y:S01]  /*35f0*/  ISETP.GT.U32.AND P2, PT, R2, R7, PT ;  /* 0x000000070200720c */ /* 0x000fe20003f44070 */
[--C-:B------:R-:W-:Y:S01]  /*3600*/  @!P1 IMAD.IADD R6, R6, 0x1, -R2.reuse ;  /* 0x0000000106069824 */ /* 0x100fe200078e0a02 */
[----:B------:R-:W-:Y:S01]  /*3610*/  STL [R1+0x71c], R13 ;  /* 0x00071c0d01007387 */ /* 0x000fe20000100800 */
[----:B------:R-:W-:Y:S01]  /*3620*/  VIADD R247, R3, 0x1f6 ;  /* 0x000001f603f77836 */ /* 0x000fe20000000000 */
[----:B------:R-:W-:Y:S01]  /*3630*/  IABS R0, R246 ;  /* 0x000000f600007213 */ /* 0x000fe20000000000 */
[----:B------:R-:W-:Y:S01]  /*3640*/  IMAD.MOV.U32 R12, RZ, RZ, R5 ;  /* 0x000000ffff0c7224 */ /* 0x000fe200078e0005 */
[----:B------:R0:W-:Y:S01]  /*3650*/  STL [R1+0x718], R10 ;  /* 0x0007180a01007387 */ /* 0x0001e20000100800 */
[----:B------:R-:W-:Y:S01]  /*3660*/  ISETP.GT.U32.AND P1, PT, R2, R6, PT ;  /* 0x000000060200720c */ /* 0x000fe20003f24070 */
[----:B------:R-:W-:Y:S01]  /*3670*/  @!P5 IMAD.IADD R8, R8, 0x1, -R2 ;  /* 0x000000010808d824 */ /* 0x000fe200078e0a02 */
[----:B------:R-:W-:Y:S01]  /*3680*/  ISETP.GE.AND P5, PT, R244, RZ, PT ;  /* 0x000000fff400720c */ /* 0x000fe20003fa6270 */
[----:B------:R-:W-:Y:S01]  /*3690*/  @!P0 IMAD.MOV R12, RZ, RZ, -R12 ;  /* 0x000000ffff0c8224 */ /* 0x000fe200078e0a0c */
[----:B------:R-:W-:Y:S01]  /*36a0*/  ISETP.GE.AND P0, PT, R246, RZ, PT ;  /* 0x000000fff600720c */ /* 0x000fe20003f06270 */
[----:B------:R-:W-:Y:S01]  /*36b0*/  IMAD.HI.U32 R11, R4, R0, RZ ;  /* 0x00000000040b7227 */ /* 0x000fe200078e00ff */
[----:B0-----:R-:W-:-:S03]  /*36c0*/  IABS R10, R247 ;  /* 0x000000f7000a7213 */ /* 0x001fc60000000000 */
[----:B------:R-:W-:Y:S02]  /*36d0*/  IMAD.MOV.U32 R13, RZ, RZ, R8 ;  /* 0x000000ffff0d7224 */ /* 0x000fe400078e0008 */
[----:B------:R-:W-:Y:S02]  /*36e0*/  VIADD R246, R3, 0x1f5 ;  /* 0x000001f503f67836 */ /* 0x000fe40000000000 */
[--C-:B------:R-:W-:Y:S02]  /*36f0*/  @!P2 IMAD.IADD R7, R7, 0x1, -R2.reuse ;  /* 0x000000010707a824 */ /* 0x100fe400078e0a02 */
[----:B------:R-:W-:Y:S01]  /*3700*/  @!P3 IMAD.IADD R9, R9, 0x1, -R2 ;  /* 0x000000010909b824 */ /* 0x000fe200078e0a02 */
[----:B------:R-:W-:Y:S01]  /*3710*/  IABS R5, R246 ;  /* 0x000000f600057213 */ /* 0x000fe20000000000 */
[----:B------:R-:W-:Y:S01]  /*3720*/  IMAD.HI.U32 R8, R4, R10, RZ ;  /* 0x0000000a04087227 */ /* 0x000fe200078e00ff */
[C---:B------:R-:W-:Y:S02]  /*3730*/  ISETP.GT.U32.AND P2, PT, R2.reuse, R7, PT ;  /* 0x000000070200720c */ /* 0x040fe40003f44070 */
[----:B------:R-:W-:Y:S01]  /*3740*/  ISETP.GT.U32.AND P3, PT, R2, R9, PT ;  /* 0x000000090200720c */ /* 0x000fe20003f64070 */
[----:B------:R-:W-:-:S02]  /*3750*/  IMAD.MOV R11, RZ, RZ, -R11 ;  /* 0x000000ffff0b7224 */ /* 0x000fc400078e0a0b */
[----:B------:R-:W-:Y:S01]  /*3760*/  @!P4 IMAD.MOV R13, RZ, RZ, -R13 ;  /* 0x000000ffff0dc224 */ /* 0x000fe200078e0a0d */
[----:B------:R-:W-:Y:S01]  /*3770*/  ISETP.GE.AND P4, PT, R245, RZ, PT ;  /* 0x000000fff500720c */ /* 0x000fe20003f86270 */
[----:B------:R-:W-:Y:S02]  /*3780*/  IMAD.MOV R8, RZ, RZ, -R8 ;  /* 0x000000ffff087224 */ /* 0x000fe400078e0a08 */
[----:B------:R-:W-:Y:S01]  /*3790*/  IMAD R0, R2, R11, R0 ;  /* 0x0000000b02007224 */ /* 0x000fe200078e0200 */
[----:B------:R-:W-:Y:S01]  /*37a0*/  STL [R1+0x714], R13 ;  /* 0x0007140d01007387 */ /* 0x000fe20000100800 */
[----:B------:R-:W-:Y:S02]  /*37b0*/  @!P1 IMAD.IADD R6, R6, 0x1, -R2 ;  /* 0x0000000106069824 */ /* 0x000fe400078e0a02 */
[----:B------:R-:W-:Y:S01]  /*37c0*/  IMAD R8, R2, R8, R10 ;  /* 0x0000000802087224 */ /* 0x000fe200078e020a */
[----:B------:R0:W-:Y:S01]  /*37d0*/  STL [R1+0x710], R12 ;  /* 0x0007100c01007387 */ /* 0x0001e20000100800 */
[----:B------:R-:W-:Y:S01]  /*37e0*/  IMAD.HI.U32 R10, R4, R5, RZ ;  /* 0x00000005040a7227 */ /* 0x000fe200078e00ff */
[----:B------:R-:W-:-:S03]  /*37f0*/  ISETP.GT.U32.AND P1, PT, R2, R0, PT ;  /* 0x000000000200720c */ /* 0x000fc60003f24070 */
[----:B------:R-:W-:Y:S02]  /*3800*/  IMAD.MOV R10, RZ, RZ, -R10 ;  /* 0x000000ffff0a7224 */ /* 0x000fe400078e0a0a */
[----:B------:R-:W-:Y:S02]  /*3810*/  @!P2 IMAD.IADD R7, R7, 0x1, -R2 ;  /* 0x000000010707a824 */ /* 0x000fe400078e0a02 */
[C---:B------:R-:W-:Y:S02]  /*3820*/  IMAD R5, R2.reuse, R10, R5 ;  /* 0x0000000a02057224 */ /* 0x040fe400078e0205 */
[----:B0-----:R-:W-:Y:S02]  /*3830*/  IMAD.MOV.U32 R12, RZ, RZ, R6 ;  /* 0x000000ffff0c7224 */ /* 0x001fe400078e0006 */
[----:B------:R-:W-:Y:S01]  /*3840*/  @!P3 IMAD.IADD R9, R9, 0x1, -R2 ;  /* 0x000000010909b824 */ /* 0x000fe200078e0a02 */
[----:B------:R-:W-:Y:S01]  /*3850*/  ISETP.GE.AND P3, PT, R247, RZ, PT ;  /* 0x000000fff700720c */ /* 0x000fe20003f66270 */
[----:B------:R-:W-:Y:S01]  /*3860*/  @!P5 IMAD.MOV R12, RZ, RZ, -R12 ;  /* 0x000000ffff0cd224 */ /* 0x000fe200078e0a0c */
[C---:B------:R-:W-:Y:S01]  /*3870*/  ISETP.GT.U32.AND P5, PT, R2.reuse, R8, PT ;  /* 0x000000080200720c */ /* 0x040fe20003fa4070 */
[----:B------:R-:W-:Y:S01]  /*3880*/  @!P4 IMAD.MOV R7, RZ, RZ, -R7 ;  /* 0x000000ffff07c224 */ /* 0x000fe200078e0a07 */
[----:B------:R-:W-:Y:S01]  /*3890*/  ISETP.GT.U32.AND P4, PT, R2, R5, PT ;  /* 0x000000050200720c */ /* 0x000fe20003f84070 */
[----:B------:R-:W-:Y:S01]  /*38a0*/  @!P6 IMAD.MOV R9, RZ, RZ, -R9 ;  /* 0x000000ffff09e224 */ /* 0x000fe200078e0a09 */
[----:B------:R-:W-:Y:S01]  /*38b0*/  ISETP.GE.AND P6, PT, R246, RZ, PT ;  /* 0x000000fff600720c */ /* 0x000fe20003fc6270 */
[----:B------:R-:W-:-:S02]  /*38c0*/  VIADD R247, R3, 0x1f4 ;  /* 0x000001f403f77836 */ /* 0x000fc40000000000 */
[--C-:B------:R-:W-:Y:S01]  /*38d0*/  @!P1 IMAD.IADD R0, R0, 0x1, -R2.reuse ;  /* 0x0000000100009824 */ /* 0x100fe200078e0a02 */
[----:B------:R0:W-:Y:S01]  /*38e0*/  STL [R1+0x708], R9 ;  /* 0x0007080901007387 */ /* 0x0001e20000100800 */
[----:B------:R-:W-:Y:S01]  /*38f0*/  VIADD R245, R3, 0x1f1 ;  /* 0x000001f103f57836 */ /* 0x000fe20000000000 */
[----:B------:R-:W-:Y:S01]  /*3900*/  ISETP.GE.AND P2, PT, R247, RZ, PT ;  /* 0x000000fff700720c */ /* 0x000fe20003f46270 */
[----:B------:R-:W-:Y:S01]  /*3910*/  VIADD R244, R3, 0x1f3 ;  /* 0x000001f303f47836 */ /* 0x000fe20000000000 */
[----:B------:R-:W-:Y:S01]  /*3920*/  ISETP.GT.U32.AND P1, PT, R2, R0, PT ;  /* 0x000000000200720c */ /* 0x000fe20003f24070 */
[--C-:B------:R-:W-:Y:S01]  /*3930*/  @!P5 IMAD.IADD R8, R8, 0x1, -R2.reuse ;  /* 0x000000010808d824 */ /* 0x100fe200078e0a02 */
[----:B------:R1:W-:Y:S01]  /*3940*/  STL [R1+0x704], R12 ;  /* 0x0007040c01007387 */ /* 0x0003e20000100800 */
[----:B------:R-:W-:Y:S01]  /*3950*/  @!P4 IMAD.IADD R5, R5, 0x1, -R2 ;  /* 0x000000010505c824 */ /* 0x000fe200078e0a02 */
[----:B------:R-:W-:Y:S01]  /*3960*/  IABS R6, R244 ;  /* 0x000000f400067213 */ /* 0x000fe20000000000 */
[C---:B------:R-:W-:Y:S01]  /*3970*/  VIADD R246, R3.reuse, 0x1f0 ;  /* 0x000001f003f67836 */ /* 0x040fe20000000000 */
[----:B0-----:R-:W-:Y:S01]  /*3980*/  IABS R9, R247 ;  /* 0x000000f700097213 */ /* 0x001fe20000000000 */
[----:B------:R-:W-:Y:S01]  /*3990*/  VIADD R247, R3, 0x1f2 ;  /* 0x000001f203f77836 */ /* 0x000fe20000000000 */
[C---:B------:R-:W-:Y:S01]  /*39a0*/  ISETP.GT.U32.AND P5, PT, R2.reuse, R8, PT ;  /* 0x000000080200720c */ /* 0x040fe20003fa4070 */
[----:B------:R0:W-:Y:S01]  /*39b0*/  STL [R1+0x6f4], R7 ;  /* 0x0006f40701007387 */ /* 0x0001e20000100800 */
[----:B------:R-:W-:Y:S01]  /*39c0*/  ISETP.GT.U32.AND P4, PT, R2, R5, PT ;  /* 0x000000050200720c */ /* 0x000fe20003f84070 */
[----:B------:R-:W-:Y:S01]  /*39d0*/  IMAD.HI.U32 R11, R4, R6, RZ ;  /* 0x00000006040b7227 */ /* 0x000fe200078e00ff */
[----:B------:R-:W-:-:S03]  /*39e0*/  IABS R10, R247 ;  /* 0x000000f7000a7213 */ /* 0x000fc60000000000 */
[----:B-1----:R-:W-:-:S04]  /*39f0*/  IMAD.HI.U32 R12, R4, R9, RZ ;  /* 0x00000009040c7227 */ /* 0x002fc800078e00ff */
[----:B------:R-:W-:Y:S01]  /*3a00*/  IMAD.MOV R12, RZ, RZ, -R12 ;  /* 0x000000ffff0c7224 */ /* 0x000fe200078e0a0c */
[----:B0-----:R-:W-:Y:S01]  /*3a10*/  IABS R7, R245 ;  /* 0x000000f500077213 */ /* 0x001fe20000000000 */
[----:B------:R-:W-:Y:S02]  /*3a20*/  @!P1 IMAD.IADD R0, R0, 0x1, -R2 ;  /* 0x0000000100009824 */ /* 0x000fe400078e0a02 */
[----:B------:R-:W-:Y:S02]  /*3a30*/  IMAD R9, R2, R12, R9 ;  /* 0x0000000c02097224 */ /* 0x000fe400078e0209 */
[----:B------:R-:W-:-:S03]  /*3a40*/  IMAD.HI.U32 R12, R4, R10, RZ ;  /* 0x0000000a040c7227 */ /* 0x000fc600078e00ff */
[----:B------:R-:W-:Y:S01]  /*3a50*/  ISETP.GT.U32.AND P1, PT, R2, R9, PT ;  /* 0x000000090200720c */ /* 0x000fe20003f24070 */
[----:B------:R-:W-:Y:S02]  /*3a60*/  IMAD.MOV.U32 R13, RZ, RZ, R0 ;  /* 0x000000ffff0d7224 */ /* 0x000fe400078e0000 */
[----:B------:R-:W-:Y:S02]  /*3a70*/  @!P5 IMAD.IADD R8, R8, 0x1, -R2 ;  /* 0x000000010808d824 */ /* 0x000fe400078e0a02 */
[----:B------:R-:W-:Y:S02]  /*3a80*/  IMAD.MOV R12, RZ, RZ, -R12 ;  /* 0x000000ffff0c7224 */ /* 0x000fe400078e0a0c */
[----:B------:R-:W-:-:S04]  /*3a90*/  IMAD.HI.U32 R0, R4, R7, RZ ;  /* 0x0000000704007227 */ /* 0x000fc800078e00ff */
[----:B------:R-:W-:Y:S01]  /*3aa0*/  @!P0 IMAD.MOV R13, RZ, RZ, -R13 ;  /* 0x000000ffff0d8224 */ /* 0x000fe200078e0a0d */
[----:B------:R-:W-:Y:S01]  /*3ab0*/  ISETP.GE.AND P0, PT, R244, RZ, PT ;  /* 0x000000fff400720c */ /* 0x000fe20003f06270 */
[----:B------:R-:W-:Y:S02]  /*3ac0*/  @!P3 IMAD.MOV R8, RZ, RZ, -R8 ;  /* 0x000000ffff08b224 */ /* 0x000fe400078e0a08 */
[C---:B------:R-:W-:Y:S01]  /*3ad0*/  IMAD R10, R2.reuse, R12, R10 ;  /* 0x0000000c020a7224 */ /* 0x040fe200078e020a */
[----:B------:R-:W-:Y:S01]  /*3ae0*/  STL [R1+0x6ec], R13 ;  /* 0x0006ec0d01007387 */ /* 0x000fe20000100800 */
[----:B------:R-:W-:Y:S02]  /*3af0*/  IMAD.MOV R0, RZ, RZ, -R0 ;  /* 0x000000ffff007224 */ /* 0x000fe400078e0a00 */
[--C-:B------:R-:W-:Y:S01]  /*3b00*/  @!P4 IMAD.IADD R5, R5, 0x1, -R2.reuse ;  /* 0x000000010505c824 */ /* 0x100fe200078e0a02 */
[----:B------:R0:W-:Y:S01]  /*3b10*/  STL [R1+0x6e0], R8 ;  /* 0x0006e00801007387 */ /* 0x0001e20000100800 */
[C---:B------:R-:W-:Y:S01]  /*3b20*/  IMAD R0, R2.reuse, R0, R7 ;  /* 0x0000000002007224 */ /* 0x040fe200078e0207 */
[----:B------:R-:W-:Y:S01]  /*3b30*/  ISETP.GT.U32.AND P4, PT, R2, R10, PT ;  /* 0x0000000a0200720c */ /* 0x000fe20003f84070 */
[----:B------:R-:W-:Y:S01]  /*3b40*/  @!P1 IMAD.IADD R9, R9, 0x1, -R2 ;  /* 0x0000000109099824 */ /* 0x000fe200078e0a02 */
[----:B------:R-:W-:Y:S01]  /*3b50*/  ISETP.GE.AND P1, PT, R247, RZ, PT ;  /* 0x000000fff700720c */ /* 0x000fe20003f26270 */
[----:B------:R-:W-:-:S02]  /*3b60*/  IMAD.MOV R11, RZ, RZ, -R11 ;  /* 0x000000ffff0b7224 */ /* 0x000fc400078e0a0b */
[C---:B------:R-:W-:Y:S01]  /*3b70*/  VIADD R247, R3.reuse, 0x1ef ;  /* 0x000001ef03f77836 */ /* 0x040fe20000000000 */
[C---:B------:R-:W-:Y:S01]  /*3b80*/  ISETP.GT.U32.AND P3, PT, R2.reuse, R9, PT ;  /* 0x000000090200720c */ /* 0x040fe20003f64070 */
[C---:B------:R-:W-:Y:S01]  /*3b90*/  IMAD R6, R2.reuse, R11, R6 ;  /* 0x0000000b02067224 */ /* 0x040fe200078e0206 */
[----:B------:R-:W-:Y:S01]  /*3ba0*/  IABS R11, R246 ;  /* 0x000000f6000b7213 */ /* 0x000fe20000000000 */
[----:B0-----:R-:W-:Y:S01]  /*3bb0*/  IMAD.MOV.U32 R8, RZ, RZ, R5 ;  /* 0x000000ffff087224 */ /* 0x001fe200078e0005 */
[----:B------:R-:W-:Y:S01]  /*3bc0*/  IABS R7, R247 ;  /* 0x000000f700077213 */ /* 0x000fe20000000000 */
[----:B------:R-:W-:Y:S01]  /*3bd0*/  VIADD R244, R3, 0x1ed ;  /* 0x000001ed03f47836 */ /* 0x000fe20000000000 */
[C---:B------:R-:W-:Y:S01]  /*3be0*/  ISETP.GT.U32.AND P5, PT, R2.reuse, R6, PT ;  /* 0x000000060200720c */ /* 0x040fe20003fa4070 */
[----:B------:R-:W-:Y:S01]  /*3bf0*/  @!P6 IMAD.MOV R8, RZ, RZ, -R8 ;  /* 0x000000ffff08e224 */ /* 0x000fe200078e0a08 */
[----:B------:R-:W-:Y:S01]  /*3c00*/  ISETP.GT.U32.AND P6, PT, R2, R0, PT ;  /* 0x000000000200720c */ /* 0x000fe20003fc4070 */
[----:B------:R-:W-:Y:S01]  /*3c10*/  @!P4 IMAD.IADD R10, R10, 0x1, -R2 ;  /* 0x000000010a0ac824 */ /* 0x000fe200078e0a02 */
[----:B------:R-:W-:Y:S01]  /*3c20*/  IABS R5, R239 ;  /* 0x000000ef00057213 */ /* 0x000fe20000000000 */
[----:B------:R-:W-:Y:S01]  /*3c30*/  IMAD.HI.U32 R13, R4, R11, RZ ;  /* 0x0000000b040d7227 */ /* 0x000fe200078e00ff */
[----:B------:R0:W-:Y:S01]  /*3c40*/  STL [R1+0x6d8], R8 ;  /* 0x0006d80801007387 */ /* 0x0001e20000100800 */
[----:B------:R-:W-:-:S02]  /*3c50*/  ISETP.GE.AND P4, PT, R246, RZ, PT ;  /* 0x000000fff600720c */ /* 0x000fc40003f86270 */
[----:B------:R-:W-:Y:S02]  /*3c60*/  @!P3 IMAD.IADD R9, R9, 0x1, -R2 ;  /* 0x000000010909b824 */ /* 0x000fe400078e0a02 */
[----:B------:R-:W-:-:S04]  /*3c70*/  IMAD.HI.U32 R12, R4, R7, RZ ;  /* 0x00000007040c7227 */ /* 0x000fc800078e00ff */
[----:B------:R-:W-:Y:S01]  /*3c80*/  @!P6 IMAD.IADD R0, R0, 0x1, -R2 ;  /* 0x000000010000e824 */ /* 0x000fe200078e0a02 */
[C---:B------:R-:W-:Y:S01]  /*3c90*/  ISETP.GT.U32.AND P6, PT, R2.reuse, R10, PT ;  /* 0x0000000a0200720c */ /* 0x040fe20003fc4070 */
[----:B------:R-:W-:Y:S02]  /*3ca0*/  IMAD.MOV R13, RZ, RZ, -R13 ;  /* 0x000000ffff0d7224 */ /* 0x000fe400078e0a0d */
[----:B------:R-:W-:Y:S02]  /*3cb0*/  IMAD.MOV R12, RZ, RZ, -R12 ;  /* 0x000000ffff0c7224 */ /* 0x000fe400078e0a0c */
[----:B------:R-:W-:Y:S01]  /*3cc0*/  @!P2 IMAD.MOV R9, RZ, RZ, -R9 ;  /* 0x000000ffff09a224 */ /* 0x000fe200078e0a09 */
[----:B------:R-:W-:Y:S01]  /*3cd0*/  ISETP.GT.U32.AND P2, PT, R2, R0, PT ;  /* 0x000000000200720c */ /* 0x000fe20003f44070 */
[----:B0-----:R-:W-:-:S03]  /*3ce0*/  IMAD.HI.U32 R8, R4, R5, RZ ;  /* 0x0000000504087227 */ /* 0x001fc600078e00ff */
[----:B------:R0:W-:Y:S01]  /*3cf0*/  STL [R1+0x6d4], R9 ;  /* 0x0006d40901007387 */ /* 0x0001e20000100800 */
[C---:B------:R-:W-:Y:S01]  /*3d00*/  IMAD R11, R2.reuse, R13, R11 ;  /* 0x0000000d020b7224 */ /* 0x040fe200078e020b */
[----:B------:R-:W-:Y:S01]  /*3d10*/  IABS R13, R244 ;  /* 0x000000f4000d7213 */ /* 0x000fe20000000000 */
[----:B------:R-:W-:Y:S02]  /*3d20*/  IMAD R7, R2, R12, R7 ;  /* 0x0000000c02077224 */ /* 0x000fe400078e0207 */
[----:B------:R-:W-:Y:S01]  /*3d30*/  @!P5 IMAD.IADD R6, R6, 0x1, -R2 ;  /* 0x000000010606d824 */ /* 0x000fe200078e0a02 */
[----:B------:R-:W-:Y:S01]  /*3d40*/  ISETP.GT.U32.AND P3, PT, R2, R11, PT ;  /* 0x0000000b0200720c */ /* 0x000fe20003f64070 */
[----:B------:R-:W-:Y:S02]  /*3d50*/  IMAD.MOV R8, RZ, RZ, -R8 ;  /* 0x000000ffff087224 */ /* 0x000fe400078e0a08 */
[----:B------:R-:W-:Y:S01]  /*3d60*/  @!P6 IMAD.IADD R10, R10, 0x1, -R2 ;  /* 0x000000010a0ae824 */ /* 0x000fe200078e0a02 */
[C---:B------:R-:W-:Y:S01]  /*3d70*/  ISETP.GT.U32.AND P6, PT, R2.reuse, R7, PT ;  /* 0x000000070200720c */ /* 0x040fe20003fc4070 */
[C---:B------:R-:W-:Y:S01]  /*3d80*/  IMAD R5, R2.reuse, R8, R5 ;  /* 0x0000000802057224 */ /* 0x040fe200078e0205 */
[----:B------:R-:W-:Y:S01]  /*3d90*/  ISETP.GT.U32.AND P5, PT, R2, R6, PT ;  /* 0x000000060200720c */ /* 0x000fe20003fa4070 */
[----:B0-----:R-:W-:-:S04]  /*3da0*/  IMAD.HI.U32 R9, R4, R13, RZ ;  /* 0x0000000d04097227 */ /* 0x001fc800078e00ff */
[----:B------:R-:W-:Y:S02]  /*3db0*/  IMAD.MOV R9, RZ, RZ, -R9 ;  /* 0x000000ffff097224 */ /* 0x000fe400078e0a09 */
[--C-:B------:R-:W-:Y:S01]  /*3dc0*/  @!P2 IMAD.IADD R0, R0, 0x1, -R2.reuse ;  /* 0x000000010000a824 */ /* 0x100fe200078e0a02 */
[C---:B------:R-:W-:Y:S01]  /*3dd0*/  ISETP.GT.U32.AND P2, PT, R2.reuse, R5, PT ;  /* 0x000000050200720c */ /* 0x040fe20003f44070 */
[----:B------:R-:W-:Y:S02]  /*3de0*/  IMAD R13, R2, R9, R13 ;  /* 0x00000009020d7224 */ /* 0x000fe400078e020d */
[--C-:B------:R-:W-:Y:S02]  /*3df0*/  @!P6 IMAD.IADD R7, R7, 0x1, -R2.reuse ;  /* 0x000000010707e824 */ /* 0x100fe400078e0a02 */
[----:B------:R-:W-:Y:S01]  /*3e00*/  @!P5 IMAD.IADD R6, R6, 0x1, -R2 ;  /* 0x000000010606d824 */ /* 0x000fe200078e0a02 */
[----:B------:R-:W-:Y:S01]  /*3e10*/  ISETP.GT.U32.AND P6, PT, R2, R13, PT ;  /* 0x0000000d0200720c */ /* 0x000fe20003fc4070 */
[----:B------:R-:W-:Y:S01]  /*3e20*/  VIADD R246, R3, 0x1eb ;  /* 0x000001eb03f67836 */ /* 0x000fe20000000000 */
[----:B------:R-:W-:Y:S01]  /*3e30*/  ISETP.GE.AND P5, PT, R245, RZ, PT ;  /* 0x000000fff500720c */ /* 0x000fe20003fa6270 */
[----:B------:R-:W-:-:S02]  /*3e40*/  @!P0 IMAD.MOV R6, RZ, RZ, -R6 ;  /* 0x000000ffff068224 */ /* 0x000fc400078e0a06 */
[--C-:B------:R-:W-:Y:S01]  /*3e50*/  @!P3 IMAD.IADD R11, R11, 0x1, -R2.reuse ;  /* 0x000000010b0bb824 */ /* 0x100fe200078e0a02 */
[----:B------:R-:W-:Y:S01]  /*3e60*/  ISETP.GE.AND P3, PT, R247, RZ, PT ;  /* 0x000000fff700720c */ /* 0x000fe20003f66270 */
[----:B------:R-:W-:Y:S01]  /*3e70*/  @!P2 IMAD.IADD R5, R5, 0x1, -R2 ;  /* 0x000000010505a824 */ /* 0x000fe200078e0a02 */
[C---:B------:R-:W-:Y:S01]  /*3e80*/  ISETP.GT.U32.AND P2, PT, R2.reuse, R7, PT ;  /* 0x000000070200720c */ /* 0x040fe20003f44070 */
[----:B------:R-:W-:Y:S01]  /*3e90*/  @!P1 IMAD.MOV R10, RZ, RZ, -R10 ;  /* 0x000000ffff0a9224 */ /* 0x000fe200078e0a0a */
[----:B------:R0:W-:Y:S01]  /*3ea0*/  STL [R1+0x6d0], R6 ;  /* 0x0006d00601007387 */ /* 0x0001e20000100800 */
[----:B------:R-:W-:Y:S01]  /*3eb0*/  VIADD R247, R3, 0x1ea ;  /* 0x000001ea03f77836 */ /* 0x000fe20000000000 */
[C---:B------:R-:W-:Y:S01]  /*3ec0*/  ISETP.GT.U32.AND P0, PT, R2.reuse, R11, PT ;  /* 0x0000000b0200720c */ /* 0x040fe20003f04070 */
[----:B------:R-:W-:Y:S01]  /*3ed0*/  @!P6 IMAD.IADD R13, R13, 0x1, -R2 ;  /* 0x000000010d0de824 */ /* 0x000fe200078e0a02 */
[----:B------:R1:W-:Y:S01]  /*3ee0*/  STL [R1+0x6cc], R10 ;  /* 0x0006cc0a01007387 */ /* 0x0003e20000100800 */
[C---:B------:R-:W-:Y:S01]  /*3ef0*/  VIADD R245, R3.reuse, 0x1ec ;  /* 0x000001ec03f57836 */ /* 0x040fe20000000000 */
[----:B------:R-:W-:Y:S01]  /*3f00*/  IABS R9, R247 ;  /* 0x000000f700097213 */ /* 0x000fe20000000000 */
[----:B------:R-:W-:Y:S01]  /*3f10*/  VIADD R248, R3, 0x10 ;  /* 0x0000001003f87836 */ /* 0x000fe20000000000 */
[----:B------:R-:W-:-:S02]  /*3f20*/  ISETP.GT.U32.AND P6, PT, R2, R13, PT ;  /* 0x0000000d0200720c */ /* 0x000fc40003fc4070 */
[----:B0-----:R-:W-:Y:S01]  /*3f30*/  IABS R6, R246 ;  /* 0x000000f600067213 */ /* 0x001fe20000000000 */
[----:B------:R-:W-:Y:S01]  /*3f40*/  @!P2 IMAD.IADD R7, R7, 0x1, -R2 ;  /* 0x000000010707a824 */ /* 0x000fe200078e0a02 */
[----:B------:R-:W-:Y:S01]  /*3f50*/  IABS R8, R245 ;  /* 0x000000f500087213 */ /* 0x000fe20000000000 */
[----:B-1----:R-:W-:Y:S01]  /*3f60*/  IMAD.MOV.U32 R10, RZ, RZ, R0 ;  /* 0x000000ffff0a7224 */ /* 0x002fe200078e0000 */
[----:B------:R-:W-:Y:S01]  /*3f70*/  ISETP.GE.AND P1, PT, R244, RZ, PT ;  /* 0x000000fff400720c */ /* 0x000fe20003f26270 */
[----:B------:R-:W-:Y:S01]  /*3f80*/  IMAD.HI.U32 R14, R4, R6, RZ ;  /* 0x00000006040e7227 */ /* 0x000fe200078e00ff */
[----:B------:R-:W-:-:S03]  /*3f90*/  IABS R169, R248 ;  /* 0x000000f800a97213 */ /* 0x000fc60000000000 */
[----:B------:R-:W-:Y:S01]  /*3fa0*/  @!P5 IMAD.MOV R10, RZ, RZ, -R10 ;  /* 0x000000ffff0ad224 */ /* 0x000fe200078e0a0a */
[----:B------:R-:W-:Y:S01]  /*3fb0*/  ISETP.GT.U32.AND P5, PT, R2, R5, PT ;  /* 0x000000050200720c */ /* 0x000fe20003fa4070 */
[----:B------:R-:W-:Y:S02]  /*3fc0*/  IMAD.MOV R14, RZ, RZ, -R14 ;  /* 0x000000ffff0e7224 */ /* 0x000fe400078e0a0e */
[----:B------:R-:W-:Y:S01]  /*3fd0*/  IMAD.HI.U32 R0, R4, R9, RZ ;  /* 0x0000000904007227 */ /* 0x000fe200078e00ff */
[----:B------:R0:W-:Y:S03]  /*3fe0*/  STL [R1+0x6c4], R10 ;  /* 0x0006c40a01007387 */ /* 0x0001e60000100800 */
[----:B------:R-:W-:Y:S02]  /*3ff0*/  IMAD R6, R2, R14, R6 ;  /* 0x0000000e02067224 */ /* 0x000fe400078e0206 */
[----:B------:R-:W-:-:S02]  /*4000*/  IMAD.MOV R0, RZ, RZ, -R0 ;  /* 0x000000ffff007224 */ /* 0x000fc400078e0a00 */
[--C-:B------:R-:W-:Y:S02]  /*4010*/  @!P6 IMAD.IADD R13, R13, 0x1, -R2.reuse ;  /* 0x000000010d0de824 */ /* 0x100fe400078e0a02 */
[C---:B------:R-:W-:Y:S02]  /*4020*/  IMAD R0, R2.reuse, R0, R9 ;  /* 0x0000000002007224 */ /* 0x040fe400078e0209 */
[----:B0-----:R-:W-:Y:S02]  /*4030*/  IMAD.MOV.U32 R10, RZ, RZ, R7 ;  /* 0x000000ffff0a7224 */ /* 0x001fe400078e0007 */
[----:B------:R-:W-:Y:S01]  /*4040*/  @!P0 IMAD.IADD R11, R11, 0x1, -R2 ;  /* 0x000000010b0b8824 */ /* 0x000fe200078e0a02 */
[C---:B------:R-:W-:Y:S01]  /*4050*/  ISETP.GT.U32.AND P6, PT, R2.reuse, R0, PT ;  /* 0x000000000200720c */ /* 0x040fe20003fc4070 */
[----:B------:R-:W-:Y:S01]  /*4060*/  @!P3 IMAD.MOV R10, RZ, RZ, -R10 ;  /* 0x000000ffff0ab224 */ /* 0x000fe200078e0a0a */
[----:B------:R-:W-:Y:S01]  /*4070*/  ISETP.GT.U32.AND P3, PT, R2, R6, PT ;  /* 0x000000060200720c */ /* 0x000fe20003f64070 */
[----:B------:R-:W-:Y:S01]  /*4080*/  IMAD.HI.U32 R12, R4, R8, RZ ;  /* 0x00000008040c7227 */ /* 0x000fe200078e00ff */
[----:B------:R-:W-:-:S03]  /*4090*/  ISETP.GE.AND P0, PT, R239, RZ, PT ;  /* 0x000000ffef00720c */ /* 0x000fc60003f06270 */
[----:B------:R-:W-:Y:S01]  /*40a0*/  @!P4 IMAD.MOV R11, RZ, RZ, -R11 ;  /* 0x000000ffff0bc224 */ /* 0x000fe200078e0a0b */
[----:B------:R-:W-:Y:S01]  /*40b0*/  ISETP.GE.AND P4, PT, R245, RZ, PT ;  /* 0x000000fff500720c */ /* 0x000fe20003f86270 */
[----:B------:R-:W-:Y:S02]  /*40c0*/  IMAD.MOV R12, RZ, RZ, -R12 ;  /* 0x000000ffff0c7224 */ /* 0x000fe400078e0a0c */
[C---:B------:R-:W-:Y:S01]  /*40d0*/  VIADD R239, R3.reuse, 0x1e9 ;  /* 0x000001e903ef7836 */ /* 0x040fe20000000000 */
[----:B------:R0:W-:Y:S01]  /*40e0*/  STL [R1+0x6c0], R11 ;  /* 0x0006c00b01007387 */ /* 0x0001e20000100800 */
[----:B------:R-:W-:Y:S02]  /*40f0*/  VIADD R244, R3, 0x1e8 ;  /* 0x000001e803f47836 */ /* 0x000fe40000000000 */
[----:B------:R-:W-:Y:S01]  /*4100*/  IMAD R12, R2, R12, R8 ;  /* 0x0000000c020c7224 */ /* 0x000fe200078e0208 */
[----:B------:R-:W-:Y:S01]  /*4110*/  IABS R8, R239 ;  /* 0x000000ef00087213 */ /* 0x000fe20000000000 */
[--C-:B------:R-:W-:Y:S01]  /*4120*/  @!P3 IMAD.IADD R6, R6, 0x1, -R2.reuse ;  /* 0x000000010606b824 */ /* 0x100fe200078e0a02 */
[----:B------:R-:W-:Y:S01]  /*4130*/  STL [R1+0x6bc], R10 ;  /* 0x0006bc0a01007387 */ /* 0x000fe20000100800 */
[--C-:B------:R-:W-:Y:S01]  /*4140*/  @!P5 IMAD.IADD R5, R5, 0x1, -R2.reuse ;  /* 0x000000010505d824 */ /* 0x100fe200078e0a02 */
[----:B------:R-:W-:Y:S01]  /*4150*/  ISETP.GT.U32.AND P2, PT, R2, R12, PT ;  /* 0x0000000c0200720c */ /* 0x000fe20003f44070 */
[----:B------:R-:W-:Y:S01]  /*4160*/  @!P6 IMAD.IADD R0, R0, 0x1, -R2 ;  /* 0x000000010000e824 */ /* 0x000fe200078e0a02 */
[----:B0-----:R-:W-:Y:S01]  /*4170*/  IABS R11, R244 ;  /* 0x000000f4000b7213 */ /* 0x001fe20000000000 */
[----:B------:R-:W-:Y:S01]  /*4180*/  IMAD.MOV.U32 R14, RZ, RZ, R5 ;  /* 0x000000ffff0e7224 */ /* 0x000fe200078e0005 */
[----:B------:R-:W-:Y:S01]  /*4190*/  ISETP.GT.U32.AND P6, PT, R2, R6, PT ;  /* 0x000000060200720c */ /* 0x000fe20003fc4070 */
[----:B------:R-:W-:Y:S01]  /*41a0*/  IMAD.HI.U32 R7, R4, R8, RZ ;  /* 0x0000000804077227 */ /* 0x000fe200078e00ff */
[----:B------:R-:W-:-:S03]  /*41b0*/  ISETP.GE.AND P5, PT, R246, RZ, PT ;  /* 0x000000fff600720c */ /* 0x000fc60003fa6270 */
[----:B------:R-:W-:-:S04]  /*41c0*/  IMAD.HI.U32 R5, R4, R11, RZ ;  /* 0x0000000b04057227 */ /* 0x000fc800078e00ff */
[----:B------:R-:W-:Y:S02]  /*41d0*/  IMAD.MOV R7, RZ, RZ, -R7 ;  /* 0x000000ffff077224 */ /* 0x000fe400078e0a07 */
[C---:B------:R-:W-:Y:S02]  /*41e0*/  VIADD R245, R3.reuse, 0x1e7 ;  /* 0x000001e703f57836 */ /* 0x040fe40000000000 */
[----:B------:R-:W-:Y:S02]  /*41f0*/  IMAD.MOV R5, RZ, RZ, -R5 ;  /* 0x000000ffff057224 */ /* 0x000fe400078e0a05 */
[----:B------:R-:W-:Y:S01]  /*4200*/  @!P0 IMAD.MOV R14, RZ, RZ, -R14 ;  /* 0x000000ffff0e8224 */ /* 0x000fe200078e0a0e */
[C---:B------:R-:W-:Y:S01]  /*4210*/  ISETP.GT.U32.AND P0, PT, R2.reuse, R0, PT ;  /* 0x000000000200720c */ /* 0x040fe20003f04070 */
[C---:B------:R-:W-:Y:S01]  /*4220*/  IMAD R8, R2.reuse, R7, R8 ;  /* 0x0000000702087224 */ /* 0x040fe200078e0208 */
[----:B------:R-:W-:Y:S01]  /*4230*/  IABS R7, R245 ;  /* 0x000000f500077213 */ /* 0x000fe20000000000 */
[----:B------:R-:W-:Y:S01]  /*4240*/  @!P1 IMAD.MOV R13, RZ, RZ, -R13 ;  /* 0x000000ffff0d9224 */ /* 0x000fe200078e0a0d */
[----:B------:R-:W-:Y:S01]  /*4250*/  STL [R1+0x6b8], R14 ;  /* 0x0006b80e01007387 */ /* 0x000fe20000100800 */
[C---:B------:R-:W-:Y:S01]  /*4260*/  IMAD R5, R2.reuse, R5, R11 ;  /* 0x0000000502057224 */ /* 0x040fe200078e020b */
[----:B------:R-:W-:Y:S01]  /*4270*/  ISETP.GT.U32.AND P1, PT, R2, R8, PT ;  /* 0x000000080200720c */ /* 0x000fe20003f24070 */
[--C-:B------:R-:W-:Y:S01]  /*4280*/  @!P2 IMAD.IADD R12, R12, 0x1, -R2.reuse ;  /* 0x000000010c0ca824 */ /* 0x100fe200078e0a02 */
[----:B------:R0:W-:Y:S01]  /*4290*/  STL [R1+0x6b4], R13 ;  /* 0x0006b40d01007387 */ /* 0x0001e20000100800 */
[--C-:B------:R-:W-:Y:S01]  /*42a0*/  @!P6 IMAD.IADD R6, R6, 0x1, -R2.reuse ;  /* 0x000000010606e824 */ /* 0x100fe200078e0a02 */
[C---:B------:R-:W-:Y:S01]  /*42b0*/  ISETP.GT.U32.AND P6, PT, R2.reuse, R5, PT ;  /* 0x000000050200720c */ /* 0x040fe20003fc4070 */
[----:B------:R-:W-:Y:S01]  /*42c0*/  VIADD R246, R3, 0x1e6 ;  /* 0x000001e603f67836 */ /* 0x000fe20000000000 */
[----:B------:R-:W-:Y:S01]  /*42d0*/  ISETP.GT.U32.AND P3, PT, R2, R12, PT ;  /* 0x0000000c0200720c */ /* 0x000fe20003f64070 */
[----:B------:R-:W-:Y:S01]  /*42e0*/  @!P0 IMAD.IADD R0, R0, 0x1, -R2 ;  /* 0x0000000100008824 */ /* 0x000fe200078e0a02 */
[----:B------:R-:W-:Y:S01]  /*42f0*/  ISETP.GE.AND P2, PT, R247, RZ, PT ;  /* 0x000000fff700720c */ /* 0x000fe20003f46270 */
[----:B------:R-:W-:Y:S01]  /*4300*/  VIADD R247, R3, 0x1e5 ;  /* 0x000001e503f77836 */ /* 0x000fe20000000000 */
[----:B------:R-:W-:Y:S01]  /*4310*/  IABS R9, R246 ;  /* 0x000000f600097213 */ /* 0x000fe20000000000 */
[----:B------:R-:W-:Y:S01]  /*4320*/  @!P5 IMAD.MOV R6, RZ, RZ, -R6 ;  /* 0x000000ffff06d224 */ /* 0x000fe200078e0a06 */
[----:B------:R-:W-:Y:S01]  /*4330*/  ISETP.GE.AND P0, PT, R244, RZ, PT ;  /* 0x000000fff400720c */ /* 0x000fe20003f06270 */
[----:B0-----:R-:W-:Y:S01]  /*4340*/  IMAD.HI.U32 R13, R4, R7, RZ ;  /* 0x00000007040d7227 */ /* 0x001fe200078e00ff */
[----:B------:R-:W-:-:S03]  /*4350*/  IABS R10, R247 ;  /* 0x000000f7000a7213 */ /* 0x000fc60000000000 */
[----:B------:R-:W-:Y:S02]  /*4360*/  IMAD.MOV R13, RZ, RZ, -R13 ;  /* 0x000000ffff0d7224 */ /* 0x000fe400078e0a0d */
[--C-:B------:R-:W-:Y:S02]  /*4370*/  @!P6 IMAD.IADD R5, R5, 0x1, -R2.reuse ;  /* 0x000000010505e824 */ /* 0x100fe400078e0a02 */
[----:B------:R-:W-:Y:S02]  /*4380*/  IMAD R7, R2, R13, R7 ;  /* 0x0000000d02077224 */ /* 0x000fe400078e0207 */
[--C-:B------:R-:W-:Y:S01]  /*4390*/  @!P3 IMAD.IADD R12, R12, 0x1, -R2.reuse ;  /* 0x000000010c0cb824 */ /* 0x100fe200078e0a02 */
[----:B------:R-:W-:Y:S01]  /*43a0*/  ISETP.GE.AND P3, PT, R239, RZ, PT ;  /* 0x000000ffef00720c */ /* 0x000fe20003f66270 */
[----:B------:R-:W-:Y:S01]  /*43b0*/  @!P1 IMAD.IADD R8, R8, 0x1, -R2 ;  /* 0x0000000108089824 */ /* 0x000fe200078e0a02 */
[----:B------:R-:W-:Y:S01]  /*43c0*/  ISETP.GT.U32.AND P6, PT, R2, R7, PT ;  /* 0x000000070200720c */ /* 0x000fe20003fc4070 */
[----:B------:R-:W-:Y:S01]  /*43d0*/  @!P4 IMAD.MOV R12, RZ, RZ, -R12 ;  /* 0x000000ffff0cc224 */ /* 0x000fe200078e0a0c */
[----:B------:R-:W-:Y:S01]  /*43e0*/  ISETP.GE.AND P1, PT, R245, RZ, PT ;  /* 0x000000fff500720c */ /* 0x000fe20003f26270 */
[----:B------:R-:W-:Y:S01]  /*43f0*/  IMAD.HI.U32 R11, R4, R9, RZ ;  /* 0x00000009040b7227 */ /* 0x000fe200078e00ff */
[----:B------:R-:W-:-:S02]  /*4400*/  ISETP.GT.U32.AND P4, PT, R2, R8, PT ;  /* 0x000000080200720c */ /* 0x000fc40003f84070 */
[----:B------:R-:W-:Y:S01]  /*4410*/  STL [R1+0x6a4], R12 ;  /* 0x0006a40c01007387 */ /* 0x000fe20000100800 */
[----:B------:R-:W-:Y:S01]  /*4420*/  IMAD.HI.U32 R14, R4, R10, RZ ;  /* 0x0000000a040e7227 */ /* 0x000fe200078e00ff */
[----:B------:R-:W-:Y:S02]  /*4430*/  ISETP.GT.U32.AND P5, PT, R2, R5, PT ;  /* 0x000000050200720c */ /* 0x000fe40003fa4070 */
[----:B------:R0:W-:Y:S01]  /*4440*/  STL [R1+0x6a0], R6 ;  /* 0x0006a00601007387 */ /* 0x0001e20000100800 */
[----:B------:R-:W-:Y:S02]  /*4450*/  VIADD R244, R3, 0x1e4 ;  /* 0x000001e403f47836 */ /* 0x000fe40000000000 */
[----:B------:R-:W-:Y:S02]  /*4460*/  IMAD.MOV R11, RZ, RZ, -R11 ;  /* 0x000000ffff0b7224 */ /* 0x000fe400078e0a0b */
[----:B------:R-:W-:Y:S02]  /*4470*/  IMAD.MOV R14, RZ, RZ, -R14 ;  /* 0x000000ffff0e7224 */ /* 0x000fe400078e0a0e */
[----:B------:R-:W-:-:S02]  /*4480*/  @!P6 IMAD.IADD R7, R7, 0x1, -R2 ;  /* 0x000000010707e824 */ /* 0x000fc400078e0a02 */
[C---:B------:R-:W-:Y:S01]  /*4490*/  IMAD R9, R2.reuse, R11, R9 ;  /* 0x0000000b02097224 */ /* 0x040fe200078e0209 */
[----:B0-----:R-:W-:Y:S01]  /*44a0*/  IABS R6, R244 ;  /* 0x000000f400067213 */ /* 0x001fe20000000000 */
[----:B------:R-:W-:Y:S01]  /*44b0*/  IMAD.MOV.U32 R11, RZ, RZ, R0 ;  /* 0x000000ffff0b7224 */ /* 0x000fe200078e0000 */
[C---:B------:R-:W-:Y:S01]  /*44c0*/  ISETP.GT.U32.AND P6, PT, R2.reuse, R7, PT ;  /* 0x000000070200720c */ /* 0x040fe20003fc4070 */
[----:B------:R-:W-:Y:S02]  /*44d0*/  IMAD R10, R2, R14, R10 ;  /* 0x0000000e020a7224 */ /* 0x000fe400078e020a */
[----:B------:R-:W-:-:S04]  /*44e0*/  IMAD.HI.U32 R13, R4, R6, RZ ;  /* 0x00000006040d7227 */ /* 0x000fc800078e00ff */
[----:B------:R-:W-:Y:S01]  /*44f0*/  @!P2 IMAD.MOV R11, RZ, RZ, -R11 ;  /* 0x000000ffff0ba224 */ /* 0x000fe200078e0a0b */
[----:B------:R-:W-:Y:S01]  /*4500*/  ISETP.GT.U32.AND P2, PT, R2, R9, PT ;  /* 0x000000090200720c */ /* 0x000fe20003f44070 */
[----:B------:R-:W-:Y:S01]  /*4510*/  @!P4 IMAD.IADD R8, R8, 0x1, -R2 ;  /* 0x000000010808c824 */ /* 0x000fe200078e0a02 */
[C---:B------:R-:W-:Y:S01]  /*4520*/  ISETP.GT.U32.AND P4, PT, R2.reuse, R10, PT ;  /* 0x0000000a0200720c */ /* 0x040fe20003f84070 */
[C---:B------:R-:W-:Y:S01]  /*4530*/  VIADD R239, R3.reuse, 0x1e2 ;  /* 0x000001e203ef7836 */ /* 0x040fe20000000000 */
[----:B------:R0:W-:Y:S01]  /*4540*/  STL [R1+0x69c], R11 ;  /* 0x00069c0b01007387 */ /* 0x0001e20000100800 */
[----:B------:R-:W-:Y:S02]  /*4550*/  IMAD.MOV R13, RZ, RZ, -R13 ;  /* 0x000000ffff0d7224 */ /* 0x000fe400078e0a0d */
[----:B------:R-:W-:Y:S01]  /*4560*/  VIADD R245, R3, 0x1e3 ;  /* 0x000001e303f57836 */ /* 0x000fe20000000000 */
[----:B------:R-:W-:Y:S01]  /*4570*/  IABS R12, R239 ;  /* 0x000000ef000c7213 */ /* 0x000fe20000000000 */
[----:B------:R-:W-:-:S02]  /*4580*/  IMAD R6, R2, R13, R6 ;  /* 0x0000000d02067224 */ /* 0x000fc400078e0206 */
[----:B------:R-:W-:Y:S01]  /*4590*/  @!P6 IMAD.IADD R7, R7, 0x1, -R2 ;  /* 0x000000010707e824 */ /* 0x000fe200078e0a02 */
[----:B------:R-:W-:Y:S01]  /*45a0*/  IABS R0, R245 ;  /* 0x000000f500007213 */ /* 0x000fe20000000000 */
[----:B------:R-:W-:Y:S01]  /*45b0*/  IMAD.HI.U32 R13, R4, R12, RZ ;  /* 0x0000000c040d7227 */ /* 0x000fe200078e00ff */
[----:B------:R-:W-:-:S03]  /*45c0*/  ISETP.GT.U32.AND P6, PT, R2, R6, PT ;  /* 0x000000060200720c */ /* 0x000fc60003fc4070 */
[--C-:B------:R-:W-:Y:S02]  /*45d0*/  @!P2 IMAD.IADD R9, R9, 0x1, -R2.reuse ;  /* 0x000000010909a824 */ /* 0x100fe400078e0a02 */
[----:B------:R-:W-:Y:S01]  /*45e0*/  @!P4 IMAD.IADD R10, R10, 0x1, -R2 ;  /* 0x000000010a0ac824 */ /* 0x000fe200078e0a02 */
[----:B------:R-:W-:Y:S01]  /*45f0*/  ISETP.GE.AND P4, PT, R247, RZ, PT ;  /* 0x000000fff700720c */ /* 0x000fe20003f86270 */
[----:B------:R-:W-:Y:S01]  /*4600*/  IMAD.MOV R13, RZ, RZ, -R13 ;  /* 0x000000ffff0d7224 */ /* 0x000fe200078e0a0d */
[C---:B------:R-:W-:Y:S01]  /*4610*/  ISETP.GT.U32.AND P2, PT, R2.reuse, R9, PT ;  /* 0x000000090200720c */ /* 0x040fe20003f44070 */
[----:B------:R-:W-:Y:S01]  /*4620*/  @!P3 IMAD.MOV R8, RZ, RZ, -R8 ;  /* 0x000000ffff08b224 */ /* 0x000fe200078e0a08 */
[----:B------:R-:W-:Y:S01]  /*4630*/  ISETP.GT.U32.AND P3, PT, R2, R10, PT ;  /* 0x0000000a0200720c */ /* 0x000fe20003f64070 */
[----:B0-----:R-:W-:-:S03]  /*4640*/  IMAD.HI.U32 R11, R4, R0, RZ ;  /* 0x00000000040b7227 */ /* 0x001fc600078e00ff */
[----:B------:R0:W-:Y:S01]  /*4650*/  STL [R1+0x694], R8 ;  /* 0x0006940801007387 */ /* 0x0001e20000100800 */
[----:B------:R-:W-:Y:S02]  /*4660*/  IMAD R12, R2, R13, R12 ;  /* 0x0000000d020c7224 */ /* 0x000fe400078e020c */
[----:B------:R-:W-:Y:S02]  /*4670*/  IMAD.MOV R11, RZ, RZ, -R11 ;  /* 0x000000ffff0b7224 */ /* 0x000fe400078e0a0b */
[--C-:B------:R-:W-:Y:S01]  /*4680*/  @!P6 IMAD.IADD R6, R6, 0x1, -R2.reuse ;  /* 0x000000010606e824 */ /* 0x100fe200078e0a02 */
[----:B------:R-:W-:Y:S01]  /*4690*/  ISETP.GT.U32.AND P6, PT, R2, R12, PT ;  /* 0x0000000c0200720c */ /* 0x000fe20003fc4070 */
[----:B------:R-:W-:Y:S01]  /*46a0*/  @!P5 IMAD.IADD R5, R5, 0x1, -R2 ;  /* 0x000000010505d824 */ /* 0x000fe200078e0a02 */
[----:B------:R-:W-:Y:S01]  /*46b0*/  ISETP.GE.AND P5, PT, R246, RZ, PT ;  /* 0x000000fff600720c */ /* 0x000fe20003fa6270 */
[----:B------:R-:W-:Y:S02]  /*46c0*/  IMAD R0, R2, R11, R0 ;  /* 0x0000000b02007224 */ /* 0x000fe400078e0200 */
[----:B------:R-:W-:-:S02]  /*46d0*/  VIADD R246, R3, 0x1e1 ;  /* 0x000001e103f67836 */ /* 0x000fc40000000000 */
[--C-:B------:R-:W-:Y:S01]  /*46e0*/  @!P2 IMAD.IADD R9, R9, 0x1, -R2.reuse ;  /* 0x000000010909a824 */ /* 0x100fe200078e0a02 */
[----:B------:R-:W-:Y:S01]  /*46f0*/  ISETP.GT.U32.AND P2, PT, R2, R0, PT ;  /* 0x000000000200720c */ /* 0x000fe20003f44070 */
[--C-:B------:R-:W-:Y:S01]  /*4700*/  @!P3 IMAD.IADD R10, R10, 0x1, -R2.reuse ;  /* 0x000000010a0ab824 */ /* 0x100fe200078e0a02 */
[----:B------:R-:W-:Y:S01]  /*4710*/  ISETP.GE.AND P3, PT, R244, RZ, PT ;  /* 0x000000fff400720c */ /* 0x000fe20003f66270 */
[C---:B------:R-:W-:Y:S01]  /*4720*/  VIADD R247, R3.reuse, 0x1e0 ;  /* 0x000001e003f77836 */ /* 0x040fe20000000000 */
[----:B0-----:R-:W-:Y:S01]  /*4730*/  IABS R8, R246 ;  /* 0x000000f600087213 */ /* 0x001fe20000000000 */
[----:B------:R-:W-:Y:S02]  /*4740*/  VIADD R244, R3, 0x1df ;  /* 0x000001df03f47836 */ /* 0x000fe40000000000 */
[----:B------:R-:W-:Y:S01]  /*4750*/  IMAD.MOV.U32 R16, RZ, RZ, R5 ;  /* 0x000000ffff107224 */ /* 0x000fe200078e0005 */
[----:B------:R-:W-:Y:S01]  /*4760*/  IABS R11, R247 ;  /* 0x000000f7000b7213 */ /* 0x000fe20000000000 */
[----:B------:R-:W-:Y:S01]  /*4770*/  @!P6 IMAD.IADD R12, R12, 0x1, -R2 ;  /* 0x000000010c0ce824 */ /* 0x000fe200078e0a02 */
[----:B------:R-:W-:Y:S01]  /*4780*/  IABS R14, R244 ;  /* 0x000000f4000e7213 */ /* 0x000fe20000000000 */
[----:B------:R-:W-:-:S03]  /*4790*/  IMAD.HI.U32 R15, R4, R8, RZ ;  /* 0x00000008040f7227 */ /* 0x000fc600078e00ff */
[C---:B------:R-:W-:Y:S01]  /*47a0*/  ISETP.GT.U32.AND P6, PT, R2.reuse, R12, PT ;  /* 0x0000000c0200720c */ /* 0x040fe20003fc4070 */
[----:B------:R-:W-:Y:S01]  /*47b0*/  @!P0 IMAD.MOV R16, RZ, RZ, -R16 ;  /* 0x000000ffff108224 */ /* 0x000fe200078e0a10 */
[----:B------:R-:W-:Y:S01]  /*47c0*/  ISETP.GT.U32.AND P0, PT, R2, R6, PT ;  /* 0x000000060200720c */ /* 0x000fe20003f04070 */
[----:B------:R-:W-:-:S03]  /*47d0*/  IMAD.HI.U32 R13, R4, R11, RZ ;  /* 0x0000000b040d7227 */ /* 0x000fc600078e00ff */
[----:B------:R-:W-:Y:S01]  /*47e0*/  STL [R1+0x684], R16 ;  /* 0x0006841001007387 */ /* 0x000fe20000100800 */
[----:B------:R-:W-:Y:S02]  /*47f0*/  IMAD.MOV R15, RZ, RZ, -R15 ;  /* 0x000000ffff0f7224 */ /* 0x000fe400078e0a0f */
[----:B------:R-:W-:-:S04]  /*4800*/  IMAD.HI.U32 R5, R4, R14, RZ ;  /* 0x0000000e04057227 */ /* 0x000fc800078e00ff */
[----:B------:R-:W-:Y:S01]  /*4810*/  @!P2 IMAD.IADD R0, R0, 0x1, -R2 ;  /* 0x000000010000a824 */ /* 0x000fe200078e0a02 */
[----:B------:R-:W-:Y:S01]  /*4820*/  ISETP.GE.AND P2, PT, R245, RZ, PT ;  /* 0x000000fff500720c */ /* 0x000fe20003f46270 */
[----:B------:R-:W-:Y:S02]  /*4830*/  IMAD.MOV R13, RZ, RZ, -R13 ;  /* 0x000000ffff0d7224 */ /* 0x000fe400078e0a0d */
[C---:B------:R-:W-:Y:S02]  /*4840*/  IMAD R8, R2.reuse, R15, R8 ;  /* 0x0000000f02087224 */ /* 0x040fe400078e0208 */
[----:B------:R-:W-:Y:S02]  /*4850*/  IMAD.MOV R5, RZ, RZ, -R5 ;  /* 0x000000ffff057224 */ /* 0x000fe400078e0a05 */
[----:B------:R-:W-:Y:S01]  /*4860*/  @!P1 IMAD.MOV R7, RZ, RZ, -R7 ;  /* 0x000000ffff079224 */ /* 0x000fe200078e0a07 */
[C---:B------:R-:W-:Y:S01]  /*4870*/  ISETP.GT.U32.AND P1, PT, R2.reuse, R0, PT ;  /* 0x000000000200720c */ /* 0x040fe20003f24070 */
[----:B------:R-:W-:-:S02]  /*4880*/  IMAD R13, R2, R13, R11 ;  /* 0x0000000d020d7224 */ /* 0x000fc400078e020b */
[----:B------:R-:W-:Y:S01]  /*4890*/  @!P5 IMAD.MOV R9, RZ, RZ, -R9 ;  /* 0x000000ffff09d224 */ /* 0x000fe200078e0a09 */
[C---:B------:R-:W-:Y:S01]  /*48a0*/  ISETP.GT.U32.AND P5, PT, R2.reuse, R8, PT ;  /* 0x000000080200720c */ /* 0x040fe20003fa4070 */
[----:B------:R-:W-:Y:S01]  /*48b0*/  IMAD R5, R2, R5, R14 ;  /* 0x0000000502057224 */ /* 0x000fe200078e020e */
[----:B------:R0:W-:Y:S01]  /*48c0*/  STL [R1+0x680], R7 ;  /* 0x0006800701007387 */ /* 0x0001e20000100800 */
[--C-:B------:R-:W-:Y:S01]  /*48d0*/  @!P0 IMAD.IADD R6, R6, 0x1, -R2.reuse ;  /* 0x0000000106068824 */ /* 0x100fe200078e0a02 */
[----:B------:R-:W-:Y:S01]  /*48e0*/  ISETP.GT.U32.AND P0, PT, R2, R13, PT ;  /* 0x0000000d0200720c */ /* 0x000fe20003f04070 */
[--C-:B------:R-:W-:Y:S01]  /*48f0*/  @!P6 IMAD.IADD R12, R12, 0x1, -R2.reuse ;  /* 0x000000010c0ce824 */ /* 0x100fe200078e0a02 */
[----:B------:R-:W-:Y:S01]  /*4900*/  ISETP.GT.U32.AND P6, PT, R2, R5, PT ;  /* 0x000000050200720c */ /* 0x000fe20003fc4070 */
[----:B------:R-:W-:Y:S01]  /*4910*/  VIADD R245, R3, 0x1de ;  /* 0x000001de03f57836 */ /* 0x000fe20000000000 */
[----:B------:R-:W-:Y:S01]  /*4920*/  STL [R1+0x67c], R9 ;  /* 0x00067c0901007387 */ /* 0x000fe20000100800 */
[----:B------:R-:W-:Y:S01]  /*4930*/  @!P1 IMAD.IADD R0, R0, 0x1, -R2 ;  /* 0x0000000100009824 */ /* 0x000fe200078e0a02 */
[----:B------:R-:W-:Y:S01]  /*4940*/  ISETP.GE.AND P1, PT, R246, RZ, PT ;  /* 0x000000fff600720c */ /* 0x000fe20003f26270 */
[----:B------:R-:W-:Y:S01]  /*4950*/  @!P3 IMAD.MOV R6, RZ, RZ, -R6 ;  /* 0x000000ffff06b224 */ /* 0x000fe200078e0a06 */
[----:B------:R-:W-:Y:S01]  /*4960*/  IABS R11, R245 ;  /* 0x000000f5000b7213 */ /* 0x000fe20000000000 */
[----:B0-----:R-:W-:-:S02]  /*4970*/  IMAD.MOV.U32 R7, RZ, RZ, R10 ;  /* 0x000000ffff077224 */ /* 0x001fc400078e000a */
[----:B------:R-:W-:Y:S02]  /*4980*/  VIADD R246, R3, 0x1dd ;  /* 0x000001dd03f67836 */ /* 0x000fe40000000000 */
[----:B------:R-:W-:Y:S01]  /*4990*/  @!P4 IMAD.MOV R7, RZ, RZ, -R7 ;  /* 0x000000ffff07c224 */ /* 0x000fe200078e0a07 */
[----:B------:R-:W-:Y:S01]  /*49a0*/  ISETP.GE.AND P4, PT, R239, RZ, PT ;  /* 0x000000ffef00720c */ /* 0x000fe20003f86270 */
[--C-:B------:R-:W-:Y:S01]  /*49b0*/  @!P5 IMAD.IADD R8, R8, 0x1, -R2.reuse ;  /* 0x000000010808d824 */ /* 0x100fe200078e0a02 */
[----:B------:R-:W-:Y:S01]  /*49c0*/  ISETP.GE.AND P5, PT, R247, RZ, PT ;  /* 0x000000fff700720c */ /* 0x000fe20003fa6270 */
[----:B------:R-:W-:Y:S01]  /*49d0*/  @!P0 IMAD.IADD R13, R13, 0x1, -R2 ;  /* 0x000000010d0d8824 */ /* 0x000fe200078e0a02 */
[----:B------:R0:W-:Y:S01]  /*49e0*/  STL [R1+0x678], R7 ;  /* 0x0006780701007387 */ /* 0x0001e20000100800 */
[----:B------:R-:W-:Y:S01]  /*49f0*/  IMAD.MOV.U32 R10, RZ, RZ, R0 ;  /* 0x000000ffff0a7224 */ /* 0x000fe200078e0000 */
[C---:B------:R-:W-:Y:S01]  /*4a00*/  ISETP.GT.U32.AND P3, PT, R2.reuse, R8, PT ;  /* 0x000000080200720c */ /* 0x040fe20003f64070 */
[----:B------:R-:W-:Y:S01]  /*4a10*/  @!P6 IMAD.IADD R5, R5, 0x1, -R2 ;  /* 0x000000010505e824 */ /* 0x000fe200078e0a02 */
[----:B------:R1:W-:Y:S01]  /*4a20*/  STL [R1+0x670], R6 ;  /* 0x0006700601007387 */ /* 0x0003e20000100800 */
[----:B------:R-:W-:Y:S01]  /*4a30*/  @!P2 IMAD.MOV R10, RZ, RZ, -R10 ;  /* 0x000000ffff0aa224 */ /* 0x000fe200078e0a0a */
[C---:B------:R-:W-:Y:S01]  /*4a40*/  ISETP.GT.U32.AND P2, PT, R2.reuse, R13, PT ;  /* 0x0000000d0200720c */ /* 0x040fe20003f44070 */
[C---:B------:R-:W-:Y:S01]  /*4a50*/  VIADD R247, R3.reuse, 0x1dc ;  /* 0x000001dc03f77836 */ /* 0x040fe20000000000 */
[----:B------:R-:W-:Y:S01]  /*4a60*/  ISETP.GT.U32.AND P6, PT, R2, R5, PT ;  /* 0x000000050200720c */ /* 0x000fe20003fc4070 */
[----:B------:R-:W-:Y:S01]  /*4a70*/  VIADD R239, R3, 0x1d8 ;  /* 0x000001d803ef7836 */ /* 0x000fe20000000000 */
[----:B------:R2:W-:Y:S01]  /*4a80*/  STL [R1+0x66c], R10 ;  /* 0x00066c0a01007387 */ /* 0x0005e20000100800 */
[----:B0-----:R-:W-:Y:S01]  /*4a90*/  IMAD.HI.U32 R7, R4, R11, RZ ;  /* 0x0000000b04077227 */ /* 0x001fe200078e00ff */
[----:B------:R-:W-:-:S02]  /*4aa0*/  IABS R9, R247 ;  /* 0x000000f700097213 */ /* 0x000fc40000000000 */
[----:B-1----:R-:W-:Y:S01]  /*4ab0*/  IABS R6, R246 ;  /* 0x000000f600067213 */ /* 0x002fe20000000000 */
[----:B------:R-:W-:Y:S01]  /*4ac0*/  IMAD.MOV R7, RZ, RZ, -R7 ;  /* 0x000000ffff077224 */ /* 0x000fe200078e0a07 */
[----:B------:R-:W-:Y:S01]  /*4ad0*/  ISETP.GE.AND P0, PT, R244, RZ, PT ;  /* 0x000000fff400720c */ /* 0x000fe20003f06270 */
[----:B------:R-:W-:Y:S02]  /*4ae0*/  @!P3 IMAD.IADD R8, R8, 0x1, -R2 ;  /* 0x000000010808b824 */ /* 0x000fe400078e0a02 */
[----:B------:R-:W-:-:S04]  /*4af0*/  IMAD.HI.U32 R0, R4, R6, RZ ;  /* 0x0000000604007227 */ /* 0x000fc800078e00ff */
[C---:B------:R-:W-:Y:S02]  /*4b00*/  IMAD R7, R2.reuse, R7, R11 ;  /* 0x0000000702077224 */ /* 0x040fe400078e020b */
[----:B------:R-:W-:Y:S02]  /*4b10*/  IMAD.MOV R0, RZ, RZ, -R0 ;  /* 0x000000ffff007224 */ /* 0x000fe400078e0a00 */
[----:B------:R-:W-:Y:S01]  /*4b20*/  IMAD.MOV.U32 R11, RZ, RZ, R12 ;  /* 0x000000ffff0b7224 */ /* 0x000fe200078e000c */
[C---:B------:R-:W-:Y:S01]  /*4b30*/  ISETP.GT.U32.AND P3, PT, R2.reuse, R7, PT ;  /* 0x000000070200720c */ /* 0x040fe20003f64070 */
[C---:B------:R-:W-:Y:S02]  /*4b40*/  IMAD R0, R2.reuse, R0, R6 ;  /* 0x0000000002007224 */ /* 0x040fe400078e0206 */
[--C-:B------:R-:W-:Y:S01]  /*4b50*/  @!P2 IMAD.IADD R13, R13, 0x1, -R2.reuse ;  /* 0x000000010d0da824 */ /* 0x100fe200078e0a02 */
[----:B------:R-:W-:Y:S01]  /*4b60*/  ISETP.GE.AND P2, PT, R247, RZ, PT ;  /* 0x000000fff700720c */ /* 0x000fe20003f46270 */
[----:B------:R-:W-:Y:S01]  /*4b70*/  @!P6 IMAD.IADD R5, R5, 0x1, -R2 ;  /* 0x000000010505e824 */ /* 0x000fe200078e0a02 */
[----:B------:R-:W-:Y:S01]  /*4b80*/  ISETP.GT.U32.AND P6, PT, R2, R0, PT ;  /* 0x000000000200720c */ /* 0x000fe20003fc4070 */
[----:B--2---:R-:W-:-:S02]  /*4b90*/  IMAD.MOV.U32 R10, RZ, RZ, R8 ;  /* 0x000000ffff0a7224 */ /* 0x004fc400078e0008 */
[----:B------:R-:W-:Y:S01]  /*4ba0*/  @!P4 IMAD.MOV R11, RZ, RZ, -R11 ;  /* 0x000000ffff0bc224 */ /* 0x000fe200078e0a0b */
[----:B------:R-:W-:Y:S01]  /*4bb0*/  ISETP.GE.AND P4, PT, R245, RZ, PT ;  /* 0x000000fff500720c */ /* 0x000fe20003f86270 */
[----:B------:R-:W-:Y:S02]  /*4bc0*/  VIADD R247, R3, 0x1db ;  /* 0x000001db03f77836 */ /* 0x000fe40000000000 */
[----:B------:R-:W-:Y:S01]  /*4bd0*/  IMAD.HI.U32 R8, R4, R9, RZ ;  /* 0x0000000904087227 */ /* 0x000fe200078e00ff */
[----:B------:R0:W-:Y:S03]  /*4be0*/  STL [R1+0x664], R11 ;  /* 0x0006640b01007387 */ /* 0x0001e60000100800 */
[----:B------:R-:W-:Y:S01]  /*4bf0*/  @!P1 IMAD.MOV R10, RZ, RZ, -R10 ;  /* 0x000000ffff0a9224 */ /* 0x000fe200078e0a0a */
[----:B------:R-:W-:Y:S01]  /*4c00*/  ISETP.GE.AND P1, PT, R246, RZ, PT ;  /* 0x000000fff600720c */ /* 0x000fe20003f26270 */
[----:B------:R-:W-:-:S02]  /*4c10*/  IMAD.MOV R8, RZ, RZ, -R8 ;  /* 0x000000ffff087224 */ /* 0x000fc400078e0a08 */
[----:B------:R-:W-:Y:S01]  /*4c20*/  IMAD.MOV.U32 R14, RZ, RZ, R13 ;  /* 0x000000ffff0e7224 */ /* 0x000fe200078e000d */
[----:B------:R1:W-:Y:S01]  /*4c30*/  STL [R1+0x660], R10 ;  /* 0x0006600a01007387 */ /* 0x0003e20000100800 */
[----:B------:R-:W-:Y:S01]  /*4c40*/  @!P3 IMAD.IADD R7, R7, 0x1, -R2 ;  /* 0x000000010707b824 */ /* 0x000fe200078e0a02 */
[----:B0-----:R-:W-:Y:S01]  /*4c50*/  IABS R11, R247 ;  /* 0x000000f7000b7213 */ /* 0x001fe20000000000 */
[----:B------:R-:W-:Y:S01]  /*4c60*/  VIADD R244, R3, 0x1da ;  /* 0x000001da03f47836 */ /* 0x000fe20000000000 */
[----:B------:R-:W-:Y:S01]  /*4c70*/  ISETP.GE.AND P3, PT, R247, RZ, PT ;  /* 0x000000fff700720c */ /* 0x000fe20003f66270 */
[----:B------:R-:W-:Y:S01]  /*4c80*/  @!P5 IMAD.MOV R14, RZ, RZ, -R14 ;  /* 0x000000ffff0ed224 */ /* 0x000fe200078e0a0e */
[----:B------:R-:W-:Y:S01]  /*4c90*/  ISETP.GT.U32.AND P5, PT, R2, R7, PT ;  /* 0x000000070200720c */ /* 0x000fe20003fa4070 */
[----:B------:R-:W-:Y:S01]  /*4ca0*/  @!P6 IMAD.IADD R0, R0, 0x1, -R2 ;  /* 0x000000010000e824 */ /* 0x000fe200078e0a02 */
[----:B------:R-:W-:Y:S01]  /*4cb0*/  IABS R6, R244 ;  /* 0x000000f400067213 */ /* 0x000fe20000000000 */
[----:B------:R-:W-:Y:S01]  /*4cc0*/  VIADD R245, R3, 0x1d9 ;  /* 0x000001d903f57836 */ /* 0x000fe20000000000 */
[----:B------:R0:W-:Y:S01]  /*4cd0*/  STL [R1+0x65c], R14 ;  /* 0x00065c0e01007387 */ /* 0x0001e20000100800 */
[C---:B-1----:R-:W-:Y:S01]  /*4ce0*/  IMAD R10, R2.reuse, R8, R9 ;  /* 0x00000008020a7224 */ /* 0x042fe200078e0209 */
[----:B------:R-:W-:Y:S01]  /*4cf0*/  ISETP.GT.U32.AND P6, PT, R2, R0, PT ;  /* 0x000000000200720c */ /* 0x000fe20003fc4070 */
[----:B------:R-:W-:Y:S01]  /*4d00*/  IMAD.MOV.U32 R9, RZ, RZ, R11 ;  /* 0x000000ffff097224 */ /* 0x000fe200078e000b */
[----:B------:R-:W-:Y:S01]  /*4d10*/  IABS R11, R239 ;  /* 0x000000ef000b7213 */ /* 0x000fe20000000000 */
[----:B------:R-:W-:Y:S01]  /*4d20*/  IMAD.HI.U32 R12, R4, R6, RZ ;  /* 0x00000006040c7227 */ /* 0x000fe200078e00ff */
[----:B------:R-:W-:-:S03]  /*4d30*/  IABS R8, R245 ;  /* 0x000000f500087213 */ /* 0x000fc60000000000 */
[----:B------:R-:W-:-:S04]  /*4d40*/  IMAD.HI.U32 R13, R4, R9, RZ ;  /* 0x00000009040d7227 */ /* 0x000fc800078e00ff */
[----:B0-----:R-:W-:Y:S02]  /*4d50*/  IMAD.MOV.U32 R14, RZ, RZ, R5 ;  /* 0x000000ffff0e7224 */ /* 0x001fe400078e0005 */
[----:B------:R-:W-:Y:S02]  /*4d60*/  IMAD.MOV R5, RZ, RZ, -R13 ;  /* 0x000000ffff057224 */ /* 0x000fe400078e0a0d */
[----:B------:R-:W-:Y:S02]  /*4d70*/  IMAD.MOV R12, RZ, RZ, -R12 ;  /* 0x000000ffff0c7224 */ /* 0x000fe400078e0a0c */
[----:B------:R-:W-:Y:S01]  /*4d80*/  @!P0 IMAD.MOV R14, RZ, RZ, -R14 ;  /* 0x000000ffff0e8224 */ /* 0x000fe200078e0a0e */
[C---:B------:R-:W-:Y:S01]  /*4d90*/  ISETP.GT.U32.AND P0, PT, R2.reuse, R10, PT ;  /* 0x0000000a0200720c */ /* 0x040fe20003f04070 */
[C---:B------:R-:W-:Y:S02]  /*4da0*/  IMAD R5, R2.reuse, R5, R9 ;  /* 0x0000000502057224 */ /* 0x040fe400078e0209 */
[C---:B------:R-:W-:Y:S01]  /*4db0*/  IMAD R6, R2.reuse, R12, R6 ;  /* 0x0000000c02067224 */ /* 0x040fe200078e0206 */
[----:B------:R0:W-:Y:S01]  /*4dc0*/  STL [R1+0x658], R14 ;  /* 0x0006580e01007387 */ /* 0x0001e20000100800 */
[--C-:B------:R-:W-:Y:S01]  /*4dd0*/  @!P5 IMAD.IADD R7, R7, 0x1, -R2.reuse ;  /* 0x000000010707d824 */ /* 0x100fe200078e0a02 */
[----:B------:R-:W-:Y:S01]  /*4de0*/  ISETP.GT.U32.AND P5, PT, R2, R5, PT ;  /* 0x000000050200720c */ /* 0x000fe20003fa4070 */
[----:B------:R-:W-:Y:S01]  /*4df0*/  @!P6 IMAD.IADD R0, R0, 0x1, -R2 ;  /* 0x000000010000e824 */ /* 0x000fe200078e0a02 */
[----:B------:R-:W-:Y:S01]  /*4e00*/  ISETP.GT.U32.AND P6, PT, R2, R6, PT ;  /* 0x000000060200720c */ /* 0x000fe20003fc4070 */
[----:B------:R-:W-:-:S02]  /*4e10*/  VIADD R246, R3, 0x1d7 ;  /* 0x000001d703f67836 */ /* 0x000fc40000000000 */
[----:B------:R-:W-:-:S03]  /*4e20*/  IMAD.HI.U32 R13, R4, R11, RZ ;  /* 0x0000000b040d7227 */ /* 0x000fc600078e00ff */
[----:B------:R-:W-:Y:S01]  /*4e30*/  IABS R12, R246 ;  /* 0x000000f6000c7213 */ /* 0x000fe20000000000 */
[--C-:B------:R-:W-:Y:S01]  /*4e40*/  @!P0 IMAD.IADD R10, R10, 0x1, -R2.reuse ;  /* 0x000000010a0a8824 */ /* 0x100fe200078e0a02 */
[----:B------:R-:W-:Y:S01]  /*4e50*/  ISETP.GE.AND P0, PT, R244, RZ, PT ;  /* 0x000000fff400720c */ /* 0x000fe20003f06270 */
[----:B------:R-:W-:Y:S02]  /*4e60*/  IMAD.MOV R13, RZ, RZ, -R13 ;  /* 0x000000ffff0d7224 */ /* 0x000fe400078e0a0d */
[----:B------:R-:W-:Y:S01]  /*4e70*/  @!P5 IMAD.IADD R5, R5, 0x1, -R2 ;  /* 0x000000010505d824 */ /* 0x000fe200078e0a02 */
[----:B------:R-:W-:Y:S01]  /*4e80*/  ISETP.GT.U32.AND P5, PT, R2, R10, PT ;  /* 0x0000000a0200720c */ /* 0x000fe20003fa4070 */
[----:B------:R-:W-:-:S04]  /*4e90*/  IMAD.HI.U32 R9, R4, R8, RZ ;  /* 0x0000000804097227 */ /* 0x000fc800078e00ff */
[----:B------:R-:W-:Y:S01]  /*4ea0*/  @!P6 IMAD.IADD R6, R6, 0x1, -R2 ;  /* 0x000000010606e824 */ /* 0x000fe200078e0a02 */
[C---:B------:R-:W-:Y:S01]  /*4eb0*/  ISETP.GT.U32.AND P6, PT, R2.reuse, R5, PT ;  /* 0x000000050200720c */ /* 0x040fe20003fc4070 */
[----:B------:R-:W-:Y:S02]  /*4ec0*/  IMAD R11, R2, R13, R11 ;  /* 0x0000000d020b7224 */ /* 0x000fe400078e020b */
[----:B------:R-:W-:-:S04]  /*4ed0*/  IMAD.HI.U32 R13, R4, R12, RZ ;  /* 0x0000000c040d7227 */ /* 0x000fc800078e00ff */
[----:B------:R-:W-:Y:S02]  /*4ee0*/  IMAD.MOV R9, RZ, RZ, -R9 ;  /* 0x000000ffff097224 */ /* 0x000fe400078e0a09 */
[----:B------:R-:W-:Y:S02]  /*4ef0*/  IMAD.MOV R13, RZ, RZ, -R13 ;  /* 0x000000ffff0d7224 */ /* 0x000fe400078e0a0d */
[C---:B------:R-:W-:Y:S02]  /*4f00*/  IMAD R8, R2.reuse, R9, R8 ;  /* 0x0000000902087224 */ /* 0x040fe400078e0208 */
[----:B------:R-:W-:Y:S02]  /*4f10*/  IMAD R12, R2, R13, R12 ;  /* 0x0000000d020c7224 */ /* 0x000fe400078e020c */
[----:B------:R-:W-:Y:S01]  /*4f20*/  @!P5 IMAD.IADD R10, R10, 0x1, -R2 ;  /* 0x000000010a0ad824 */ /* 0x000fe200078e0a02 */
[----:B------:R-:W-:Y:S01]  /*4f30*/  ISETP.GT.U32.AND P5, PT, R2, R11, PT ;  /* 0x0000000b0200720c */ /* 0x000fe20003fa4070 */
[----:B------:R-:W-:-:S02]  /*4f40*/  VIADD R247, R3, 0x1d6 ;  /* 0x000001d603f77836 */ /* 0x000fc40000000000 */
[----:B------:R-:W-:Y:S01]  /*4f50*/  @!P4 IMAD.MOV R7, RZ, RZ, -R7 ;  /* 0x000000ffff07c224 */ /* 0x000fe200078e0a07 */
[C---:B------:R-:W-:Y:S01]  /*4f60*/  ISETP.GT.U32.AND P4, PT, R2.reuse, R6, PT ;  /* 0x000000060200720c */ /* 0x040fe20003f84070 */
[----:B------:R-:W-:Y:S01]  /*4f70*/  @!P1 IMAD.MOV R0, RZ, RZ, -R0 ;  /* 0x000000ffff009224 */ /* 0x000fe200078e0a00 */
[C---:B------:R-:W-:Y:S01]  /*4f80*/  ISETP.GT.U32.AND P1, PT, R2.reuse, R8, PT ;  /* 0x000000080200720c */ /* 0x040fe20003f24070 */
[--C-:B------:R-:W-:Y:S01]  /*4f90*/  @!P6 IMAD.IADD R5, R5, 0x1, -R2.reuse ;  /* 0x000000010505e824 */ /* 0x100fe200078e0a02 */
[----:B------:R-:W-:Y:S01]  /*4fa0*/  ISETP.GT.U32.AND P6, PT, R2, R12, PT ;  /* 0x0000000c0200720c */ /* 0x000fe20003fc4070 */
[----:B------:R-:W-:Y:S01]  /*4fb0*/  VIADD R244, R3, 0x1d5 ;  /* 0x000001d503f47836 */ /* 0x000fe20000000000 */
[----:B------:R-:W-:Y:S01]  /*4fc0*/  IABS R9, R247 ;  /* 0x000000f700097213 */ /* 0x000fe20000000000 */
[----:B------:R1:W-:Y:S01]  /*4fd0*/  STL [R1+0x64c], R7 ;  /* 0x00064c0701007387 */ /* 0x0003e20000100800 */
[----:B0-----:R-:W-:Y:S02]  /*4fe0*/  IMAD.MOV.U32 R14, RZ, RZ, R5 ;  /* 0x000000ffff0e7224 */ /* 0x001fe400078e0005 */
[----:B------:R-:W-:Y:S01]  /*4ff0*/  @!P5 IMAD.IADD R11, R11, 0x1, -R2 ;  /* 0x000000010b0bd824 */ /* 0x000fe200078e0a02 */
[----:B------:R0:W-:Y:S01]  /*5000*/  STL [R1+0x648], R0 ;  /* 0x0006480001007387 */ /* 0x0001e20000100800 */
[----:B------:R-:W-:-:S02]  /*5010*/  @!P2 IMAD.MOV R10, RZ, RZ, -R10 ;  /* 0x000000ffff0aa224 */ /* 0x000fc400078e0a0a */
[--C-:B------:R-:W-:Y:S01]  /*5020*/  @!P4 IMAD.IADD R6, R6, 0x1, -R2.reuse ;  /* 0x000000010606c824 */ /* 0x100fe200078e0a02 */
[----:B------:R-:W-:Y:S01]  /*5030*/  ISETP.GE.AND P4, PT, R245, RZ, PT ;  /* 0x000000fff500720c */ /* 0x000fe20003f86270 */
[--C-:B------:R-:W-:Y:S01]  /*5040*/  @!P1 IMAD.IADD R8, R8, 0x1, -R2.reuse ;  /* 0x0000000108089824 */ /* 0x100fe200078e0a02 */
[----:B------:R2:W-:Y:S01]  /*5050*/  STL [R1+0x644], R10 ;  /* 0x0006440a01007387 */ /* 0x0005e20000100800 */
[----:B-1----:R-:W-:Y:S01]  /*5060*/  IMAD.HI.U32 R7, R4, R9, RZ ;  /* 0x0000000904077227 */ /* 0x002fe200078e00ff */
[----:B------:R-:W-:Y:S02]  /*5070*/  ISETP.GE.AND P1, PT, R239, RZ, PT ;  /* 0x000000ffef00720c */ /* 0x000fe40003f26270 */
[----:B0-----:R-:W-:Y:S01]  /*5080*/  IABS R0, R244 ;  /* 0x000000f400007213 */ /* 0x001fe20000000000 */
[----:B------:R-:W-:Y:S01]  /*5090*/  IMAD.MOV R7, RZ, RZ, -R7 ;  /* 0x000000ffff077224 */ /* 0x000fe200078e0a07 */
[----:B------:R-:W-:Y:S01]  /*50a0*/  ISETP.GT.U32.AND P5, PT, R2, R8, PT ;  /* 0x000000080200720c */ /* 0x000fe20003fa4070 */
[----:B------:R-:W-:Y:S01]  /*50b0*/  @!P6 IMAD.IADD R12, R12, 0x1, -R2 ;  /* 0x000000010c0ce824 */ /* 0x000fe200078e0a02 */
[----:B------:R-:W-:Y:S01]  /*50c0*/  ISETP.GT.U32.AND P6, PT, R2, R11, PT ;  /* 0x0000000b0200720c */ /* 0x000fe20003fc4070 */
[----:B------:R-:W-:-:S03]  /*50d0*/  IMAD.HI.U32 R13, R4, R0, RZ ;  /* 0x00000000040d7227 */ /* 0x000fc600078e00ff */
[C---:B------:R-:W-:Y:S01]  /*50e0*/  ISETP.GT.U32.AND P2, PT, R2.reuse, R12, PT ;  /* 0x0000000c0200720c */ /* 0x040fe20003f44070 */
[C---:B------:R-:W-:Y:S02]  /*50f0*/  IMAD R7, R2.reuse, R7, R9 ;  /* 0x0000000702077224 */ /* 0x040fe400078e0209 */
[----:B------:R-:W-:Y:S02]  /*5100*/  IMAD.MOV.U32 R5, RZ, RZ, R6 ;  /* 0x000000ffff057224 */ /* 0x000fe400078e0006 */
[----:B------:R-:W-:Y:S02]  /*5110*/  VIADD R245, R3, 0x1d4 ;  /* 0x000001d403f57836 */ /* 0x000fe40000000000 */
[----:B------:R-:W-:Y:S02]  /*5120*/  IMAD.MOV R13, RZ, RZ, -R13 ;  /* 0x000000ffff0d7224 */ /* 0x000fe400078e0a0d */
[----:B------:R-:W-:Y:S01]  /*5130*/  @!P0 IMAD.MOV R5, RZ, RZ, -R5 ;  /* 0x000000ffff058224 */ /* 0x000fe200078e0a05 */
[C---:B------:R-:W-:Y:S01]  /*5140*/  ISETP.GT.U32.AND P0, PT, R2.reuse, R7, PT ;  /* 0x000000070200720c */ /* 0x040fe20003f04070 */
[----:B------:R-:W-:Y:S01]  /*5150*/  IMAD R0, R2, R13, R0 ;  /* 0x0000000d02007224 */ /* 0x000fe200078e0200 */
[----:B------:R-:W-:Y:S01]  /*5160*/  IABS R9, R245 ;  /* 0x000000f500097213 */ /* 0x000fe20000000000 */
[----:B------:R-:W-:Y:S01]  /*5170*/  @!P3 IMAD.MOV R14, RZ, RZ, -R14 ;  /* 0x000000ffff0eb224 */ /* 0x000fe200078e0a0e */
[----:B------:R-:W-:Y:S01]  /*5180*/  ISETP.GE.AND P3, PT, R246, RZ, PT ;  /* 0x000000fff600720c */ /* 0x000fe20003f66270 */
[--C-:B------:R-:W-:Y:S01]  /*5190*/  @!P6 IMAD.IADD R11, R11, 0x1, -R2.reuse ;  /* 0x000000010b0be824 */ /* 0x100fe200078e0a02 */
[----:B------:R-:W-:Y:S01]  /*51a0*/  ISETP.GT.U32.AND P6, PT, R2, R0, PT ;  /* 0x000000000200720c */ /* 0x000fe20003fc4070 */
[----:B------:R-:W-:Y:S01]  /*51b0*/  VIADD R246, R3, 0x1d3 ;  /* 0x000001d303f67836 */ /* 0x000fe20000000000 */
[----:B------:R0:W-:Y:S01]  /*51c0*/  STL [R1+0x640], R14 ;  /* 0x0006400e01007387 */ /* 0x0001e20000100800 */
[----:B------:R-:W-:Y:S01]  /*51d0*/  @!P5 IMAD.IADD R8, R8, 0x1, -R2 ;  /* 0x000000010808d824 */ /* 0x000fe200078e0a02 */
[----:B------:R-:W-:Y:S01]  /*51e0*/  ISETP.GE.AND P5, PT, R247, RZ, PT ;  /* 0x000000fff700720c */ /* 0x000fe20003fa6270 */
[----:B------:R-:W-:Y:S01]  /*51f0*/  IMAD.HI.U32 R6, R4, R9, RZ ;  /* 0x0000000904067227 */ /* 0x000fe200078e00ff */
[----:B------:R1:W-:Y:S03]  /*5200*/  STL [R1+0x63c], R5 ;  /* 0x00063c0501007387 */ /* 0x0003e60000100800 */
[----:B------:R-:W-:-:S02]  /*5210*/  VIADD R247, R3, 0x1d2 ;  /* 0x000001d203f77836 */ /* 0x000fc40000000000 */
[----:B------:R-:W-:Y:S02]  /*5220*/  IMAD.MOV R6, RZ, RZ, -R6 ;  /* 0x000000ffff067224 */ /* 0x000fe400078e0a06 */
[----:B------:R-:W-:Y:S01]  /*5230*/  @!P0 IMAD.IADD R7, R7, 0x1, -R2 ;  /* 0x0000000107078824 */ /* 0x000fe200078e0a02 */
[----:B--2---:R-:W-:Y:S01]  /*5240*/  IABS R10, R247 ;  /* 0x000000f7000a7213 */ /* 0x004fe20000000000 */
[----:B0-----:R-:W-:Y:S01]  /*5250*/  IMAD.MOV.U32 R14, RZ, RZ, R8 ;  /* 0x000000ffff0e7224 */ /* 0x001fe200078e0008 */
[----:B-1----:R-:W-:Y:S01]  /*5260*/  IABS R5, R246 ;  /* 0x000000f600057213 */ /* 0x002fe20000000000 */
[C---:B------:R-:W-:Y:S01]  /*5270*/  IMAD R9, R2.reuse, R6, R9 ;  /* 0x0000000602097224 */ /* 0x040fe200078e0209 */
[----:B------:R-:W-:Y:S01]  /*5280*/  ISETP.GE.AND P0, PT, R245, RZ, PT ;  /* 0x000000fff500720c */ /* 0x000fe20003f06270 */
[----:B------:R-:W-:Y:S01]  /*5290*/  @!P4 IMAD.MOV R14, RZ, RZ, -R14 ;  /* 0x000000ffff0ec224 */ /* 0x000fe200078e0a0e */
[----:B------:R-:W-:Y:S01]  /*52a0*/  ISETP.GT.U32.AND P4, PT, R2, R7, PT ;  /* 0x000000070200720c */ /* 0x000fe20003f84070 */
[----:B------:R-:W-:-:S03]  /*52b0*/  IMAD.HI.U32 R6, R4, R5, RZ ;  /* 0x0000000504067227 */ /* 0x000fc600078e00ff */
[----:B------:R-:W-:Y:S01]  /*52c0*/  STL [R1+0x62c], R14 ;  /* 0x00062c0e01007387 */ /* 0x000fe20000100800 */
[----:B------:R-:W-:Y:S01]  /*52d0*/  @!P6 IMAD.IADD R0, R0, 0x1, -R2 ;  /* 0x000000010000e824 */ /* 0x000fe200078e0a02 */
[----:B------:R-:W-:Y:S01]  /*52e0*/  ISETP.GT.U32.AND P6, PT, R2, R9, PT ;  /* 0x000000090200720c */ /* 0x000fe20003fc4070 */
[----:B------:R-:W-:-:S04]  /*52f0*/  IMAD.HI.U32 R8, R4, R10, RZ ;  /* 0x0000000a04087227 */ /* 0x000fc800078e00ff */
[----:B------:R-:W-:Y:S02]  /*5300*/  IMAD.MOV R6, RZ, RZ, -R6 ;  /* 0x000000ffff067224 */ /* 0x000fe400078e0a06 */
[----:B------:R-:W-:Y:S01]  /*5310*/  @!P2 IMAD.IADD R12, R12, 0x1, -R2 ;  /* 0x000000010c0ca824 */ /* 0x000fe200078e0a02 */
[----:B------:R-:W-:Y:S01]  /*5320*/  ISETP.GE.AND P2, PT, R244, RZ, PT ;  /* 0x000000fff400720c */ /* 0x000fe20003f46270 */
[----:B------:R-:W-:Y:S02]  /*5330*/  IMAD.MOV R8, RZ, RZ, -R8 ;  /* 0x000000ffff087224 */ /* 0x000fe400078e0a08 */
[C---:B------:R-:W-:Y:S02]  /*5340*/  IMAD R5, R2.reuse, R6, R5 ;  /* 0x0000000602057224 */ /* 0x040fe400078e0205 */
[----:B------:R-:W-:Y:S02]  /*5350*/  VIADD R244, R3, 0x1d1 ;  /* 0x000001d103f47836 */ /* 0x000fe40000000000 */
[----:B------:R-:W-:-:S02]  /*5360*/  IMAD R8, R2, R8, R10 ;  /* 0x0000000802087224 */ /* 0x000fc400078e020a */
[--C-:B------:R-:W-:Y:S01]  /*5370*/  @!P4 IMAD.IADD R7, R7, 0x1, -R2.reuse ;  /* 0x000000010707c824 */ /* 0x100fe200078e0a02 */
[C---:B------:R-:W-:Y:S01]  /*5380*/  ISETP.GT.U32.AND P4, PT, R2.reuse, R5, PT ;  /* 0x000000050200720c */ /* 0x040fe20003f84070 */
[----:B------:R-:W-:Y:S01]  /*5390*/  @!P1 IMAD.MOV R11, RZ, RZ, -R11 ;  /* 0x000000ffff0b9224 */ /* 0x000fe200078e0a0b */
[----:B------:R-:W-:Y:S01]  /*53a0*/  IABS R13, R244 ;  /* 0x000000f4000d7213 */ /* 0x000fe20000000000 */
[----:B------:R-:W-:Y:S01]  /*53b0*/  @!P6 IMAD.IADD R9, R9, 0x1, -R2 ;  /* 0x000000010909e824 */ /* 0x000fe200078e0a02 */
[C---:B------:R-:W-:Y:S01]  /*53c0*/  ISETP.GT.U32.AND P1, PT, R2.reuse, R0, PT ;  /* 0x000000000200720c */ /* 0x040fe20003f24070 */
[----:B------:R-:W-:Y:S01]  /*53d0*/  VIADD R239, R3, 0x1d0 ;  /* 0x000001d003ef7836 */ /* 0x000fe20000000000 */
[----:B------:R-:W-:Y:S01]  /*53e0*/  ISETP.GT.U32.AND P6, PT, R2, R8, PT ;  /* 0x000000080200720c */ /* 0x000fe20003fc4070 */
[----:B------:R-:W-:Y:S01]  /*53f0*/  IMAD.HI.U32 R6, R4, R13, RZ ;  /* 0x0000000d04067227 */ /* 0x000fe200078e00ff */
[----:B------:R0:W-:Y:S03]  /*5400*/  STL [R1+0x628], R11 ;  /* 0x0006280b01007387 */ /* 0x0001e60000100800 */
[----:B------:R-:W-:-:S02]  /*5410*/  IMAD.MOV R6, RZ, RZ, -R6 ;  /* 0x000000ffff067224 */ /* 0x000fc400078e0a06 */
[--C-:B------:R-:W-:Y:S01]  /*5420*/  @!P4 IMAD.IADD R5, R5, 0x1, -R2.reuse ;  /* 0x000000010505c824 */ /* 0x100fe200078e0a02 */
[C---:B------:R-:W-:Y:S01]  /*5430*/  ISETP.GT.U32.AND P4, PT, R2.reuse, R9, PT ;  /* 0x000000090200720c */ /* 0x040fe20003f84070 */
[----:B------:R-:W-:Y:S02]  /*5440*/  IMAD R13, R2, R6, R13 ;  /* 0x00000006020d7224 */ /* 0x000fe400078e020d */
[----:B------:R-:W-:Y:S01]  /*5450*/  @!P1 IMAD.IADD R0, R0, 0x1, -R2 ;  /* 0x0000000100009824 */ /* 0x000fe200078e0a02 */
[----:B------:R-:W-:Y:S01]  /*5460*/  ISETP.GE.AND P1, PT, R247, RZ, PT ;  /* 0x000000fff700720c */ /* 0x000fe20003f26270 */
[----:B0-----:R-:W-:Y:S01]  /*5470*/  IMAD.MOV.U32 R11, RZ, RZ, R12 ;  /* 0x000000ffff0b7224 */ /* 0x001fe200078e000c */
[----:B------:R-:W-:Y:S01]  /*5480*/  IABS R12, R239 ;  /* 0x000000ef000c7213 */ /* 0x000fe20000000000 */
[----:B------:R-:W-:Y:S01]  /*5490*/  @!P6 IMAD.IADD R8, R8, 0x1, -R2 ;  /* 0x000000010808e824 */ /* 0x000fe200078e0a02 */
[----:B------:R-:W-:Y:S01]  /*54a0*/  ISETP.GT.U32.AND P6, PT, R2, R5, PT ;  /* 0x000000050200720c */ /* 0x000fe20003fc4070 */
[----:B------:R-:W-:-:S02]  /*54b0*/  IMAD.MOV.U32 R15, RZ, RZ, R7 ;  /* 0x000000ffff0f7224 */ /* 0x000fc400078e0007 */
[----:B------:R-:W-:-:S04]  /*54c0*/  IMAD.HI.U32 R7, R4, R12, RZ ;  /* 0x0000000c04077227 */ /* 0x000fc800078e00ff */
[----:B------:R-:W-:Y:S01]  /*54d0*/  @!P2 IMAD.MOV R0, RZ, RZ, -R0 ;  /* 0x000000ffff00a224 */ /* 0x000fe200078e0a00 */
[C---:B------:R-:W-:Y:S01]  /*54e0*/  ISETP.GT.U32.AND P2, PT, R2.reuse, R13, PT ;  /* 0x0000000d0200720c */ /* 0x040fe20003f44070 */
[----:B------:R-:W-:Y:S02]  /*54f0*/  IMAD.MOV R7, RZ, RZ, -R7 ;  /* 0x000000ffff077224 */ /* 0x000fe400078e0a07 */
[----:B------:R-:W-:Y:S02]  /*5500*/  VIADD R245, R3, 0x1cf ;  /* 0x000001cf03f57836 */ /* 0x000fe40000000000 */
[C---:B------:R-:W-:Y:S02]  /*5510*/  IMAD R7, R2.reuse, R7, R12 ;  /* 0x0000000702077224 */ /* 0x040fe400078e020c */
[--C-:B------:R-:W-:Y:S01]  /*5520*/  @!P6 IMAD.IADD R5, R5, 0x1, -R2.reuse ;  /* 0x000000010505e824 */ /* 0x100fe200078e0a02 */
[----:B------:R-:W-:Y:S01]  /*5530*/  IABS R6, R245 ;  /* 0x000000f500067213 */ /* 0x000fe20000000000 */
[----:B------:R-:W-:Y:S01]  /*5540*/  @!P3 IMAD.MOV R11, RZ, RZ, -R11 ;  /* 0x000000ffff0bb224 */ /* 0x000fe200078e0a0b */
[----:B------:R-:W-:Y:S01]  /*5550*/  ISETP.GT.U32.AND P6, PT, R2, R7, PT ;  /* 0x000000070200720c */ /* 0x000fe20003fc4070 */
[--C-:B------:R-:W-:Y:S01]  /*5560*/  @!P4 IMAD.IADD R9, R9, 0x1, -R2.reuse ;  /* 0x000000010909c824 */ /* 0x100fe200078e0a02 */
[----:B------:R-:W-:Y:S01]  /*5570*/  ISETP.GE.AND P3, PT, R246, RZ, PT ;  /* 0x000000fff600720c */ /* 0x000fe20003f66270 */
[----:B------:R-:W-:Y:S01]  /*5580*/  @!P2 IMAD.IADD R13, R13, 0x1, -R2 ;  /* 0x000000010d0da824 */ /* 0x000fe200078e0a02 */
[----:B------:R0:W-:Y:S01]  /*5590*/  STL [R1+0x620], R11 ;  /* 0x0006200b01007387 */ /* 0x0001e20000100800 */
[----:B------:R-:W-:Y:S01]  /*55a0*/  VIADD R246, R3, 0x1ce ;  /* 0x000001ce03f67836 */ /* 0x000fe20000000000 */
[----:B------:R-:W-:Y:S01]  /*55b0*/  ISETP.GE.AND P4, PT, R244, RZ, PT ;  /* 0x000000fff400720c */ /* 0x000fe20003f86270 */
[----:B------:R-:W-:Y:S01]  /*55c0*/  IMAD.HI.U32 R14, R4, R6, RZ ;  /* 0x00000006040e7227 */ /* 0x000fe200078e00ff */
[----:B------:R-:W-:-:S03]  /*55d0*/  ISETP.GT.U32.AND P2, PT, R2, R13, PT ;  /* 0x0000000d0200720c */ /* 0x000fc60003f44070 */
[C---:B------:R-:W-:Y:S02]  /*55e0*/  VIADD R247, R3.reuse, 0x1cd ;  /* 0x000001cd03f77836 */ /* 0x040fe40000000000 */
[----:B------:R-:W-:Y:S01]  /*55f0*/  @!P5 IMAD.MOV R15, RZ, RZ, -R15 ;  /* 0x000000ffff0fd224 */ /* 0x000fe200078e0a0f */
[----:B0-----:R-:W-:Y:S01]  /*5600*/  IABS R11, R246 ;  /* 0x000000f6000b7213 */ /* 0x001fe20000000000 */
[----:B------:R-:W-:Y:S01]  /*5610*/  IMAD.MOV R14, RZ, RZ, -R14 ;  /* 0x000000ffff0e7224 */ /* 0x000fe200078e0a0e */
[----:B------:R-:W-:Y:S01]  /*5620*/  IABS R10, R247 ;  /* 0x000000f7000a7213 */ /* 0x000fe20000000000 */
[----:B------:R-:W-:Y:S01]  /*5630*/  @!P0 IMAD.MOV R9, RZ, RZ, -R9 ;  /* 0x000000ffff098224 */ /* 0x000fe200078e0a09 */
[C---:B------:R-:W-:Y:S01]  /*5640*/  ISETP.GT.U32.AND P5, PT, R2.reuse, R8, PT ;  /* 0x000000080200720c */ /* 0x040fe20003fa4070 */
[----:B------:R-:W-:Y:S01]  /*5650*/  VIADD R244, R3, 0x1cc ;  /* 0x000001cc03f47836 */ /* 0x000fe20000000000 */
[----:B------:R-:W-:Y:S01]  /*5660*/  STL [R1+0x614], R15 ;  /* 0x0006140f01007387 */ /* 0x000fe20000100800 */
[----:B------:R-:W-:Y:S01]  /*5670*/  IMAD R6, R2, R14, R6 ;  /* 0x0000000e02067224 */ /* 0x000fe200078e0206 */
[----:B------:R-:W-:Y:S01]  /*5680*/  ISETP.GE.AND P0, PT, R239, RZ, PT ;  /* 0x000000ffef00720c */ /* 0x000fe20003f06270 */
[----:B------:R-:W-:Y:S01]  /*5690*/  @!P6 IMAD.IADD R7, R7, 0x1, -R2 ;  /* 0x000000010707e824 */ /* 0x000fe200078e0a02 */
[----:B------:R0:W-:Y:S01]  /*56a0*/  STL [R1+0x60c], R0 ;  /* 0x00060c0001007387 */ /* 0x0001e20000100800 */
[----:B------:R-:W-:Y:S01]  /*56b0*/  IMAD.MOV.U32 R14, RZ, RZ, R5 ;  /* 0x000000ffff0e7224 */ /* 0x000fe200078e0005 */
[----:B------:R-:W-:Y:S01]  /*56c0*/  ISETP.GE.AND P6, PT, R245, RZ, PT ;  /* 0x000000fff500720c */ /* 0x000fe20003fc6270 */
[----:B------:R-:W-:Y:S01]  /*56d0*/  IMAD.HI.U32 R12, R4, R10, RZ ;  /* 0x0000000a040c7227 */ /* 0x000fe200078e00ff */
[----:B------:R1:W-:Y:S03]  /*56e0*/  STL [R1+0x608], R9 ;  /* 0x0006080901007387 */ /* 0x0003e60000100800 */
[----:B------:R-:W-:Y:S01]  /*56f0*/  @!P3 IMAD.MOV R14, RZ, RZ, -R14 ;  /* 0x000000ffff0eb224 */ /* 0x000fe200078e0a0e */
[----:B------:R-:W-:Y:S01]  /*5700*/  ISETP.GT.U32.AND P3, PT, R2, R7, PT ;  /* 0x000000070200720c */ /* 0x000fe20003f64070 */
[----:B------:R-:W-:-:S02]  /*5710*/  IMAD.MOV R12, RZ, RZ, -R12 ;  /* 0x000000ffff0c7224 */ /* 0x000fc400078e0a0c */
[C---:B0-----:R-:W-:Y:S01]  /*5720*/  IMAD.HI.U32 R0, R4.reuse, R11, RZ ;  /* 0x0000000b04007227 */ /* 0x041fe200078e00ff */
[----:B------:R-:W-:Y:S01]  /*5730*/  STL [R1+0x5fc], R14 ;  /* 0x0005fc0e01007387 */ /* 0x000fe20000100800 */
[----:B-1----:R-:W-:Y:S02]  /*5740*/  IABS R9, R244 ;  /* 0x000000f400097213 */ /* 0x002fe40000000000 */
[----:B------:R-:W-:Y:S02]  /*5750*/  IMAD.MOV R0, RZ, RZ, -R0 ;  /* 0x000000ffff007224 */ /* 0x000fe400078e0a00 */
[----:B------:R-:W-:Y:S02]  /*5760*/  @!P2 IMAD.IADD R13, R13, 0x1, -R2 ;  /* 0x000000010d0da824 */ /* 0x000fe400078e0a02 */
[----:B------:R-:W-:-:S04]  /*5770*/  IMAD.HI.U32 R5, R4, R9, RZ ;  /* 0x0000000904057227 */ /* 0x000fc800078e00ff */
[----:B------:R-:W-:Y:S02]  /*5780*/  IMAD R0, R2, R0, R11 ;  /* 0x0000000002007224 */ /* 0x000fe400078e020b */
[----:B------:R-:W-:Y:S01]  /*5790*/  @!P5 IMAD.IADD R8, R8, 0x1, -R2 ;  /* 0x000000010808d824 */ /* 0x000fe200078e0a02 */
[C---:B------:R-:W-:Y:S01]  /*57a0*/  ISETP.GT.U32.AND P5, PT, R2.reuse, R6, PT ;  /* 0x000000060200720c */ /* 0x040fe20003fa4070 */
[C---:B------:R-:W-:Y:S01]  /*57b0*/  IMAD R10, R2.reuse, R12, R10 ;  /* 0x0000000c020a7224 */ /* 0x040fe200078e020a */
[C---:B------:R-:W-:Y:S01]  /*57c0*/  ISETP.GT.U32.AND P2, PT, R2.reuse, R0, PT ;  /* 0x000000000200720c */ /* 0x040fe20003f44070 */
[----:B------:R-:W-:Y:S02]  /*57d0*/  IMAD.MOV R5, RZ, RZ, -R5 ;  /* 0x000000ffff057224 */ /* 0x000fe400078e0a05 */
[----:B------:R-:W-:Y:S02]  /*57e0*/  IMAD.MOV.U32 R11, RZ, RZ, R13 ;  /* 0x000000ffff0b7224 */ /* 0x000fe400078e000d */
[----:B------:R-:W-:-:S02]  /*57f0*/  IMAD R5, R2, R5, R9 ;  /* 0x0000000502057224 */ /* 0x000fc400078e0209 */
[----:B------:R-:W-:Y:S01]  /*5800*/  @!P4 IMAD.MOV R11, RZ, RZ, -R11 ;  /* 0x000000ffff0bc224 */ /* 0x000fe200078e0a0b */
[C---:B------:R-:W-:Y:S01]  /*5810*/  ISETP.GT.U32.AND P4, PT, R2.reuse, R10, PT ;  /* 0x0000000a0200720c */ /* 0x040fe20003f84070 */
[----:B------:R-:W-:Y:S01]  /*5820*/  @!P3 IMAD.IADD R7, R7, 0x1, -R2 ;  /* 0x000000010707b824 */ /* 0x000fe200078e0a02 */
[----:B------:R-:W-:Y:S01]  /*5830*/  ISETP.GT.U32.AND P3, PT, R2, R5, PT ;  /* 0x000000050200720c */ /* 0x000fe20003f64070 */
[----:B------:R-:W-:Y:S01]  /*5840*/  @!P1 IMAD.MOV R8, RZ, RZ, -R8 ;  /* 0x000000ffff089224 */ /* 0x000fe200078e0a08 */
[----:B------:R-:W-:Y:S01]  /*5850*/  ISETP.GE.AND P1, PT, R246, RZ, PT ;  /* 0x000000fff600720c */ /* 0x000fe20003f26270 */
[--C-:B------:R-:W-:Y:S02]  /*5860*/  @!P5 IMAD.IADD R6, R6, 0x1, -R2.reuse ;  /* 0x000000010606d824 */ /* 0x100fe400078e0a02 */
[C---:B------:R-:W-:Y:S01]  /*5870*/  VIADD R245, R3.reuse, 0x1cb ;  /* 0x000001cb03f57836 */ /* 0x040fe20000000000 */
[----:B------:R0:W-:Y:S01]  /*5880*/  STL [R1+0x5f8], R8 ;  /* 0x0005f80801007387 */ /* 0x0001e20000100800 */
[--C-:B------:R-:W-:Y:S01]  /*5890*/  @!P2 IMAD.IADD R0, R0, 0x1, -R2.reuse ;  /* 0x000000010000a824 */ /* 0x100fe200078e0a02 */
[----:B------:R-:W-:Y:S01]  /*58a0*/  ISETP.GT.U32.AND P5, PT, R2, R6, PT ;  /* 0x000000060200720c */ /* 0x000fe20003fa4070 */
[----:B------:R-:W-:Y:S01]  /*58b0*/  VIADD R246, R3, 0x1ca ;  /* 0x000001ca03f67836 */ /* 0x000fe20000000000 */
[----:B------:R1:W-:Y:S01]  /*58c0*/  STL [R1+0x5f4], R11 ;  /* 0x0005f40b01007387 */ /* 0x0003e20000100800 */
[--C-:B------:R-:W-:Y:S01]  /*58d0*/  @!P4 IMAD.IADD R10, R10, 0x1, -R2.reuse ;  /* 0x000000010a0ac824 */ /* 0x100fe200078e0a02 */
[C---:B------:R-:W-:Y:S01]  /*58e0*/  ISETP.GT.U32.AND P4, PT, R2.reuse, R0, PT ;  /* 0x000000000200720c */ /* 0x040fe20003f84070 */
[----:B------:R-:W-:Y:S01]  /*58f0*/  @!P3 IMAD.IADD R5, R5, 0x1, -R2 ;  /* 0x000000010505b824 */ /* 0x000fe200078e0a02 */
[----:B------:R-:W-:Y:S01]  /*5900*/  IABS R9, R246 ;  /* 0x000000f600097213 */ /* 0x000fe20000000000 */
[----:B------:R-:W-:Y:S01]  /*5910*/  @!P0 IMAD.MOV R7, RZ, RZ, -R7 ;  /* 0x000000ffff078224 */ /* 0x000fe200078e0a07 */
[----:B0-----:R-:W-:Y:S01]  /*5920*/  IABS R8, R245 ;  /* 0x000000f500087213 */ /* 0x001fe20000000000 */
[----:B------:R-:W-:Y:S01]  /*5930*/  VIADD R239, R3, 0x1c7 ;  /* 0x000001c703ef7836 */ /* 0x000fe20000000000 */
[----:B------:R-:W-:Y:S01]  /*5940*/  ISETP.GT.U32.AND P3, PT, R2, R10, PT ;  /* 0x0000000a0200720c */ /* 0x000fe20003f64070 */
[----:B------:R-:W-:Y:S01]  /*5950*/  IMAD.HI.U32 R137, R4, R169, RZ ;  /* 0x000000a904897227 */ /* 0x000fe200078e00ff */
[----:B------:R0:W-:Y:S01]  /*5960*/  STL [R1+0x5f0], R7 ;  /* 0x0005f00701007387 */ /* 0x0001e20000100800 */
[----:B------:R-:W-:-:S02]  /*5970*/  ISETP.GT.U32.AND P0, PT, R2, R5, PT ;  /* 0x000000050200720c */ /* 0x000fc40003f04070 */
[----:B------:R-:W-:Y:S01]  /*5980*/  IMAD.HI.U32 R12, R4, R8, RZ ;  /* 0x00000008040c7227 */ /* 0x000fe200078e00ff */
[----:B------:R-:W-:-:S03]  /*5990*/  ISETP.GE.AND P2, PT, R244, RZ, PT ;  /* 0x000000fff400720c */ /* 0x000fc60003f46270 */
[----:B------:R-:W-:Y:S02]  /*59a0*/  IMAD.MOV R12, RZ, RZ, -R12 ;  /* 0x000000ffff0c7224 */ /* 0x000fe400078e0a0c */
[----:B------:R-:W-:Y:S01]  /*59b0*/  @!P5 IMAD.IADD R6, R6, 0x1, -R2 ;  /* 0x000000010606d824 */ /* 0x000fe200078e0a02 */
[----:B------:R-:W-:Y:S01]  /*59c0*/  ISETP.GE.AND P5, PT, R247, RZ, PT ;  /* 0x000000fff700720c */ /* 0x000fe20003fa6270 */
        /* <DEDUP_REMOVED lines=11> */
[----:B-1----:R-:W-:-:S03]  /*5a80*/  IABS R11, R247 ;  /* 0x000000f7000b7213 */ /* 0x002fc60000000000 */
[----:B------:R-:W-:Y:S02]  /*5a90*/  IMAD.MOV.U32 R15, RZ, RZ, R0 ;  /* 0x000000ffff0f7224 */ /* 0x000fe400078e0000 */
[----:B0-----:R-:W-:-:S04]  /*5aa0*/  IMAD.HI.U32 R7, R4, R11, RZ ;  /* 0x0000000b04077227 */ /* 0x001fc800078e00ff */
[----:B--2---:R-:W-:-:S04]  /*5ab0*/  IMAD.HI.U32 R6, R4, R9, RZ ;  /* 0x0000000904067227 */ /* 0x004fc800078e00ff */
[----:B------:R-:W-:Y:S02]  /*5ac0*/  IMAD.MOV R6, RZ, RZ, -R6 ;  /* 0x000000ffff067224 */ /* 0x000fe400078e0a06 */
[----:B------:R-:W-:Y:S02]  /*5ad0*/  @!P3 IMAD.IADD R8, R8, 0x1, -R2 ;  /* 0x000000010808b824 */ /* 0x000fe400078e0a02 */
[C---:B------:R-:W-:Y:S02]  /*5ae0*/  IMAD R9, R2.reuse, R6, R9 ;  /* 0x0000000602097224 */ /* 0x040fe400078e0209 */
[----:B------:R-:W-:Y:S01]  /*5af0*/  @!P1 IMAD.MOV R15, RZ, RZ, -R15 ;  /* 0x000000ffff0f9224 */ /* 0x000fe200078e0a0f */
[C---:B------:R-:W-:Y:S01]  /*5b00*/  ISETP.GT.U32.AND P3, PT, R2.reuse, R8, PT ;  /* 0x000000080200720c */ /* 0x040fe20003f64070 */
[----:B------:R-:W-:Y:S01]  /*5b10*/  IMAD.MOV R7, RZ, RZ, -R7 ;  /* 0x000000ffff077224 */ /* 0x000fe200078e0a07 */
[C---:B------:R-:W-:Y:S01]  /*5b20*/  ISETP.GT.U32.AND P1, PT, R2.reuse, R9, PT ;  /* 0x000000090200720c */ /* 0x040fe20003f24070 */
[----:B------:R-:W-:Y:S01]  /*5b30*/  VIADD R245, R3, 0x1c8 ;  /* 0x000001c803f57836 */ /* 0x000fe20000000000 */
[----:B------:R0:W-:Y:S01]  /*5b40*/  STL [R1+0x5e8], R15 ;  /* 0x0005e80f01007387 */ /* 0x0001e20000100800 */
[----:B------:R-:W-:-:S02]  /*5b50*/  IMAD R11, R2, R7, R11 ;  /* 0x00000007020b7224 */ /* 0x000fc400078e020b */
[----:B------:R-:W-:Y:S01]  /*5b60*/  @!P5 IMAD.MOV R10, RZ, RZ, -R10 ;  /* 0x000000ffff0ad224 */ /* 0x000fe200078e0a0a */
[----:B------:R-:W-:Y:S01]  /*5b70*/  IABS R13, R245 ;  /* 0x000000f5000d7213 */ /* 0x000fe20000000000 */
[----:B------:R-:W-:Y:S01]  /*5b80*/  IMAD.MOV R14, RZ, RZ, -R14 ;  /* 0x000000ffff0e7224 */ /* 0x000fe200078e0a0e */
[----:B------:R-:W-:Y:S01]  /*5b90*/  ISETP.GT.U32.AND P5, PT, R2, R11, PT ;  /* 0x0000000b0200720c */ /* 0x000fe20003fa4070 */
[--C-:B------:R-:W-:Y:S01]  /*5ba0*/  @!P0 IMAD.IADD R5, R5, 0x1, -R2.reuse ;  /* 0x0000000105058824 */ /* 0x100fe200078e0a02 */
[----:B------:R-:W-:Y:S01]  /*5bb0*/  ISETP.GE.AND P0, PT, R247, RZ, PT ;  /* 0x000000fff700720c */ /* 0x000fe20003f06270 */
[--C-:B------:R-:W-:Y:S01]  /*5bc0*/  @!P3 IMAD.IADD R8, R8, 0x1, -R2.reuse ;  /* 0x000000010808b824 */ /* 0x100fe200078e0a02 */
[----:B------:R1:W-:Y:S01]  /*5bd0*/  STL [R1+0x5e4], R10 ;  /* 0x0005e40a01007387 */ /* 0x0003e20000100800 */
[----:B------:R-:W-:Y:S02]  /*5be0*/  @!P1 IMAD.IADD R9, R9, 0x1, -R2 ;  /* 0x0000000109099824 */ /* 0x000fe400078e0a02 */
[----:B------:R-:W-:-:S02]  /*5bf0*/  IMAD R12, R2, R14, R12 ;  /* 0x0000000e020c7224 */ /* 0x000fc400078e020c */
[----:B0-----:R-:W-:Y:S01]  /*5c00*/  IMAD.MOV.U32 R15, RZ, RZ, R8 ;  /* 0x000000ffff0f7224 */ /* 0x001fe200078e0008 */
[----:B------:R-:W-:Y:S01]  /*5c10*/  ISETP.GT.U32.AND P1, PT, R2, R9, PT ;  /* 0x000000090200720c */ /* 0x000fe20003f24070 */
[----:B------:R-:W-:Y:S02]  /*5c20*/  VIADD R246, R3, 0x1c6 ;  /* 0x000001c603f67836 */ /* 0x000fe40000000000 */
[----:B------:R-:W-:-:S03]  /*5c30*/  IMAD.HI.U32 R0, R4, R13, RZ ;  /* 0x0000000d04007227 */ /* 0x000fc600078e00ff */
[----:B------:R-:W-:Y:S01]  /*5c40*/  IABS R6, R246 ;  /* 0x000000f600067213 */ /* 0x000fe20000000000 */
[----:B------:R-:W-:Y:S02]  /*5c50*/  VIADD R247, R3, 0x1c5 ;  /* 0x000001c503f77836 */ /* 0x000fe40000000000 */
[----:B------:R-:W-:Y:S01]  /*5c60*/  @!P6 IMAD.MOV R15, RZ, RZ, -R15 ;  /* 0x000000ffff0fe224 */ /* 0x000fe200078e0a0f */
[C---:B------:R-:W-:Y:S01]  /*5c70*/  ISETP.GT.U32.AND P6, PT, R2.reuse, R12, PT ;  /* 0x0000000c0200720c */ /* 0x040fe20003fc4070 */
[----:B------:R-:W-:Y:S01]  /*5c80*/  IMAD.MOV R0, RZ, RZ, -R0 ;  /* 0x000000ffff007224 */ /* 0x000fe200078e0a00 */
[----:B------:R-:W-:Y:S01]  /*5c90*/  IABS R7, R247 ;  /* 0x000000f700077213 */ /* 0x000fe20000000000 */
[----:B------:R-:W-:Y:S01]  /*5ca0*/  @!P2 IMAD.MOV R5, RZ, RZ, -R5 ;  /* 0x000000ffff05a224 */ /* 0x000fe200078e0a05 */
[----:B------:R-:W-:Y:S01]  /*5cb0*/  ISETP.GE.AND P2, PT, R245, RZ, PT ;  /* 0x000000fff500720c */ /* 0x000fe20003f46270 */
[----:B------:R-:W-:Y:S02]  /*5cc0*/  @!P5 IMAD.IADD R11, R11, 0x1, -R2 ;  /* 0x000000010b0bd824 */ /* 0x000fe400078e0a02 */
[----:B------:R-:W-:Y:S01]  /*5cd0*/  IMAD R0, R2, R0, R13 ;  /* 0x0000000002007224 */ /* 0x000fe200078e020d */
[----:B------:R0:W-:Y:S01]  /*5ce0*/  STL [R1+0x5e0], R5 ;  /* 0x0005e00501007387 */ /* 0x0001e20000100800 */
[----:B-1----:R-:W-:Y:S01]  /*5cf0*/  IMAD.HI.U32 R10, R4, R7, RZ ;  /* 0x00000007040a7227 */ /* 0x002fe200078e00ff */
[----:B------:R-:W-:-:S02]  /*5d00*/  ISETP.GT.U32.AND P5, PT, R2, R11, PT ;  /* 0x0000000b0200720c */ /* 0x000fc40003fa4070 */
[----:B------:R-:W-:Y:S01]  /*5d10*/  ISETP.GT.U32.AND P3, PT, R2, R0, PT ;  /* 0x000000000200720c */ /* 0x000fe20003f64070 */
[----:B------:R-:W-:Y:S01]  /*5d20*/  @!P1 IMAD.IADD R9, R9, 0x1, -R2 ;  /* 0x0000000109099824 */ /* 0x000fe200078e0a02 */
[----:B------:R-:W-:Y:S01]  /*5d30*/  STL [R1+0x5dc], R15 ;  /* 0x0005dc0f01007387 */ /* 0x000fe20000100800 */
[----:B------:R-:W-:Y:S02]  /*5d40*/  IMAD.MOV R10, RZ, RZ, -R10 ;  /* 0x000000ffff0a7224 */ /* 0x000fe400078e0a0a */
[----:B------:R-:W-:Y:S02]  /*5d50*/  VIADD R244, R3, 0x1c4 ;  /* 0x000001c403f47836 */ /* 0x000fe40000000000 */
[----:B0-----:R-:W-:-:S04]  /*5d60*/  IMAD.HI.U32 R5, R4, R6, RZ ;  /* 0x0000000604057227 */ /* 0x001fc800078e00ff */
[----:B------:R-:W-:Y:S02]  /*5d70*/  IMAD.MOV R5, RZ, RZ, -R5 ;  /* 0x000000ffff057224 */ /* 0x000fe400078e0a05 */
[----:B------:R-:W-:Y:S02]  /*5d80*/  IMAD.MOV.U32 R13, RZ, RZ, R9 ;  /* 0x000000ffff0d7224 */ /* 0x000fe400078e0009 */
[----:B------:R-:W-:Y:S01]  /*5d90*/  @!P6 IMAD.IADD R12, R12, 0x1, -R2 ;  /* 0x000000010c0ce824 */ /* 0x000fe200078e0a02 */
[----:B------:R-:W-:Y:S01]  /*5da0*/  ISETP.GE.AND P6, PT, R239, RZ, PT ;  /* 0x000000ffef00720c */ /* 0x000fe20003fc6270 */
[C---:B------:R-:W-:Y:S01]  /*5db0*/  IMAD R5, R2.reuse, R5, R6 ;  /* 0x0000000502057224 */ /* 0x040fe200078e0206 */
[----:B------:R-:W-:Y:S01]  /*5dc0*/  IABS R6, R244 ;  /* 0x000000f400067213 */ /* 0x000fe20000000000 */
[----:B------:R-:W-:Y:S02]  /*5dd0*/  VIADD R245, R3, 0x1c3 ;  /* 0x000001c303f57836 */ /* 0x000fe40000000000 */
[C---:B------:R-:W-:Y:S01]  /*5de0*/  IMAD R7, R2.reuse, R10, R7 ;  /* 0x0000000a02077224 */ /* 0x040fe200078e0207 */
[C---:B------:R-:W-:Y:S01]  /*5df0*/  ISETP.GT.U32.AND P1, PT, R2.reuse, R5, PT ;  /* 0x000000050200720c */ /* 0x040fe20003f24070 */
[----:B------:R-:W-:Y:S01]  /*5e00*/  @!P4 IMAD.MOV R13, RZ, RZ, -R13 ;  /* 0x000000ffff0dc224 */ /* 0x000fe200078e0a0d */
[----:B------:R-:W-:Y:S01]  /*5e10*/  ISETP.GT.U32.AND P4, PT, R2, R12, PT ;  /* 0x0000000c0200720c */ /* 0x000fe20003f84070 */
[--C-:B------:R-:W-:Y:S01]  /*5e20*/  @!P5 IMAD.IADD R11, R11, 0x1, -R2.reuse ;  /* 0x000000010b0bd824 */ /* 0x100fe200078e0a02 */
[----:B------:R-:W-:Y:S01]  /*5e30*/  IABS R8, R245 ;  /* 0x000000f500087213 */ /* 0x000fe20000000000 */
[----:B------:R-:W-:Y:S01]  /*5e40*/  IMAD.HI.U32 R9, R4, R6, RZ ;  /* 0x0000000604097227 */ /* 0x000fe200078e00ff */
[----:B------:R-:W-:Y:S01]  /*5e50*/  ISETP.GT.U32.AND P5, PT, R2, R7, PT ;  /* 0x000000070200720c */ /* 0x000fe20003fa4070 */
[----:B------:R-:W-:Y:S02]  /*5e60*/  STL [R1+0x5d8], R13 ;  /* 0x0005d80d01007387 */ /* 0x000fe40000100800 */
[----:B------:R-:W-:-:S02]  /*5e70*/  @!P3 IMAD.IADD R0, R0, 0x1, -R2 ;  /* 0x000000010000b824 */ /* 0x000fc400078e0a02 */
[----:B------:R-:W-:-:S03]  /*5e80*/  IMAD.HI.U32 R10, R4, R8, RZ ;  /* 0x00000008040a7227 */ /* 0x000fc600078e00ff */
[C---:B------:R-:W-:Y:S01]  /*5e90*/  ISETP.GT.U32.AND P3, PT, R2.reuse, R0, PT ;  /* 0x000000000200720c */ /* 0x040fe20003f64070 */
[----:B------:R-:W-:Y:S02]  /*5ea0*/  IMAD.MOV R9, RZ, RZ, -R9 ;  /* 0x000000ffff097224 */ /* 0x000fe400078e0a09 */
[----:B------:R-:W-:Y:S02]  /*5eb0*/  IMAD.MOV R10, RZ, RZ, -R10 ;  /* 0x000000ffff0a7224 */ /* 0x000fe400078e0a0a */
[----:B------:R-:W-:Y:S02]  /*5ec0*/  IMAD R6, R2, R9, R6 ;  /* 0x0000000902067224 */ /* 0x000fe400078e0206 */
[--C-:B------:R-:W-:Y:S02]  /*5ed0*/  @!P4 IMAD.IADD R12, R12, 0x1, -R2.reuse ;  /* 0x000000010c0cc824 */ /* 0x100fe400078e0a02 */
[----:B------:R-:W-:Y:S01]  /*5ee0*/  @!P1 IMAD.IADD R5, R5, 0x1, -R2 ;  /* 0x0000000105059824 */ /* 0x000fe200078e0a02 */
[C---:B------:R-:W-:Y:S01]  /*5ef0*/  ISETP.GT.U32.AND P4, PT, R2.reuse, R6, PT ;  /* 0x000000060200720c */ /* 0x040fe20003f84070 */
[----:B------:R-:W-:Y:S01]  /*5f00*/  IMAD R8, R2, R10, R8 ;  /* 0x0000000a02087224 */ /* 0x000fe200078e0208 */
[----:B------:R-:W-:Y:S01]  /*5f10*/  ISETP.GE.AND P1, PT, R247, RZ, PT ;  /* 0x000000fff700720c */ /* 0x000fe20003f26270 */
[----:B------:R-:W-:-:S02]  /*5f20*/  @!P5 IMAD.IADD R7, R7, 0x1, -R2 ;  /* 0x000000010707d824 */ /* 0x000fc400078e0a02 */
[----:B------:R-:W-:Y:S02]  /*5f30*/  IMAD.MOV.U32 R10, RZ, RZ, R12 ;  /* 0x000000ffff0a7224 */ /* 0x000fe400078e000c */
[----:B------:R-:W-:Y:S01]  /*5f40*/  @!P0 IMAD.MOV R11, RZ, RZ, -R11 ;  /* 0x000000ffff0b8224 */ /* 0x000fe200078e0a0b */
[C---:B------:R-:W-:Y:S01]  /*5f50*/  ISETP.GT.U32.AND P0, PT, R2.reuse, R5, PT ;  /* 0x000000050200720c */ /* 0x040fe20003f04070 */
[----:B------:R-:W-:Y:S01]  /*5f60*/  @!P6 IMAD.MOV R10, RZ, RZ, -R10 ;  /* 0x000000ffff0ae224 */ /* 0x000fe200078e0a0a */
[----:B------:R-:W-:Y:S01]  /*5f70*/  ISETP.GT.U32.AND P5, PT, R2, R7, PT ;  /* 0x000000070200720c */ /* 0x000fe20003fa4070 */
[----:B------:R-:W-:Y:S01]  /*5f80*/  @!P3 IMAD.IADD R0, R0, 0x1, -R2 ;  /* 0x000000010000b824 */ /* 0x000fe200078e0a02 */
[----:B------:R-:W-:Y:S01]  /*5f90*/  ISETP.GT.U32.AND P6, PT, R2, R8, PT ;  /* 0x000000080200720c */ /* 0x000fe20003fc4070 */
[----:B------:R-:W-:Y:S01]  /*5fa0*/  VIADD R247, R3, 0x1c2 ;  /* 0x000001c203f77836 */ /* 0x000fe20000000000 */
[----:B------:R-:W-:Y:S01]  /*5fb0*/  ISETP.GE.AND P3, PT, R246, RZ, PT ;  /* 0x000000fff600720c */ /* 0x000fe20003f66270 */
[----:B------:R-:W-:Y:S01]  /*5fc0*/  IMAD.MOV.U32 R9, RZ, RZ, R0 ;  /* 0x000000ffff097224 */ /* 0x000fe200078e0000 */
[----:B------:R-:W-:Y:S01]  /*5fd0*/  STL [R1+0x5d4], R11 ;  /* 0x0005d40b01007387 */ /* 0x000fe20000100800 */
[--C-:B------:R-:W-:Y:S01]  /*5fe0*/  @!P4 IMAD.IADD R6, R6, 0x1, -R2.reuse ;  /* 0x000000010606c824 */ /* 0x100fe200078e0a02 */
[----:B------:R-:W-:Y:S01]  /*5ff0*/  IABS R0, R247 ;  /* 0x000000f700007213 */ /* 0x000fe20000000000 */
[----:B------:R-:W-:Y:S01]  /*6000*/  @!P2 IMAD.MOV R9, RZ, RZ, -R9 ;  /* 0x000000ffff09a224 */ /* 0x000fe200078e0a09 */
[----:B------:R-:W-:Y:S01]  /*6010*/  ISETP.GE.AND P2, PT, R244, RZ, PT ;  /* 0x000000fff400720c */ /* 0x000fe20003f46270 */
[--C-:B------:R-:W-:Y:S01]  /*6020*/  @!P0 IMAD.IADD R5, R5, 0x1, -R2.reuse ;  /* 0x0000000105058824 */ /* 0x100fe200078e0a02 */
[----:B------:R-:W-:Y:S01]  /*6030*/  ISETP.GE.AND P0, PT, R245, RZ, PT ;  /* 0x000000fff500720c */ /* 0x000fe20003f06270 */
[--C-:B------:R-:W-:Y:S01]  /*6040*/  @!P5 IMAD.IADD R7, R7, 0x1, -R2.reuse ;  /* 0x000000010707d824 */ /* 0x100fe200078e0a02 */
[----:B------:R-:W-:Y:S01]  /*6050*/  ISETP.GE.AND P5, PT, R247, RZ, PT ;  /* 0x000000fff700720c */ /* 0x000fe20003fa6270 */
[----:B------:R-:W-:Y:S01]  /*6060*/  @!P6 IMAD.IADD R8, R8, 0x1, -R2 ;  /* 0x000000010808e824 */ /* 0x000fe200078e0a02 */
[----:B------:R-:W-:Y:S01]  /*6070*/  ISETP.GT.U32.AND P6, PT, R2, R6, PT ;  /* 0x000000060200720c */ /* 0x000fe20003fc4070 */
[----:B------:R-:W-:Y:S01]  /*6080*/  VIADD R247, R3, 0x1c0 ;  /* 0x000001c003f77836 */ /* 0x000fe20000000000 */
[----:B------:R-:W-:Y:S01]  /*6090*/  STL [R1+0x5d0], R9 ;  /* 0x0005d00901007387 */ /* 0x000fe20000100800 */
[----:B------:R-:W-:-:S03]  /*60a0*/  IMAD.HI.U32 R12, R4, R0, RZ ;  /* 0x00000000040c7227 */ /* 0x000fc600078e00ff */
[----:B------:R0:W-:Y:S01]  /*60b0*/  STL [R1+0x5cc], R10 ;  /* 0x0005cc0a01007387 */ /* 0x0001e20000100800 */
[----:B------:R-:W-:Y:S01]  /*60c0*/  @!P3 IMAD.MOV R5, RZ, RZ, -R5 ;  /* 0x000000ffff05b224 */ /* 0x000fe200078e0a05 */
[----:B------:R-:W-:Y:S01]  /*60d0*/  ISETP.GT.U32.AND P3, PT, R2, R8, PT ;  /* 0x000000080200720c */ /* 0x000fe20003f64070 */
[----:B------:R-:W-:Y:S01]  /*60e0*/  @!P1 IMAD.MOV R7, RZ, RZ, -R7 ;  /* 0x000000ffff079224 */ /* 0x000fe200078e0a07 */
[----:B------:R-:W-:Y:S01]  /*60f0*/  ISETP.GE.AND P1, PT, R247, RZ, PT ;  /* 0x000000fff700720c */ /* 0x000fe20003f26270 */
[----:B------:R-:W-:Y:S01]  /*6100*/  IMAD.MOV R12, RZ, RZ, -R12 ;  /* 0x000000ffff0c7224 */ /* 0x000fe200078e0a0c */
[----:B------:R-:W-:Y:S01]  /*6110*/  STL [R1+0x5c8], R5 ;  /* 0x0005c80501007387 */ /* 0x000fe20000100800 */
[----:B------:R-:W-:Y:S02]  /*6120*/  VIADD R246, R3, 0x1c1 ;  /* 0x000001c103f67836 */ /* 0x000fe40000000000 */
[----:B------:R-:W-:Y:S01]  /*6130*/  @!P6 IMAD.IADD R6, R6, 0x1, -R2 ;  /* 0x000000010606e824 */ /* 0x000fe200078e0a02 */
[----:B0-----:R-:W-:Y:S01]  /*6140*/  IABS R10, R247 ;  /* 0x000000f7000a7213 */ /* 0x001fe20000000000 */
[----:B------:R0:W-:Y:S01]  /*6150*/  STL [R1+0x5c4], R7 ;  /* 0x0005c40701007387 */ /* 0x0001e20000100800 */
[----:B------:R-:W-:Y:S01]  /*6160*/  IABS R9, R246 ;  /* 0x000000f600097213 */ /* 0x000fe20000000000 */
[----:B------:R-:W-:Y:S01]  /*6170*/  IMAD.MOV.U32 R18, RZ, RZ, R6 ;  /* 0x000000ffff127224 */ /* 0x000fe200078e0006 */
[----:B------:R-:W-:Y:S01]  /*6180*/  ISETP.GE.AND P4, PT, R246, RZ, PT ;  /* 0x000000fff600720c */ /* 0x000fe20003f86270 */
[----:B------:R-:W-:-:S02]  /*6190*/  @!P3 IMAD.IADD R8, R8, 0x1, -R2 ;  /* 0x000000010808b824 */ /* 0x000fc400078e0a02 */
[----:B------:R-:W-:-:S04]  /*61a0*/  IMAD.HI.U32 R11, R4, R9, RZ ;  /* 0x00000009040b7227 */ /* 0x000fc800078e00ff */
[C---:B0-----:R-:W-:Y:S02]  /*61b0*/  IMAD R7, R2.reuse, R12, R0 ;  /* 0x0000000c02077224 */ /* 0x041fe400078e0200 */
[----:B------:R-:W-:Y:S02]  /*61c0*/  IMAD.MOV.U32 R0, RZ, RZ, R10 ;  /* 0x000000ffff007224 */ /* 0x000fe400078e000a */
[----:B------:R-:W-:Y:S01]  /*61d0*/  IMAD.MOV R11, RZ, RZ, -R11 ;  /* 0x000000ffff0b7224 */ /* 0x000fe200078e0a0b */
[----:B------:R-:W-:Y:S01]  /*61e0*/  ISETP.GT.U32.AND P6, PT, R2, R7, PT ;  /* 0x000000070200720c */ /* 0x000fe20003fc4070 */
[----:B------:R-:W-:-:S04]  /*61f0*/  IMAD.HI.U32 R13, R4, R0, RZ ;  /* 0x00000000040d7227 */ /* 0x000fc800078e00ff */
[----:B------:R-:W-:Y:S02]  /*6200*/  IMAD.MOV R13, RZ, RZ, -R13 ;  /* 0x000000ffff0d7224 */ /* 0x000fe400078e0a0d */
[C---:B------:R-:W-:Y:S02]  /*6210*/  IMAD R5, R2.reuse, R11, R9 ;  /* 0x0000000b02057224 */ /* 0x040fe400078e0209 */
[C---:B------:R-:W-:Y:S02]  /*6220*/  IMAD R0, R2.reuse, R13, R0 ;  /* 0x0000000d02007224 */ /* 0x040fe400078e0200 */
[----:B------:R-:W-:Y:S01]  /*6230*/  VIADD R246, R3, 0x1bd ;  /* 0x000001bd03f67836 */ /* 0x000fe20000000000 */
[C---:B------:R-:W-:Y:S01]  /*6240*/  ISETP.GT.U32.AND P3, PT, R2.reuse, R5, PT ;  /* 0x000000050200720c */ /* 0x040fe20003f64070 */
[----:B------:R-:W-:Y:S01]  /*6250*/  @!P6 IMAD.IADD R7, R7, 0x1, -R2 ;  /* 0x000000010707e824 */ /* 0x000fe200078e0a02 */
[C---:B------:R-:W-:Y:S01]  /*6260*/  ISETP.GT.U32.AND P6, PT, R2.reuse, R0, PT ;  /* 0x000000000200720c */ /* 0x040fe20003fc4070 */
[----:B------:R-:W-:Y:S01]  /*6270*/  @!P2 IMAD.MOV R18, RZ, RZ, -R18 ;  /* 0x000000ffff12a224 */ /* 0x000fe200078e0a12 */
[----:B------:R-:W-:Y:S01]  /*6280*/  IABS R11, R246 ;  /* 0x000000f6000b7213 */ /* 0x000fe20000000000 */
[C---:B------:R-:W-:Y:S01]  /*6290*/  VIADD R247, R3.reuse, 0x1bc ;  /* 0x000001bc03f77836 */ /* 0x040fe20000000000 */
[----:B------:R-:W-:Y:S01]  /*62a0*/  ISETP.GT.U32.AND P2, PT, R2, R7, PT ;  /* 0x000000070200720c */ /* 0x000fe20003f44070 */
[----:B------:R-:W-:Y:S01]  /*62b0*/  VIADD R245, R3, 0x1be ;  /* 0x000001be03f57836 */ /* 0x000fe20000000000 */
[----:B------:R-:W-:Y:S01]  /*62c0*/  STL [R1+0x5c0], R18 ;  /* 0x0005c01201007387 */ /* 0x000fe20000100800 */
[----:B------:R-:W-:Y:S01]  /*62d0*/  IMAD.MOV.U32 R17, RZ, RZ, R8 ;  /* 0x000000ffff117224 */ /* 0x000fe200078e0008 */
[----:B------:R-:W-:Y:S01]  /*62e0*/  IABS R9, R247 ;  /* 0x000000f700097213 */ /* 0x000fe20000000000 */
[----:B------:R-:W-:Y:S01]  /*62f0*/  IMAD.HI.U32 R14, R4, R11, RZ ;  /* 0x0000000b040e7227 */ /* 0x000fe200078e00ff */
[----:B------:R-:W-:-:S03]  /*6300*/  IABS R10, R245 ;  /* 0x000000f5000a7213 */ /* 0x000fc60000000000 */
[--C-:B------:R-:W-:Y:S02]  /*6310*/  @!P6 IMAD.IADD R0, R0, 0x1, -R2.reuse ;  /* 0x000000010000e824 */ /* 0x100fe400078e0a02 */
[----:B------:R-:W-:Y:S02]  /*6320*/  @!P3 IMAD.IADD R5, R5, 0x1, -R2 ;  /* 0x000000010505b824 */ /* 0x000fe400078e0a02 */
[----:B------:R-:W-:Y:S01]  /*6330*/  @!P0 IMAD.MOV R17, RZ, RZ, -R17 ;  /* 0x000000ffff118224 */ /* 0x000fe200078e0a11 */
[----:B------:R-:W-:Y:S01]  /*6340*/  ISETP.GT.U32.AND P6, PT, R2, R0, PT ;  /* 0x000000000200720c */ /* 0x000fe20003fc4070 */
[----:B------:R-:W-:Y:S01]  /*6350*/  IMAD.HI.U32 R13, R4, R9, RZ ;  /* 0x00000009040d7227 */ /* 0x000fe200078e00ff */
[----:B------:R-:W-:Y:S02]  /*6360*/  ISETP.GT.U32.AND P3, PT, R2, R5, PT ;  /* 0x000000050200720c */ /* 0x000fe40003f64070 */
[----:B------:R0:W-:Y:S01]  /*6370*/  STL [R1+0x5bc], R17 ;  /* 0x0005bc1101007387 */ /* 0x0001e20000100800 */
[----:B------:R-:W-:-:S02]  /*6380*/  IMAD.MOV R14, RZ, RZ, -R14 ;  /* 0x000000ffff0e7224 */ /* 0x000fc400078e0a0e */
[----:B------:R-:W-:Y:S02]  /*6390*/  @!P2 IMAD.IADD R7, R7, 0x1, -R2 ;  /* 0x000000010707a824 */ /* 0x000fe400078e0a02 */
[----:B------:R-:W-:Y:S02]  /*63a0*/  VIADD R244, R3, 0x1bf ;  /* 0x000001bf03f47836 */ /* 0x000fe40000000000 */
[----:B------:R-:W-:-:S03]  /*63b0*/  IMAD.HI.U32 R15, R4, R10, RZ ;  /* 0x0000000a040f7227 */ /* 0x000fc600078e00ff */
[----:B------:R-:W-:Y:S01]  /*63c0*/  IABS R12, R244 ;  /* 0x000000f4000c7213 */ /* 0x000fe20000000000 */
[----:B------:R-:W-:Y:S01]  /*63d0*/  IMAD.MOV R13, RZ, RZ, -R13 ;  /* 0x000000ffff0d7224 */ /* 0x000fe200078e0a0d */
[----:B------:R-:W-:Y:S01]  /*63e0*/  ISETP.GE.AND P0, PT, R244, RZ, PT ;  /* 0x000000fff400720c */ /* 0x000fe20003f06270 */
[C---:B------:R-:W-:Y:S02]  /*63f0*/  IMAD R11, R2.reuse, R14, R11 ;  /* 0x0000000e020b7224 */ /* 0x040fe400078e020b */
[----:B0-----:R-:W-:Y:S02]  /*6400*/  IMAD.MOV.U32 R17, RZ, RZ, R7 ;  /* 0x000000ffff117224 */ /* 0x001fe400078e0007 */
[----:B------:R-:W-:Y:S02]  /*6410*/  IMAD.MOV R15, RZ, RZ, -R15 ;  /* 0x000000ffff0f7224 */ /* 0x000fe400078e0a0f */
[C---:B------:R-:W-:Y:S02]  /*6420*/  IMAD R9, R2.reuse, R13, R9 ;  /* 0x0000000d02097224 */ /* 0x040fe400078e0209 */
[----:B------:R-:W-:Y:S01]  /*6430*/  @!P5 IMAD.MOV R17, RZ, RZ, -R17 ;  /* 0x000000ffff11d224 */ /* 0x000fe200078e0a11 */
[C---:B------:R-:W-:Y:S01]  /*6440*/  ISETP.GT.U32.AND P5, PT, R2.reuse, R11, PT ;  /* 0x0000000b0200720c */ /* 0x040fe20003fa4070 */
[----:B------:R-:W-:-:S02]  /*6450*/  IMAD R10, R2, R15, R10 ;  /* 0x0000000f020a7224 */ /* 0x000fc400078e020a */
[----:B------:R-:W-:Y:S01]  /*6460*/  VIADD R239, R3, 0x1bb ;  /* 0x000001bb03ef7836 */ /* 0x000fe20000000000 */
[----:B------:R-:W-:Y:S01]  /*6470*/  STL [R1+0x5b8], R17 ;  /* 0x0005b81101007387 */ /* 0x000fe20000100800 */
[----:B------:R-:W-:-:S03]  /*6480*/  IMAD.HI.U32 R16, R4, R12, RZ ;  /* 0x0000000c04107227 */ /* 0x000fc600078e00ff */
[----:B------:R-:W-:Y:S01]  /*6490*/  IABS R8, R239 ;  /* 0x000000ef00087213 */ /* 0x000fe20000000000 */
[--C-:B------:R-:W-:Y:S01]  /*64a0*/  @!P6 IMAD.IADD R0, R0, 0x1, -R2.reuse ;  /* 0x000000010000e824 */ /* 0x100fe200078e0a02 */
[C---:B------:R-:W-:Y:S01]  /*64b0*/  ISETP.GT.U32.AND P6, PT, R2.reuse, R9, PT ;  /* 0x000000090200720c */ /* 0x040fe20003fc4070 */
[----:B------:R-:W-:Y:S01]  /*64c0*/  @!P3 IMAD.IADD R5, R5, 0x1, -R2 ;  /* 0x000000010505b824 */ /* 0x000fe200078e0a02 */
[C---:B------:R-:W-:Y:S01]  /*64d0*/  ISETP.GT.U32.AND P3, PT, R2.reuse, R10, PT ;  /* 0x0000000a0200720c */ /* 0x040fe20003f64070 */
[----:B------:R-:W-:Y:S02]  /*64e0*/  IMAD.MOV R6, RZ, RZ, -R16 ;  /* 0x000000ffff067224 */ /* 0x000fe400078e0a10 */
[----:B------:R-:W-:Y:S02]  /*64f0*/  VIADD R244, R3, 0x1ba ;  /* 0x000001ba03f47836 */ /* 0x000fe40000000000 */
[----:B------:R-:W-:Y:S02]  /*6500*/  IMAD R6, R2, R6, R12 ;  /* 0x0000000602067224 */ /* 0x000fe400078e020c */
[----:B------:R-:W-:-:S03]  /*6510*/  IMAD.HI.U32 R7, R4, R8, RZ ;  /* 0x0000000804077227 */ /* 0x000fc600078e00ff */
[C---:B------:R-:W-:Y:S01]  /*6520*/  ISETP.GT.U32.AND P2, PT, R2.reuse, R6, PT ;  /* 0x000000060200720c */ /* 0x040fe20003f44070 */
[----:B------:R-:W-:Y:S01]  /*6530*/  IMAD.MOV.U32 R16, RZ, RZ, R5 ;  /* 0x000000ffff107224 */ /* 0x000fe200078e0005 */
[----:B------:R-:W-:Y:S01]  /*6540*/  IABS R5, R244 ;  /* 0x000000f400057213 */ /* 0x000fe20000000000 */
[--C-:B------:R-:W-:Y:S02]  /*6550*/  @!P5 IMAD.IADD R11, R11, 0x1, -R2.reuse ;  /* 0x000000010b0bd824 */ /* 0x100fe400078e0a02 */
[----:B------:R-:W-:Y:S02]  /*6560*/  IMAD.MOV R7, RZ, RZ, -R7 ;  /* 0x000000ffff077224 */ /* 0x000fe400078e0a07 */
[--C-:B------:R-:W-:Y:S01]  /*6570*/  @!P6 IMAD.IADD R9, R9, 0x1, -R2.reuse ;  /* 0x000000010909e824 */ /* 0x100fe200078e0a02 */
[----:B------:R-:W-:Y:S01]  /*6580*/  ISETP.GT.U32.AND P6, PT, R2, R11, PT ;  /* 0x0000000b0200720c */ /* 0x000fe20003fc4070 */
[----:B------:R-:W-:Y:S02]  /*6590*/  @!P3 IMAD.IADD R10, R10, 0x1, -R2 ;  /* 0x000000010a0ab824 */ /* 0x000fe400078e0a02 */
[----:B------:R-:W-:-:S02]  /*65a0*/  IMAD R7, R2, R7, R8 ;  /* 0x0000000702077224 */ /* 0x000fc400078e0208 */
[----:B------:R-:W-:Y:S01]  /*65b0*/  IMAD.HI.U32 R8, R4, R5, RZ ;  /* 0x0000000504087227 */ /* 0x000fe200078e00ff */
[----:B------:R-:W-:-:S03]  /*65c0*/  ISETP.GT.U32.AND P5, PT, R2, R10, PT ;  /* 0x0000000a0200720c */ /* 0x000fc60003fa4070 */
[----:B------:R-:W-:Y:S02]  /*65d0*/  IMAD.MOV R8, RZ, RZ, -R8 ;  /* 0x000000ffff087224 */ /* 0x000fe400078e0a08 */
[--C-:B------:R-:W-:Y:S01]  /*65e0*/  @!P2 IMAD.IADD R6, R6, 0x1, -R2.reuse ;  /* 0x000000010606a824 */ /* 0x100fe200078e0a02 */
[----:B------:R-:W-:Y:S01]  /*65f0*/  ISETP.GE.AND P2, PT, R246, RZ, PT ;  /* 0x000000fff600720c */ /* 0x000fe20003f46270 */
[C---:B------:R-:W-:Y:S02]  /*6600*/  IMAD R5, R2.reuse, R8, R5 ;  /* 0x0000000802057224 */ /* 0x040fe400078e0205 */
[----:B------:R-:W-:Y:S01]  /*6610*/  @!P6 IMAD.IADD R11, R11, 0x1, -R2 ;  /* 0x000000010b0be824 */ /* 0x000fe200078e0a02 */
[C---:B------:R-:W-:Y:S01]  /*6620*/  ISETP.GT.U32.AND P3, PT, R2.reuse, R6, PT ;  /* 0x000000060200720c */ /* 0x040fe20003f64070 */
[----:B------:R-:W-:Y:S01]  /*6630*/  @!P4 IMAD.MOV R16, RZ, RZ, -R16 ;  /* 0x000000ffff10c224 */ /* 0x000fe200078e0a10 */
[----:B------:R-:W-:Y:S01]  /*6640*/  ISETP.GT.U32.AND P6, PT, R2, R5, PT ;  /* 0x000000050200720c */ /* 0x000fe20003fc4070 */
[----:B------:R-:W-:Y:S01]  /*6650*/  @!P1 IMAD.MOV R0, RZ, RZ, -R0 ;  /* 0x000000ffff009224 */ /* 0x000fe200078e0a00 */
[----:B------:R-:W-:Y:S01]  /*6660*/  ISETP.GE.AND P4, PT, R245, RZ, PT ;  /* 0x000000fff500720c */ /* 0x000fe20003f86270 */
[--C-:B------:R-:W-:Y:S01]  /*6670*/  @!P5 IMAD.IADD R10, R10, 0x1, -R2.reuse ;  /* 0x000000010a0ad824 */ /* 0x100fe200078e0a02 */
[C---:B------:R-:W-:Y:S01]  /*6680*/  ISETP.GT.U32.AND P5, PT, R2.reuse, R7, PT ;  /* 0x000000070200720c */ /* 0x040fe20003fa4070 */
[C---:B------:R-:W-:Y:S01]  /*6690*/  VIADD R245, R3.reuse, 0x1b9 ;  /* 0x000001b903f57836 */ /* 0x040fe20000000000 */
[----:B------:R-:W-:Y:S01]  /*66a0*/  STL [R1+0x5b4], R16 ;  /* 0x0005b41001007387 */ /* 0x000fe20000100800 */
[----:B------:R-:W-:Y:S01]  /*66b0*/  VIADD R246, R3, 0x1b8 ;  /* 0x000001b803f67836 */ /* 0x000fe20000000000 */
[----:B------:R-:W-:Y:S01]  /*66c0*/  ISETP.GT.U32.AND P1, PT, R2, R9, PT ;  /* 0x000000090200720c */ /* 0x000fe20003f24070 */
[----:B------:R-:W-:Y:S01]  /*66d0*/  @!P2 IMAD.MOV R11, RZ, RZ, -R11 ;  /* 0x000000ffff0ba224 */ /* 0x000fe200078e0a0b */
[----:B------:R0:W-:Y:S01]  /*66e0*/  STL [R1+0x5b0], R0 ;  /* 0x0005b00001007387 */ /* 0x0001e20000100800 */
[--C-:B------:R-:W-:Y:S01]  /*66f0*/  @!P3 IMAD.IADD R6, R6, 0x1, -R2.reuse ;  /* 0x000000010606b824 */ /* 0x100fe200078e0a02 */
[----:B------:R-:W-:Y:S01]  /*6700*/  IABS R12, R246 ;  /* 0x000000f6000c7213 */ /* 0x000fe20000000000 */
[----:B------:R-:W-:Y:S01]  /*6710*/  @!P6 IMAD.IADD R5, R5, 0x1, -R2 ;  /* 0x000000010505e824 */ /* 0x000fe200078e0a02 */
[----:B------:R-:W-:Y:S01]  /*6720*/  ISETP.GE.AND P3, PT, R247, RZ, PT ;  /* 0x000000fff700720c */ /* 0x000fe20003f66270 */
[----:B------:R-:W-:Y:S01]  /*6730*/  IMAD.MOV.U32 R15, RZ, RZ, R6 ;  /* 0x000000ffff0f7224 */ /* 0x000fe200078e0006 */
[----:B------:R-:W-:Y:S01]  /*6740*/  ISETP.GE.AND P2, PT, R245, RZ, PT ;  /* 0x000000fff500720c */ /* 0x000fe20003f46270 */
[----:B------:R-:W-:Y:S01]  /*6750*/  @!P5 IMAD.IADD R7, R7, 0x1, -R2 ;  /* 0x000000010707d824 */ /* 0x000fe200078e0a02 */
[----:B------:R-:W-:Y:S01]  /*6760*/  ISETP.GT.U32.AND P6, PT, R2, R5, PT ;  /* 0x000000050200720c */ /* 0x000fe20003fc4070 */
[----:B------:R-:W-:Y:S01]  /*6770*/  IMAD.HI.U32 R14, R4, R12, RZ ;  /* 0x0000000c040e7227 */ /* 0x000fe200078e00ff */
[----:B0-----:R-:W-:-:S02]  /*6780*/  IABS R0, R245 ;  /* 0x000000f500007213 */ /* 0x001fc40000000000 */
[----:B------:R-:W-:Y:S01]  /*6790*/  ISETP.GE.AND P5, PT, R244, RZ, PT ;  /* 0x000000fff400720c */ /* 0x000fe20003fa6270 */
[----:B------:R-:W-:Y:S01]  /*67a0*/  @!P0 IMAD.MOV R15, RZ, RZ, -R15 ;  /* 0x000000ffff0f8224 */ /* 0x000fe200078e0a0f */
[----:B------:R-:W-:Y:S01]  /*67b0*/  ISETP.GT.U32.AND P0, PT, R2, R7, PT ;  /* 0x000000070200720c */ /* 0x000fe20003f04070 */
[----:B------:R-:W-:-:S03]  /*67c0*/  IMAD.HI.U32 R13, R4, R0, RZ ;  /* 0x00000000040d7227 */ /* 0x000fc600078e00ff */
[----:B------:R-:W-:Y:S01]  /*67d0*/  STL [R1+0x5ac], R15 ;  /* 0x0005ac0f01007387 */ /* 0x000fe20000100800 */
[----:B------:R-:W-:Y:S02]  /*67e0*/  IMAD.MOV R13, RZ, RZ, -R13 ;  /* 0x000000ffff0d7224 */ /* 0x000fe400078e0a0d */
[----:B------:R-:W-:Y:S02]  /*67f0*/  IMAD.MOV R6, RZ, RZ, -R14 ;  /* 0x000000ffff067224 */ /* 0x000fe400078e0a0e */
[C---:B------:R-:W-:Y:S02]  /*6800*/  IMAD R0, R2.reuse, R13, R0 ;  /* 0x0000000d02007224 */ /* 0x040fe400078e0200 */
[----:B------:R-:W-:Y:S01]  /*6810*/  @!P1 IMAD.IADD R9, R9, 0x1, -R2 ;  /* 0x0000000109099824 */ /* 0x000fe200078e0a02 */
[----:B------:R-:W-:Y:S01]  /*6820*/  ISETP.GE.AND P1, PT, R239, RZ, PT ;  /* 0x000000ffef00720c */ /* 0x000fe20003f26270 */
[----:B------:R-:W-:Y:S01]  /*6830*/  @!P4 IMAD.MOV R10, RZ, RZ, -R10 ;  /* 0x000000ffff0ac224 */ /* 0x000fe200078e0a0a */
[C---:B------:R-:W-:Y:S01]  /*6840*/  ISETP.GT.U32.AND P4, PT, R2.reuse, R0, PT ;  /* 0x000000000200720c */ /* 0x040fe20003f84070 */
[----:B------:R-:W-:-:S02]  /*6850*/  IMAD R6, R2, R6, R12 ;  /* 0x0000000602067224 */ /* 0x000fc400078e020c */
[--C-:B------:R-:W-:Y:S01]  /*6860*/  @!P6 IMAD.IADD R5, R5, 0x1, -R2.reuse ;  /* 0x000000010505e824 */ /* 0x100fe200078e0a02 */
[----:B------:R0:W-:Y:S01]  /*6870*/  STL [R1+0x5a8], R10 ;  /* 0x0005a80a01007387 */ /* 0x0001e20000100800 */
[----:B------:R-:W-:Y:S01]  /*6880*/  VIADD R247, R3, 0x1b7 ;  /* 0x000001b703f77836 */ /* 0x000fe20000000000 */
[----:B------:R-:W-:Y:S01]  /*6890*/  ISETP.GT.U32.AND P6, PT, R2, R6, PT ;  /* 0x000000060200720c */ /* 0x000fe20003fc4070 */
[--C-:B------:R-:W-:Y:S01]  /*68a0*/  @!P0 IMAD.IADD R7, R7, 0x1, -R2.reuse ;  /* 0x0000000107078824 */ /* 0x100fe200078e0a02 */
[----:B------:R1:W-:Y:S01]  /*68b0*/  STL [R1+0x5a4], R11 ;  /* 0x0005a40b01007387 */ /* 0x0003e20000100800 */
[----:B------:R-:W-:Y:S01]  /*68c0*/  @!P3 IMAD.MOV R9, RZ, RZ, -R9 ;  /* 0x000000ffff09b224 */ /* 0x000fe200078e0a09 */
[----:B------:R-:W-:Y:S01]  /*68d0*/  IABS R8, R247 ;  /* 0x000000f700087213 */ /* 0x000fe20000000000 */
[----:B------:R-:W-:Y:S01]  /*68e0*/  @!P1 IMAD.MOV R7, RZ, RZ, -R7 ;  /* 0x000000ffff079224 */ /* 0x000fe200078e0a07 */
[----:B------:R-:W-:Y:S01]  /*68f0*/  ISETP.GE.AND P0, PT, R247, RZ, PT ;  /* 0x000000fff700720c */ /* 0x000fe20003f06270 */
[----:B------:R-:W-:Y:S01]  /*6900*/  VIADD R247, R3, 0x1b6 ;  /* 0x000001b603f77836 */ /* 0x000fe20000000000 */
[----:B------:R-:W-:Y:S01]  /*6910*/  STL [R1+0x5a0], R9 ;  /* 0x0005a00901007387 */ /* 0x000fe20000100800 */
[----:B------:R-:W-:Y:S01]  /*6920*/  @!P4 IMAD.IADD R0, R0, 0x1, -R2 ;  /* 0x000000010000c824 */ /* 0x000fe200078e0a02 */
[----:B------:R-:W-:Y:S01]  /*6930*/  ISETP.GE.AND P3, PT, R246, RZ, PT ;  /* 0x000000fff600720c */ /* 0x000fe20003f66270 */
[----:B------:R-:W-:Y:S01]  /*6940*/  IMAD.HI.U32 R13, R4, R8, RZ ;  /* 0x00000008040d7227 */ /* 0x000fe200078e00ff */
[----:B------:R2:W-:Y:S01]  /*6950*/  STL [R1+0x59c], R7 ;  /* 0x00059c0701007387 */ /* 0x0005e20000100800 */
[----:B------:R-:W-:-:S02]  /*6960*/  ISETP.GE.AND P1, PT, R247, RZ, PT ;  /* 0x000000fff700720c */ /* 0x000fc40003f26270 */
[----:B------:R-:W-:Y:S01]  /*6970*/  @!P6 IMAD.IADD R6, R6, 0x1, -R2 ;  /* 0x000000010606e824 */ /* 0x000fe200078e0a02 */
[C---:B------:R-:W-:Y:S01]  /*6980*/  ISETP.GT.U32.AND P4, PT, R2.reuse, R0, PT ;  /* 0x000000000200720c */ /* 0x040fe20003f84070 */
[----:B0-----:R-:W-:Y:S01]  /*6990*/  IMAD.MOV.U32 R10, RZ, RZ, R5 ;  /* 0x000000ffff0a7224 */ /* 0x001fe200078e0005 */
[----:B-1----:R-:W-:Y:S01]  /*69a0*/  IABS R11, R236 ;  /* 0x000000ec000b7213 */ /* 0x002fe20000000000 */
[----:B------:R-:W-:Y:S01]  /*69b0*/  IMAD.MOV R13, RZ, RZ, -R13 ;  /* 0x000000ffff0d7224 */ /* 0x000fe200078e0a0d */
[C---:B------:R-:W-:Y:S01]  /*69c0*/  ISETP.GT.U32.AND P6, PT, R2.reuse, R6, PT ;  /* 0x000000060200720c */ /* 0x040fe20003fc4070 */
[C---:B------:R-:W-:Y:S01]  /*69d0*/  VIADD R246, R3.reuse, 0x1b5 ;  /* 0x000001b503f67836 */ /* 0x040fe20000000000 */
[----:B--2---:R-:W-:Y:S01]  /*69e0*/  IABS R7, R247 ;  /* 0x000000f700077213 */ /* 0x004fe20000000000 */
[----:B------:R-:W-:Y:S02]  /*69f0*/  IMAD R9, R2, R13, R8 ;  /* 0x0000000d02097224 */ /* 0x000fe400078e0208 */
[----:B------:R-:W-:Y:S01]  /*6a00*/  VIADD R247, R3, 0x1b4 ;  /* 0x000001b403f77836 */ /* 0x000fe20000000000 */
[----:B------:R-:W-:Y:S01]  /*6a10*/  IABS R12, R246 ;  /* 0x000000f6000c7213 */ /* 0x000fe20000000000 */
[----:B------:R-:W-:-:S03]  /*6a20*/  IMAD.HI.U32 R5, R4, R7, RZ ;  /* 0x0000000704057227 */ /* 0x000fc600078e00ff */
[----:B------:R-:W-:Y:S01]  /*6a30*/  IABS R13, R247 ;  /* 0x000000f7000d7213 */ /* 0x000fe20000000000 */
[----:B------:R-:W-:Y:S02]  /*6a40*/  IMAD.MOV R5, RZ, RZ, -R5 ;  /* 0x000000ffff057224 */ /* 0x000fe400078e0a05 */
[--C-:B------:R-:W-:Y:S01]  /*6a50*/  @!P4 IMAD.IADD R0, R0, 0x1, -R2.reuse ;  /* 0x000000010000c824 */ /* 0x100fe200078e0a02 */
[C---:B------:R-:W-:Y:S01]  /*6a60*/  ISETP.GT.U32.AND P4, PT, R2.reuse, R9, PT ;  /* 0x000000090200720c */ /* 0x040fe20003f84070 */
[----:B------:R-:W-:Y:S02]  /*6a70*/  IMAD R7, R2, R5, R7 ;  /* 0x0000000502077224 */ /* 0x000fe400078e0207 */
[----:B------:R-:W-:Y:S02]  /*6a80*/  @!P6 IMAD.IADD R6, R6, 0x1, -R2 ;  /* 0x000000010606e824 */ /* 0x000fe400078e0a02 */
[----:B------:R-:W-:Y:S01]  /*6a90*/  IMAD.HI.U32 R15, R4, R12, RZ ;  /* 0x0000000c040f7227 */ /* 0x000fe200078e00ff */
[----:B------:R-:W-:-:S03]  /*6aa0*/  ISETP.GT.U32.AND P6, PT, R2, R7, PT ;  /* 0x000000070200720c */ /* 0x000fc60003fc4070 */
[----:B------:R-:W-:Y:S01]  /*6ab0*/  @!P5 IMAD.MOV R10, RZ, RZ, -R10 ;  /* 0x000000ffff0ad224 */ /* 0x000fe200078e0a0a */
[----:B------:R-:W-:Y:S01]  /*6ac0*/  ISETP.GE.AND P5, PT, R246, RZ, PT ;  /* 0x000000fff600720c */ /* 0x000fe20003fa6270 */
[----:B------:R-:W-:-:S03]  /*6ad0*/  IMAD.HI.U32 R14, R4, R13, RZ ;  /* 0x0000000d040e7227 */ /* 0x000fc600078e00ff */
[----:B------:R0:W-:Y:S01]  /*6ae0*/  STL [R1+0x598], R10 ;  /* 0x0005980a01007387 */ /* 0x0001e20000100800 */
[----:B------:R-:W-:Y:S01]  /*6af0*/  @!P4 IMAD.IADD R9, R9, 0x1, -R2 ;  /* 0x000000010909c824 */ /* 0x000fe200078e0a02 */
[----:B------:R-:W-:Y:S01]  /*6b00*/  ISETP.GE.AND P4, PT, R247, RZ, PT ;  /* 0x000000fff700720c */ /* 0x000fe20003f86270 */
[----:B------:R-:W-:-:S04]  /*6b10*/  IMAD.HI.U32 R8, R4, R11, RZ ;  /* 0x0000000b04087227 */ /* 0x000fc800078e00ff */
[----:B------:R-:W-:Y:S01]  /*6b20*/  @!P6 IMAD.IADD R7, R7, 0x1, -R2 ;  /* 0x000000010707e824 */ /* 0x000fe200078e0a02 */
[C---:B------:R-:W-:Y:S01]  /*6b30*/  ISETP.GT.U32.AND P6, PT, R2.reuse, R9, PT ;  /* 0x000000090200720c */ /* 0x040fe20003fc4070 */
[----:B------:R-:W-:Y:S01]  /*6b40*/  IMAD.MOV R15, RZ, RZ, -R15 ;  /* 0x000000ffff0f7224 */ /* 0x000fe200078e0a0f */
[----:B0-----:R-:W-:Y:S01]  /*6b50*/  IABS R10, R237 ;  /* 0x000000ed000a7213 */ /* 0x001fe20000000000 */
[----:B------:R-:W-:Y:S02]  /*6b60*/  IMAD.MOV R14, RZ, RZ, -R14 ;  /* 0x000000ffff0e7224 */ /* 0x000fe400078e0a0e */
[----:B------:R-:W-:Y:S02]  /*6b70*/  IMAD.MOV R8, RZ, RZ, -R8 ;  /* 0x000000ffff087224 */ /* 0x000fe400078e0a08 */
[----:B------:R-:W-:Y:S02]  /*6b80*/  IMAD R12, R2, R15, R12 ;  /* 0x0000000f020c7224 */ /* 0x000fe400078e020c */
[----:B------:R-:W-:-:S02]  /*6b90*/  VIADD R247, R3, 0x1b1 ;  /* 0x000001b103f77836 */ /* 0x000fc40000000000 */
[----:B------:R-:W-:Y:S01]  /*6ba0*/  @!P2 IMAD.MOV R0, RZ, RZ, -R0 ;  /* 0x000000ffff00a224 */ /* 0x000fe200078e0a00 */
[C---:B------:R-:W-:Y:S01]  /*6bb0*/  ISETP.GT.U32.AND P2, PT, R2.reuse, R7, PT ;  /* 0x000000070200720c */ /* 0x040fe20003f44070 */
[C---:B------:R-:W-:Y:S01]  /*6bc0*/  IMAD R13, R2.reuse, R14, R13 ;  /* 0x0000000e020d7224 */ /* 0x040fe200078e020d */
[----:B------:R-:W-:Y:S01]  /*6bd0*/  IABS R14, R238 ;  /* 0x000000ee000e7213 */ /* 0x000fe20000000000 */
[----:B------:R-:W-:Y:S01]  /*6be0*/  @!P3 IMAD.MOV R6, RZ, RZ, -R6 ;  /* 0x000000ffff06b224 */ /* 0x000fe200078e0a06 */
[C---:B------:R-:W-:Y:S01]  /*6bf0*/  ISETP.GT.U32.AND P3, PT, R2.reuse, R12, PT ;  /* 0x0000000c0200720c */ /* 0x040fe20003f64070 */
[----:B------:R-:W-:Y:S01]  /*6c00*/  IMAD R11, R2, R8, R11 ;  /* 0x00000008020b7224 */ /* 0x000fe200078e020b */
[----:B------:R-:W-:Y:S01]  /*6c10*/  IABS R8, R247 ;  /* 0x000000f700087213 */ /* 0x000fe20000000000 */
[----:B------:R-:W-:Y:S01]  /*6c20*/  IMAD.HI.U32 R5, R4, R10, RZ ;  /* 0x0000000a04057227 */ /* 0x000fe200078e00ff */
[----:B------:R-:W-:Y:S03]  /*6c30*/  STL [R1+0x594], R0 ;  /* 0x0005940001007387 */ /* 0x000fe60000100800 */
[----:B------:R-:W-:Y:S01]  /*6c40*/  @!P6 IMAD.IADD R9, R9, 0x1, -R2 ;  /* 0x000000010909e824 */ /* 0x000fe200078e0a02 */
[----:B------:R0:W-:Y:S01]  /*6c50*/  STL [R1+0x590], R6 ;  /* 0x0005900601007387 */ /* 0x0001e20000100800 */
[----:B------:R-:W-:Y:S01]  /*6c60*/  ISETP.GT.U32.AND P6, PT, R2, R13, PT ;  /* 0x0000000d0200720c */ /* 0x000fe20003fc4070 */
[----:B------:R-:W-:-:S02]  /*6c70*/  IMAD.MOV R5, RZ, RZ, -R5 ;  /* 0x000000ffff057224 */ /* 0x000fc400078e0a05 */
[----:B------:R-:W-:Y:S01]  /*6c80*/  @!P2 IMAD.IADD R7, R7, 0x1, -R2 ;  /* 0x000000010707a824 */ /* 0x000fe200078e0a02 */
[C---:B------:R-:W-:Y:S01]  /*6c90*/  ISETP.GT.U32.AND P2, PT, R2.reuse, R11, PT ;  /* 0x0000000b0200720c */ /* 0x040fe20003f44070 */
[----:B------:R-:W-:Y:S02]  /*6ca0*/  IMAD R10, R2, R5, R10 ;  /* 0x00000005020a7224 */ /* 0x000fe400078e020a */
[----:B------:R-:W-:Y:S02]  /*6cb0*/  @!P3 IMAD.IADD R12, R12, 0x1, -R2 ;  /* 0x000000010c0cb824 */ /* 0x000fe400078e0a02 */
[----:B0-----:R-:W-:Y:S01]  /*6cc0*/  IMAD.MOV.U32 R6, RZ, RZ, R14 ;  /* 0x000000ffff067224 */ /* 0x001fe200078e000e */
[----:B------:R-:W-:Y:S01]  /*6cd0*/  ISETP.GT.U32.AND P3, PT, R2, R10, PT ;  /* 0x0000000a0200720c */ /* 0x000fe20003f64070 */
[----:B------:R-:W-:-:S04]  /*6ce0*/  IMAD.HI.U32 R14, R4, R8, RZ ;  /* 0x00000008040e7227 */ /* 0x000fc800078e00ff */
[----:B------:R-:W-:Y:S02]  /*6cf0*/  IMAD.MOV R14, RZ, RZ, -R14 ;  /* 0x000000ffff0e7224 */ /* 0x000fe400078e0a0e */
[----:B------:R-:W-:Y:S02]  /*6d00*/  @!P6 IMAD.IADD R13, R13, 0x1, -R2 ;  /* 0x000000010d0de824 */ /* 0x000fe400078e0a02 */
[C---:B------:R-:W-:Y:S02]  /*6d10*/  IMAD R8, R2.reuse, R14, R8 ;  /* 0x0000000e02087224 */ /* 0x040fe400078e0208 */
[C---:B------:R-:W-:Y:S02]  /*6d20*/  VIADD R239, R3.reuse, 0x1af ;  /* 0x000001af03ef7836 */ /* 0x040fe40000000000 */
[----:B------:R-:W-:Y:S01]  /*6d30*/  VIADD R244, R3, 0x1ae ;  /* 0x000001ae03f47836 */ /* 0x000fe20000000000 */
[----:B------:R-:W-:Y:S01]  /*6d40*/  ISETP.GT.U32.AND P6, PT, R2, R8, PT ;  /* 0x000000080200720c */ /* 0x000fe20003fc4070 */
[----:B------:R-:W-:Y:S01]  /*6d50*/  IMAD.MOV.U32 R17, RZ, RZ, R9 ;  /* 0x000000ffff117224 */ /* 0x000fe200078e0009 */
[----:B------:R-:W-:Y:S01]  /*6d60*/  IABS R5, R239 ;  /* 0x000000ef00057213 */ /* 0x000fe20000000000 */
[--C-:B------:R-:W-:Y:S01]  /*6d70*/  @!P2 IMAD.IADD R11, R11, 0x1, -R2.reuse ;  /* 0x000000010b0ba824 */ /* 0x100fe200078e0a02 */
[----:B------:R-:W-:Y:S01]  /*6d80*/  IABS R0, R244 ;  /* 0x000000f400007213 */ /* 0x000fe20000000000 */
[----:B------:R-:W-:Y:S01]  /*6d90*/  @!P3 IMAD.IADD R10, R10, 0x1, -R2 ;  /* 0x000000010a0ab824 */ /* 0x000fe200078e0a02 */
[C---:B------:R-:W-:Y:S01]  /*6da0*/  ISETP.GT.U32.AND P2, PT, R2.reuse, R12, PT ;  /* 0x0000000c0200720c */ /* 0x040fe20003f44070 */
[----:B------:R-:W-:Y:S01]  /*6db0*/  @!P0 IMAD.MOV R17, RZ, RZ, -R17 ;  /* 0x000000ffff118224 */ /* 0x000fe200078e0a11 */
[----:B------:R-:W-:Y:S01]  /*6dc0*/  ISETP.GT.U32.AND P0, PT, R2, R13, PT ;  /* 0x0000000d0200720c */ /* 0x000fe20003f04070 */
[----:B------:R-:W-:Y:S01]  /*6dd0*/  IMAD.HI.U32 R16, R4, R6, RZ ;  /* 0x0000000604107227 */ /* 0x000fe200078e00ff */
[----:B------:R-:W-:-:S02]  /*6de0*/  ISETP.GT.U32.AND P3, PT, R2, R11, PT ;  /* 0x0000000b0200720c */ /* 0x000fc40003f64070 */
[----:B------:R-:W-:Y:S01]  /*6df0*/  STL [R1+0x58c], R17 ;  /* 0x00058c1101007387 */ /* 0x000fe20000100800 */
[----:B------:R-:W-:-:S04]  /*6e00*/  IMAD.HI.U32 R15, R4, R5, RZ ;  /* 0x00000005040f7227 */ /* 0x000fc800078e00ff */
[----:B------:R-:W-:Y:S01]  /*6e10*/  @!P6 IMAD.IADD R8, R8, 0x1, -R2 ;  /* 0x000000010808e824 */ /* 0x000fe200078e0a02 */
[----:B------:R-:W-:Y:S01]  /*6e20*/  ISETP.GT.U32.AND P6, PT, R2, R10, PT ;  /* 0x0000000a0200720c */ /* 0x000fe20003fc4070 */
[----:B------:R-:W-:Y:S02]  /*6e30*/  IMAD.MOV R16, RZ, RZ, -R16 ;  /* 0x000000ffff107224 */ /* 0x000fe400078e0a10 */
[----:B------:R-:W-:-:S04]  /*6e40*/  IMAD.HI.U32 R14, R4, R0, RZ ;  /* 0x00000000040e7227 */ /* 0x000fc800078e00ff */
[----:B------:R-:W-:Y:S02]  /*6e50*/  IMAD.MOV R15, RZ, RZ, -R15 ;  /* 0x000000ffff0f7224 */ /* 0x000fe400078e0a0f */
[----:B------:R-:W-:Y:S01]  /*6e60*/  @!P1 IMAD.MOV R7, RZ, RZ, -R7 ;  /* 0x000000ffff079224 */ /* 0x000fe200078e0a07 */
[C---:B------:R-:W-:Y:S01]  /*6e70*/  ISETP.GT.U32.AND P1, PT, R2.reuse, R8, PT ;  /* 0x000000080200720c */ /* 0x040fe20003f24070 */
[C---:B------:R-:W-:Y:S02]  /*6e80*/  IMAD R6, R2.reuse, R16, R6 ;  /* 0x0000001002067224 */ /* 0x040fe400078e0206 */
[----:B------:R-:W-:Y:S01]  /*6e90*/  IMAD.MOV R14, RZ, RZ, -R14 ;  /* 0x000000ffff0e7224 */ /* 0x000fe200078e0a0e */
[----:B------:R0:W-:Y:S01]  /*6ea0*/  STL [R1+0x588], R7 ;  /* 0x0005880701007387 */ /* 0x0001e20000100800 */
[C---:B------:R-:W-:Y:S02]  /*6eb0*/  IMAD R5, R2.reuse, R15, R5 ;  /* 0x0000000f02057224 */ /* 0x040fe400078e0205 */
[----:B------:R-:W-:-:S02]  /*6ec0*/  IMAD R0, R2, R14, R0 ;  /* 0x0000000e02007224 */ /* 0x000fc400078e0200 */
[----:B------:R-:W-:Y:S02]  /*6ed0*/  VIADD R245, R3, 0x1ad ;  /* 0x000001ad03f57836 */ /* 0x000fe40000000000 */
[--C-:B------:R-:W-:Y:S01]  /*6ee0*/  @!P2 IMAD.IADD R12, R12, 0x1, -R2.reuse ;  /* 0x000000010c0ca824 */ /* 0x100fe200078e0a02 */
[C---:B------:R-:W-:Y:S01]  /*6ef0*/  ISETP.GT.U32.AND P2, PT, R2.reuse, R6, PT ;  /* 0x000000060200720c */ /* 0x040fe20003f44070 */
[--C-:B------:R-:W-:Y:S01]  /*6f00*/  @!P0 IMAD.IADD R13, R13, 0x1, -R2.reuse ;  /* 0x000000010d0d8824 */ /* 0x100fe200078e0a02 */
[----:B------:R-:W-:Y:S01]  /*6f10*/  ISETP.GT.U32.AND P0, PT, R2, R5, PT ;  /* 0x000000050200720c */ /* 0x000fe20003f04070 */
[--C-:B------:R-:W-:Y:S01]  /*6f20*/  @!P6 IMAD.IADD R10, R10, 0x1, -R2.reuse ;  /* 0x000000010a0ae824 */ /* 0x100fe200078e0a02 */
[----:B------:R-:W-:Y:S01]  /*6f30*/  IABS R9, R245 ;  /* 0x000000f500097213 */ /* 0x000fe20000000000 */
[--C-:B------:R-:W-:Y:S01]  /*6f40*/  @!P3 IMAD.IADD R11, R11, 0x1, -R2.reuse ;  /* 0x000000010b0bb824 */ /* 0x100fe200078e0a02 */
[----:B------:R-:W-:Y:S01]  /*6f50*/  ISETP.GT.U32.AND P6, PT, R2, R0, PT ;  /* 0x000000000200720c */ /* 0x000fe20003fc4070 */
[----:B------:R-:W-:Y:S01]  /*6f60*/  @!P1 IMAD.IADD R8, R8, 0x1, -R2 ;  /* 0x0000000108089824 */ /* 0x000fe200078e0a02 */
[----:B------:R-:W-:Y:S01]  /*6f70*/  ISETP.GE.AND P3, PT, R236, RZ, PT ;  /* 0x000000ffec00720c */ /* 0x000fe20003f66270 */
[----:B------:R-:W-:Y:S01]  /*6f80*/  VIADD R246, R3, 0x1ac ;  /* 0x000001ac03f67836 */ /* 0x000fe20000000000 */
[----:B------:R-:W-:Y:S01]  /*6f90*/  ISETP.GE.AND P1, PT, R237, RZ, PT ;  /* 0x000000ffed00720c */ /* 0x000fe20003f26270 */
[----:B------:R-:W-:-:S03]  /*6fa0*/  IMAD.HI.U32 R15, R4, R9, RZ ;  /* 0x00000009040f7227 */ /* 0x000fc600078e00ff */
[----:B0-----:R-:W-:Y:S01]  /*6fb0*/  IABS R7, R246 ;  /* 0x000000f600077213 */ /* 0x001fe20000000000 */
[--C-:B------:R-:W-:Y:S01]  /*6fc0*/  @!P2 IMAD.IADD R6, R6, 0x1, -R2.reuse ;  /* 0x000000010606a824 */ /* 0x100fe200078e0a02 */
[----:B------:R-:W-:Y:S01]  /*6fd0*/  ISETP.GE.AND P2, PT, R247, RZ, PT ;  /* 0x000000fff700720c */ /* 0x000fe20003f46270 */
[----:B------:R-:W-:Y:S02]  /*6fe0*/  IMAD.MOV R15, RZ, RZ, -R15 ;  /* 0x000000ffff0f7224 */ /* 0x000fe400078e0a0f */
[----:B------:R-:W-:Y:S01]  /*6ff0*/  @!P0 IMAD.IADD R5, R5, 0x1, -R2 ;  /* 0x0000000105058824 */ /* 0x000fe200078e0a02 */
[----:B------:R-:W-:Y:S01]  /*7000*/  ISETP.GE.AND P0, PT, R238, RZ, PT ;  /* 0x000000ffee00720c */ /* 0x000fe20003f06270 */
[----:B------:R-:W-:Y:S02]  /*7010*/  IMAD.MOV.U32 R18, RZ, RZ, R12 ;  /* 0x000000ffff127224 */ /* 0x000fe400078e000c */
[----:B------:R-:W-:Y:S02]  /*7020*/  IMAD.MOV.U32 R17, RZ, RZ, R13 ;  /* 0x000000ffff117224 */ /* 0x000fe400078e000d */
[----:B------:R-:W-:-:S02]  /*7030*/  IMAD R9, R2, R15, R9 ;  /* 0x0000000f02097224 */ /* 0x000fc400078e0209 */
[----:B------:R-:W-:Y:S01]  /*7040*/  @!P6 IMAD.IADD R0, R0, 0x1, -R2 ;  /* 0x000000010000e824 */ /* 0x000fe200078e0a02 */
[C---:B------:R-:W-:Y:S01]  /*7050*/  ISETP.GT.U32.AND P6, PT, R2.reuse, R6, PT ;  /* 0x000000060200720c */ /* 0x040fe20003fc4070 */
[----:B------:R-:W-:Y:S02]  /*7060*/  IMAD.MOV.U32 R13, RZ, RZ, R11 ;  /* 0x000000ffff0d7224 */ /* 0x000fe400078e000b */
[----:B------:R-:W-:Y:S01]  /*7070*/  @!P5 IMAD.MOV R18, RZ, RZ, -R18 ;  /* 0x000000ffff12d224 */ /* 0x000fe200078e0a12 */
[----:B------:R-:W-:Y:S01]  /*7080*/  ISETP.GT.U32.AND P5, PT, R2, R5, PT ;  /* 0x000000050200720c */ /* 0x000fe20003fa4070 */
[----:B------:R-:W-:Y:S02]  /*7090*/  IMAD.MOV.U32 R11, RZ, RZ, R10 ;  /* 0x000000ffff0b7224 */ /* 0x000fe400078e000a */
[----:B------:R-:W-:Y:S01]  /*70a0*/  IMAD.HI.U32 R14, R4, R7, RZ ;  /* 0x00000007040e7227 */ /* 0x000fe200078e00ff */
[----:B------:R-:W-:Y:S03]  /*70b0*/  STL [R1+0x584], R18 ;  /* 0x0005841201007387 */ /* 0x000fe60000100800 */
[----:B------:R-:W-:-:S02]  /*70c0*/  VIADD R247, R3, 0x1ab ;  /* 0x000001ab03f77836 */ /* 0x000fc40000000000 */
[----:B------:R-:W-:Y:S01]  /*70d0*/  @!P4 IMAD.MOV R17, RZ, RZ, -R17 ;  /* 0x000000ffff11c224 */ /* 0x000fe200078e0a11 */
[C---:B------:R-:W-:Y:S01]  /*70e0*/  ISETP.GT.U32.AND P4, PT, R2.reuse, R0, PT ;  /* 0x000000000200720c */ /* 0x040fe20003f84070 */
[----:B------:R-:W-:Y:S01]  /*70f0*/  @!P3 IMAD.MOV R13, RZ, RZ, -R13 ;  /* 0x000000ffff0db224 */ /* 0x000fe200078e0a0d */
[C---:B------:R-:W-:Y:S01]  /*7100*/  ISETP.GT.U32.AND P3, PT, R2.reuse, R9, PT ;  /* 0x000000090200720c */ /* 0x040fe20003f64070 */
[----:B------:R-:W-:Y:S01]  /*7110*/  @!P1 IMAD.MOV R11, RZ, RZ, -R11 ;  /* 0x000000ffff0b9224 */ /* 0x000fe200078e0a0b */
[----:B------:R-:W-:Y:S01]  /*7120*/  ISETP.GE.AND P1, PT, R239, RZ, PT ;  /* 0x000000ffef00720c */ /* 0x000fe20003f26270 */
[----:B------:R-:W-:Y:S01]  /*7130*/  IMAD.MOV R16, RZ, RZ, -R14 ;  /* 0x000000ffff107224 */ /* 0x000fe200078e0a0e */
[----:B------:R-:W-:Y:S01]  /*7140*/  IABS R14, R247 ;  /* 0x000000f7000e7213 */ /* 0x000fe20000000000 */
[----:B------:R-:W-:Y:S01]  /*7150*/  IMAD.MOV.U32 R10, RZ, RZ, R8 ;  /* 0x000000ffff0a7224 */ /* 0x000fe200078e0008 */
[----:B------:R-:W-:Y:S01]  /*7160*/  STL [R1+0x580], R17 ;  /* 0x0005801101007387 */ /* 0x000fe20000100800 */
[----:B------:R-:W-:-:S02]  /*7170*/  IMAD R7, R2, R16, R7 ;  /* 0x0000001002077224 */ /* 0x000fc400078e0207 */
[----:B------:R-:W-:Y:S01]  /*7180*/  IMAD.MOV.U32 R12, RZ, RZ, R14 ;  /* 0x000000ffff0c7224 */ /* 0x000fe200078e000e */
[----:B------:R0:W-:Y:S01]  /*7190*/  STL [R1+0x57c], R13 ;  /* 0x00057c0d01007387 */ /* 0x0001e20000100800 */
[--C-:B------:R-:W-:Y:S01]  /*71a0*/  @!P6 IMAD.IADD R6, R6, 0x1, -R2.reuse ;  /* 0x000000010606e824 */ /* 0x100fe200078e0a02 */
[----:B------:R-:W-:Y:S01]  /*71b0*/  ISETP.GE.AND P6, PT, R244, RZ, PT ;  /* 0x000000fff400720c */ /* 0x000fe20003fc6270 */
[----:B------:R-:W-:Y:S01]  /*71c0*/  @!P5 IMAD.IADD R5, R5, 0x1, -R2 ;  /* 0x000000010505d824 */ /* 0x000fe200078e0a02 */
[----:B------:R-:W-:Y:S01]  /*71d0*/  STL [R1+0x578], R11 ;  /* 0x0005780b01007387 */ /* 0x000fe20000100800 */
[----:B------:R-:W-:Y:S01]  /*71e0*/  IMAD.HI.U32 R8, R4, R12, RZ ;  /* 0x0000000c04087227 */ /* 0x000fe200078e00ff */
[----:B------:R-:W-:-:S03]  /*71f0*/  ISETP.GE.AND P5, PT, R245, RZ, PT ;  /* 0x000000fff500720c */ /* 0x000fc60003fa6270 */
[----:B------:R-:W-:Y:S01]  /*7200*/  @!P2 IMAD.MOV R10, RZ, RZ, -R10 ;  /* 0x000000ffff0aa224 */ /* 0x000fe200078e0a0a */
[----:B------:R-:W-:Y:S01]  /*7210*/  ISETP.GT.U32.AND P2, PT, R2, R7, PT ;  /* 0x000000070200720c */ /* 0x000fe20003f44070 */
[--C-:B------:R-:W-:Y:S01]  /*7220*/  @!P4 IMAD.IADD R0, R0, 0x1, -R2.reuse ;  /* 0x000000010000c824 */ /* 0x100fe200078e0a02 */
[----:B------:R-:W-:Y:S01]  /*7230*/  ISETP.GE.AND P4, PT, R246, RZ, PT ;  /* 0x000000fff600720c */ /* 0x000fe20003f86270 */
[----:B------:R-:W-:Y:S01]  /*7240*/  @!P3 IMAD.IADD R9, R9, 0x1, -R2 ;  /* 0x000000010909b824 */ /* 0x000fe200078e0a02 */
[----:B------:R-:W-:Y:S01]  /*7250*/  ISETP.GE.AND P3, PT, R247, RZ, PT ;  /* 0x000000fff700720c */ /* 0x000fe20003f66270 */
[----:B------:R-:W-:Y:S01]  /*7260*/  @!P0 IMAD.MOV R6, RZ, RZ, -R6 ;  /* 0x000000ffff068224 */ /* 0x000fe200078e0a06 */
[----:B------:R-:W-:Y:S01]  /*7270*/  STL [R1+0x574], R10 ;  /* 0x0005740a01007387 */ /* 0x000fe20000100800 */
[----:B------:R-:W-:Y:S01]  /*7280*/  @!P1 IMAD.MOV R5, RZ, RZ, -R5 ;  /* 0x000000ffff059224 */ /* 0x000fe200078e0a05 */
[----:B------:R-:W-:Y:S01]  /*7290*/  ISETP.GT.U32.AND P0, PT, R2, R9, PT ;  /* 0x000000090200720c */ /* 0x000fe20003f04070 */
[----:B------:R-:W-:Y:S01]  /*72a0*/  IMAD.MOV R8, RZ, RZ, -R8 ;  /* 0x000000ffff087224 */ /* 0x000fe200078e0a08 */
[----:B------:R-:W-:Y:S01]  /*72b0*/  STL [R1+0x570], R6 ;  /* 0x0005700601007387 */ /* 0x000fe20000100800 */
[----:B------:R-:W-:-:S02]  /*72c0*/  VIADD R247, R3, 0x1aa ;  /* 0x000001aa03f77836 */ /* 0x000fc40000000000 */
[----:B------:R-:W-:Y:S01]  /*72d0*/  VIADD R246, R3, 0x1a9 ;  /* 0x000001a903f67836 */ /* 0x000fe20000000000 */
[----:B------:R1:W-:Y:S01]  /*72e0*/  STL [R1+0x56c], R5 ;  /* 0x00056c0501007387 */ /* 0x0003e20000100800 */
[C---:B------:R-:W-:Y:S01]  /*72f0*/  IMAD R12, R2.reuse, R8, R12 ;  /* 0x00000008020c7224 */ /* 0x040fe200078e020c */
[----:B------:R-:W-:Y:S01]  /*7300*/  ISETP.GE.AND P1, PT, R247, RZ, PT ;  /* 0x000000fff700720c */ /* 0x000fe20003f26270 */
[----:B------:R-:W-:Y:S01]  /*7310*/  IMAD.MOV.U32 R8, RZ, RZ, R0 ;  /* 0x000000ffff087224 */ /* 0x000fe200078e0000 */
[----:B0-----:R-:W-:Y:S01]  /*7320*/  IABS R13, R247 ;  /* 0x000000f7000d7213 */ /* 0x001fe20000000000 */
[----:B------:R-:W-:Y:S02]  /*7330*/  VIADD R247, R3, 0x1a8 ;  /* 0x000001a803f77836 */ /* 0x000fe40000000000 */
[----:B------:R-:W-:Y:S01]  /*7340*/  @!P6 IMAD.MOV R8, RZ, RZ, -R8 ;  /* 0x000000ffff08e224 */ /* 0x000fe200078e0a08 */
[C---:B------:R-:W-:Y:S01]  /*7350*/  ISETP.GT.U32.AND P6, PT, R2.reuse, R12, PT ;  /* 0x0000000c0200720c */ /* 0x040fe20003fc4070 */
[--C-:B------:R-:W-:Y:S01]  /*7360*/  @!P2 IMAD.IADD R7, R7, 0x1, -R2.reuse ;  /* 0x000000010707a824 */ /* 0x100fe200078e0a02 */
[----:B-1----:R-:W-:Y:S01]  /*7370*/  IABS R5, R246 ;  /* 0x000000f600057213 */ /* 0x002fe20000000000 */
[----:B------:R-:W-:Y:S01]  /*7380*/  VIADD R237, R3, 0x1a7 ;  /* 0x000001a703ed7836 */ /* 0x000fe20000000000 */
[----:B------:R-:W-:Y:S01]  /*7390*/  IABS R6, R247 ;  /* 0x000000f700067213 */ /* 0x000fe20000000000 */
[----:B------:R-:W-:Y:S01]  /*73a0*/  @!P0 IMAD.IADD R9, R9, 0x1, -R2 ;  /* 0x0000000109098824 */ /* 0x000fe200078e0a02 */
[----:B------:R-:W-:Y:S01]  /*73b0*/  ISETP.GT.U32.AND P2, PT, R2, R7, PT ;  /* 0x000000070200720c */ /* 0x000fe20003f44070 */
[----:B------:R-:W-:Y:S01]  /*73c0*/  IMAD.MOV.U32 R0, RZ, RZ, R5 ;  /* 0x000000ffff007224 */ /* 0x000fe200078e0005 */
[----:B------:R0:W-:Y:S01]  /*73d0*/  STL [R1+0x568], R8 ;  /* 0x0005680801007387 */ /* 0x0001e20000100800 */
[----:B------:R-:W-:Y:S01]  /*73e0*/  IMAD.HI.U32 R5, R4, R13, RZ ;  /* 0x0000000d04057227 */ /* 0x000fe200078e00ff */
[----:B------:R-:W-:-:S02]  /*73f0*/  IABS R10, R237 ;  /* 0x000000ed000a7213 */ /* 0x000fc40000000000 */
[----:B------:R-:W-:Y:S01]  /*7400*/  ISETP.GE.AND P0, PT, R246, RZ, PT ;  /* 0x000000fff600720c */ /* 0x000fe20003f06270 */
[----:B------:R-:W-:Y:S02]  /*7410*/  IMAD.MOV R5, RZ, RZ, -R5 ;  /* 0x000000ffff057224 */ /* 0x000fe400078e0a05 */
[----:B------:R-:W-:-:S04]  /*7420*/  IMAD.HI.U32 R11, R4, R6, RZ ;  /* 0x00000006040b7227 */ /* 0x000fc800078e00ff */
[----:B------:R-:W-:Y:S02]  /*7430*/  IMAD R13, R2, R5, R13 ;  /* 0x00000005020d7224 */ /* 0x000fe400078e020d */
[----:B------:R-:W-:Y:S02]  /*7440*/  IMAD.MOV R5, RZ, RZ, -R11 ;  /* 0x000000ffff057224 */ /* 0x000fe400078e0a0b */
[----:B0-----:R-:W-:-:S04]  /*7450*/  IMAD.HI.U32 R8, R4, R0, RZ ;  /* 0x0000000004087227 */ /* 0x001fc800078e00ff */
[----:B------:R-:W-:Y:S02]  /*7460*/  @!P6 IMAD.IADD R12, R12, 0x1, -R2 ;  /* 0x000000010c0ce824 */ /* 0x000fe400078e0a02 */
[----:B------:R-:W-:Y:S01]  /*7470*/  @!P5 IMAD.MOV R9, RZ, RZ, -R9 ;  /* 0x000000ffff09d224 */ /* 0x000fe200078e0a09 */
[C---:B------:R-:W-:Y:S01]  /*7480*/  ISETP.GT.U32.AND P5, PT, R2.reuse, R13, PT ;  /* 0x0000000d0200720c */ /* 0x040fe20003fa4070 */
[C---:B------:R-:W-:Y:S01]  /*7490*/  IMAD R6, R2.reuse, R5, R6 ;  /* 0x0000000502067224 */ /* 0x040fe200078e0206 */
[----:B------:R-:W-:Y:S01]  /*74a0*/  ISETP.GT.U32.AND P6, PT, R2, R12, PT ;  /* 0x0000000c0200720c */ /* 0x000fe20003fc4070 */
[----:B------:R-:W-:Y:S01]  /*74b0*/  IMAD.MOV R8, RZ, RZ, -R8 ;  /* 0x000000ffff087224 */ /* 0x000fe200078e0a08 */
[----:B------:R-:W-:Y:S01]  /*74c0*/  STL [R1+0x564], R9 ;  /* 0x0005640901007387 */ /* 0x000fe20000100800 */
[----:B------:R-:W-:-:S04]  /*74d0*/  IMAD.HI.U32 R5, R4, R10, RZ ;  /* 0x0000000a04057227 */ /* 0x000fc800078e00ff */
[----:B------:R-:W-:Y:S01]  /*74e0*/  @!P2 IMAD.IADD R7, R7, 0x1, -R2 ;  /* 0x000000010707a824 */ /* 0x000fe200078e0a02 */
[----:B------:R-:W-:Y:S01]  /*74f0*/  ISETP.GE.AND P2, PT, R247, RZ, PT ;  /* 0x000000fff700720c */ /* 0x000fe20003f46270 */
[C---:B------:R-:W-:Y:S02]  /*7500*/  IMAD R0, R2.reuse, R8, R0 ;  /* 0x0000000802007224 */ /* 0x040fe400078e0200 */
[----:B------:R-:W-:Y:S02]  /*7510*/  IMAD.MOV R5, RZ, RZ, -R5 ;  /* 0x000000ffff057224 */ /* 0x000fe400078e0a05 */
[----:B------:R-:W-:Y:S01]  /*7520*/  @!P4 IMAD.MOV R7, RZ, RZ, -R7 ;  /* 0x000000ffff07c224 */ /* 0x000fe200078e0a07 */
[C---:B------:R-:W-:Y:S01]  /*7530*/  ISETP.GT.U32.AND P4, PT, R2.reuse, R0, PT ;  /* 0x000000000200720c */ /* 0x040fe20003f84070 */
[C---:B------:R-:W-:Y:S02]  /*7540*/  IMAD R10, R2.reuse, R5, R10 ;  /* 0x00000005020a7224 */ /* 0x040fe400078e020a */
[--C-:B------:R-:W-:Y:S01]  /*7550*/  @!P5 IMAD.IADD R13, R13, 0x1, -R2.reuse ;  /* 0x000000010d0dd824 */ /* 0x100fe200078e0a02 */
[----:B------:R0:W-:Y:S01]  /*7560*/  STL [R1+0x560], R7 ;  /* 0x0005600701007387 */ /* 0x0001e20000100800 */
[C---:B------:R-:W-:Y:S01]  /*7570*/  VIADD R239, R3.reuse, 0x1a5 ;  /* 0x000001a503ef7836 */ /* 0x040fe20000000000 */
[----:B------:R-:W-:Y:S01]  /*7580*/  ISETP.GT.U32.AND P5, PT, R2, R10, PT ;  /* 0x0000000a0200720c */ /* 0x000fe20003fa4070 */
[----:B------:R-:W-:Y:S01]  /*7590*/  @!P6 IMAD.IADD R12, R12, 0x1, -R2 ;  /* 0x000000010c0ce824 */ /* 0x000fe200078e0a02 */
[----:B------:R-:W-:Y:S01]  /*75a0*/  ISETP.GT.U32.AND P6, PT, R2, R6, PT ;  /* 0x000000060200720c */ /* 0x000fe20003fc4070 */
[----:B------:R-:W-:-:S02]  /*75b0*/  VIADD R245, R3, 0x1a4 ;  /* 0x000001a403f57836 */ /* 0x000fc40000000000 */
[----:B------:R-:W-:Y:S02]  /*75c0*/  IMAD.MOV.U32 R14, RZ, RZ, R12 ;  /* 0x000000ffff0e7224 */ /* 0x000fe400078e000c */
[----:B------:R-:W-:Y:S01]  /*75d0*/  @!P4 IMAD.IADD R0, R0, 0x1, -R2 ;  /* 0x000000010000c824 */ /* 0x000fe200078e0a02 */
[----:B0-----:R-:W-:Y:S01]  /*75e0*/  IABS R7, R239 ;  /* 0x000000ef00077213 */ /* 0x001fe20000000000 */
[----:B------:R-:W-:Y:S01]  /*75f0*/  VIADD R238, R3, 0x1a6 ;  /* 0x000001a603ee7836 */ /* 0x000fe20000000000 */
[----:B------:R-:W-:Y:S01]  /*7600*/  IABS R5, R245 ;  /* 0x000000f500057213 */ /* 0x000fe20000000000 */
[----:B------:R-:W-:Y:S01]  /*7610*/  @!P3 IMAD.MOV R14, RZ, RZ, -R14 ;  /* 0x000000ffff0eb224 */ /* 0x000fe200078e0a0e */
[----:B------:R-:W-:Y:S01]  /*7620*/  ISETP.GT.U32.AND P3, PT, R2, R0, PT ;  /* 0x000000000200720c */ /* 0x000fe20003f64070 */
[----:B------:R-:W-:Y:S01]  /*7630*/  IMAD.HI.U32 R11, R4, R7, RZ ;  /* 0x00000007040b7227 */ /* 0x000fe200078e00ff */
[----:B------:R-:W-:Y:S02]  /*7640*/  ISETP.GT.U32.AND P4, PT, R2, R13, PT ;  /* 0x0000000d0200720c */ /* 0x000fe40003f84070 */
[----:B------:R-:W-:Y:S01]  /*7650*/  IABS R9, R238 ;  /* 0x000000ee00097213 */ /* 0x000fe20000000000 */
[----:B------:R-:W-:Y:S01]  /*7660*/  @!P5 IMAD.IADD R10, R10, 0x1, -R2 ;  /* 0x000000010a0ad824 */ /* 0x000fe200078e0a02 */
[----:B------:R0:W-:Y:S01]  /*7670*/  STL [R1+0x55c], R14 ;  /* 0x00055c0e01007387 */ /* 0x0001e20000100800 */
[----:B------:R-:W-:-:S02]  /*7680*/  IMAD.MOV R11, RZ, RZ, -R11 ;  /* 0x000000ffff0b7224 */ /* 0x000fc400078e0a0b */
[----:B------:R-:W-:Y:S01]  /*7690*/  @!P6 IMAD.IADD R6, R6, 0x1, -R2 ;  /* 0x000000010606e824 */ /* 0x000fe200078e0a02 */
[C---:B------:R-:W-:Y:S01]  /*76a0*/  ISETP.GT.U32.AND P5, PT, R2.reuse, R10, PT ;  /* 0x0000000a0200720c */ /* 0x040fe20003fa4070 */
[----:B------:R-:W-:Y:S02]  /*76b0*/  IMAD R7, R2, R11, R7 ;  /* 0x0000000b02077224 */ /* 0x000fe400078e0207 */
[----:B------:R-:W-:Y:S01]  /*76c0*/  IMAD.HI.U32 R11, R4, R5, RZ ;  /* 0x00000005040b7227 */ /* 0x000fe200078e00ff */
[----:B------:R-:W-:-:S03]  /*76d0*/  ISETP.GT.U32.AND P6, PT, R2, R6, PT ;  /* 0x000000060200720c */ /* 0x000fc60003fc4070 */
[----:B------:R-:W-:-:S04]  /*76e0*/  IMAD.HI.U32 R8, R4, R9, RZ ;  /* 0x0000000904087227 */ /* 0x000fc800078e00ff */
[----:B------:R-:W-:Y:S02]  /*76f0*/  IMAD.MOV R11, RZ, RZ, -R11 ;  /* 0x000000ffff0b7224 */ /* 0x000fe400078e0a0b */
[----:B------:R-:W-:Y:S02]  /*7700*/  IMAD.MOV R8, RZ, RZ, -R8 ;  /* 0x000000ffff087224 */ /* 0x000fe400078e0a08 */
[----:B------:R-:W-:Y:S02]  /*7710*/  VIADD R247, R3, 0x1a3 ;  /* 0x000001a303f77836 */ /* 0x000fe40000000000 */
[--C-:B------:R-:W-:Y:S01]  /*7720*/  @!P3 IMAD.IADD R0, R0, 0x1, -R2.reuse ;  /* 0x000000010000b824 */ /* 0x100fe200078e0a02 */
[C---:B------:R-:W-:Y:S01]  /*7730*/  ISETP.GT.U32.AND P3, PT, R2.reuse, R7, PT ;  /* 0x000000070200720c */ /* 0x040fe20003f64070 */
[----:B------:R-:W-:Y:S02]  /*7740*/  IMAD R5, R2, R11, R5 ;  /* 0x0000000b02057224 */ /* 0x000fe400078e0205 */
[----:B------:R-:W-:-:S02]  /*7750*/  @!P4 IMAD.IADD R13, R13, 0x1, -R2 ;  /* 0x000000010d0dc824 */ /* 0x000fc400078e0a02 */
[----:B------:R-:W-:Y:S01]  /*7760*/  IMAD R9, R2, R8, R9 ;  /* 0x0000000802097224 */ /* 0x000fe200078e0209 */
[----:B------:R-:W-:Y:S01]  /*7770*/  IABS R8, R247 ;  /* 0x000000f700087213 */ /* 0x000fe20000000000 */
[--C-:B------:R-:W-:Y:S01]  /*7780*/  @!P5 IMAD.IADD R10, R10, 0x1, -R2.reuse ;  /* 0x000000010a0ad824 */ /* 0x100fe200078e0a02 */
[C---:B------:R-:W-:Y:S01]  /*7790*/  ISETP.GT.U32.AND P5, PT, R2.reuse, R5, PT ;  /* 0x000000050200720c */ /* 0x040fe20003fa4070 */
[----:B------:R-:W-:Y:S01]  /*77a0*/  IMAD.MOV.U32 R15, RZ, RZ, R13 ;  /* 0x000000ffff0f7224 */ /* 0x000fe200078e000d */
[----:B------:R-:W-:Y:S01]  /*77b0*/  ISETP.GT.U32.AND P4, PT, R2, R9, PT ;  /* 0x000000090200720c */ /* 0x000fe20003f84070 */
[----:B------:R-:W-:Y:S01]  /*77c0*/  @!P6 IMAD.IADD R6, R6, 0x1, -R2 ;  /* 0x000000010606e824 */ /* 0x000fe200078e0a02 */
[----:B------:R-:W-:Y:S01]  /*77d0*/  ISETP.GE.AND P6, PT, R237, RZ, PT ;  /* 0x000000ffed00720c */ /* 0x000fe20003fc6270 */
[----:B------:R-:W-:Y:S02]  /*77e0*/  VIADD R246, R3, 0x1a2 ;  /* 0x000001a203f67836 */ /* 0x000fe40000000000 */
[----:B0-----:R-:W-:-:S03]  /*77f0*/  IMAD.HI.U32 R14, R4, R8, RZ ;  /* 0x00000008040e7227 */ /* 0x001fc600078e00ff */
[----:B------:R-:W-:Y:S01]  /*7800*/  IABS R12, R246 ;  /* 0x000000f6000c7213 */ /* 0x000fe20000000000 */
[----:B------:R-:W-:Y:S02]  /*7810*/  @!P1 IMAD.MOV R15, RZ, RZ, -R15 ;  /* 0x000000ffff0f9224 */ /* 0x000fe400078e0a0f */
[----:B------:R-:W-:Y:S02]  /*7820*/  @!P0 IMAD.MOV R0, RZ, RZ, -R0 ;  /* 0x000000ffff008224 */ /* 0x000fe400078e0a00 */
[----:B------:R-:W-:Y:S01]  /*7830*/  VIADD R244, R3, 0x1a1 ;  /* 0x000001a103f47836 */ /* 0x000fe20000000000 */
[----:B------:R-:W-:Y:S01]  /*7840*/  STL [R1+0x558], R15 ;  /* 0x0005580f01007387 */ /* 0x000fe20000100800 */
[----:B------:R-:W-:Y:S02]  /*7850*/  IMAD.MOV R14, RZ, RZ, -R14 ;  /* 0x000000ffff0e7224 */ /* 0x000fe400078e0a0e */
[----:B------:R-:W-:Y:S01]  /*7860*/  @!P3 IMAD.IADD R7, R7, 0x1, -R2 ;  /* 0x000000010707b824 */ /* 0x000fe200078e0a02 */
[----:B------:R0:W-:Y:S01]  /*7870*/  STL [R1+0x554], R0 ;  /* 0x0005540001007387 */ /* 0x0001e20000100800 */
[C---:B------:R-:W-:Y:S01]  /*7880*/  IMAD R8, R2.reuse, R14, R8 ;  /* 0x0000000e02087224 */ /* 0x040fe200078e0208 */
[----:B------:R-:W-:Y:S01]  /*7890*/  IABS R11, R244 ;  /* 0x000000f4000b7213 */ /* 0x000fe20000000000 */
[----:B------:R-:W-:Y:S01]  /*78a0*/  @!P5 IMAD.IADD R5, R5, 0x1, -R2 ;  /* 0x000000010505d824 */ /* 0x000fe200078e0a02 */
[----:B------:R-:W-:Y:S01]  /*78b0*/  ISETP.GT.U32.AND P5, PT, R2, R7, PT ;  /* 0x000000070200720c */ /* 0x000fe20003fa4070 */
[----:B------:R-:W-:Y:S01]  /*78c0*/  IMAD.HI.U32 R14, R4, R12, RZ ;  /* 0x0000000c040e7227 */ /* 0x000fe200078e00ff */
[----:B------:R-:W-:-:S02]  /*78d0*/  ISETP.GE.AND P3, PT, R239, RZ, PT ;  /* 0x000000ffef00720c */ /* 0x000fc40003f66270 */
[----:B------:R-:W-:Y:S01]  /*78e0*/  ISETP.GT.U32.AND P0, PT, R2, R5, PT ;  /* 0x000000050200720c */ /* 0x000fe20003f04070 */
[----:B------:R-:W-:Y:S01]  /*78f0*/  @!P2 IMAD.MOV R6, RZ, RZ, -R6 ;  /* 0x000000ffff06a224 */ /* 0x000fe200078e0a06 */
[----:B------:R-:W-:Y:S01]  /*7900*/  ISETP.GE.AND P2, PT, R245, RZ, PT ;  /* 0x000000fff500720c */ /* 0x000fe20003f46270 */
[----:B0-----:R-:W-:Y:S02]  /*7910*/  IMAD.MOV.U32 R0, RZ, RZ, R10 ;  /* 0x000000ffff007224 */ /* 0x001fe400078e000a */
[----:B------:R-:W-:Y:S01]  /*7920*/  IMAD.HI.U32 R13, R4, R11, RZ ;  /* 0x0000000b040d7227 */ /* 0x000fe200078e00ff */
[----:B------:R0:W-:Y:S03]  /*7930*/  STL [R1+0x550], R6 ;  /* 0x0005500601007387 */ /* 0x0001e60000100800 */
[----:B------:R-:W-:Y:S01]  /*7940*/  @!P6 IMAD.MOV R0, RZ, RZ, -R0 ;  /* 0x000000ffff00e224 */ /* 0x000fe200078e0a00 */
[----:B------:R-:W-:Y:S01]  /*7950*/  ISETP.GT.U32.AND P6, PT, R2, R8, PT ;  /* 0x000000080200720c */ /* 0x000fe20003fc4070 */
[----:B------:R-:W-:-:S02]  /*7960*/  IMAD.MOV R14, RZ, RZ, -R14 ;  /* 0x000000ffff0e7224 */ /* 0x000fc400078e0a0e */
[----:B------:R-:W-:Y:S01]  /*7970*/  @!P4 IMAD.IADD R9, R9, 0x1, -R2 ;  /* 0x000000010909c824 */ /* 0x000fe200078e0a02 */
[----:B------:R1:W-:Y:S01]  /*7980*/  STL [R1+0x54c], R0 ;  /* 0x00054c0001007387 */ /* 0x0003e20000100800 */
[----:B------:R-:W-:Y:S01]  /*7990*/  IMAD.MOV R13, RZ, RZ, -R13 ;  /* 0x000000ffff0d7224 */ /* 0x000fe200078e0a0d */
[----:B------:R-:W-:Y:S01]  /*79a0*/  ISETP.GE.AND P4, PT, R238, RZ, PT ;  /* 0x000000ffee00720c */ /* 0x000fe20003f86270 */
[C---:B0-----:R-:W-:Y:S01]  /*79b0*/  IMAD R6, R2.reuse, R14, R12 ;  /* 0x0000000e02067224 */ /* 0x041fe200078e020c */
[C---:B------:R-:W-:Y:S01]  /*79c0*/  ISETP.GT.U32.AND P1, PT, R2.reuse, R9, PT ;  /* 0x000000090200720c */ /* 0x040fe20003f24070 */
[--C-:B------:R-:W-:Y:S02]  /*79d0*/  @!P5 IMAD.IADD R7, R7, 0x1, -R2.reuse ;  /* 0x000000010707d824 */ /* 0x100fe400078e0a02 */
[----:B------:R-:W-:Y:S01]  /*79e0*/  VIADD R245, R3, 0x19f ;  /* 0x0000019f03f57836 */ /* 0x000fe20000000000 */
[----:B------:R-:W-:Y:S01]  /*79f0*/  ISETP.GT.U32.AND P5, PT, R2, R6, PT ;  /* 0x000000060200720c */ /* 0x000fe20003fa4070 */
[----:B------:R-:W-:-:S02]  /*7a00*/  @!P6 IMAD.IADD R8, R8, 0x1, -R2 ;  /* 0x000000010808e824 */ /* 0x000fc400078e0a02 */
[C---:B-1----:R-:W-:Y:S01]  /*7a10*/  IMAD R0, R2.reuse, R13, R11 ;  /* 0x0000000d02007224 */ /* 0x042fe200078e020b */
[----:B------:R-:W-:Y:S01]  /*7a20*/  IABS R11, R245 ;  /* 0x000000f5000b7213 */ /* 0x000fe20000000000 */
[----:B------:R-:W-:Y:S02]  /*7a30*/  @!P3 IMAD.MOV R7, RZ, RZ, -R7 ;  /* 0x000000ffff07b224 */ /* 0x000fe400078e0a07 */
[--C-:B------:R-:W-:Y:S01]  /*7a40*/  @!P0 IMAD.IADD R5, R5, 0x1, -R2.reuse ;  /* 0x0000000105058824 */ /* 0x100fe200078e0a02 */
[----:B------:R-:W-:Y:S01]  /*7a50*/  ISETP.GT.U32.AND P6, PT, R2, R0, PT ;  /* 0x000000000200720c */ /* 0x000fe20003fc4070 */
[--C-:B------:R-:W-:Y:S01]  /*7a60*/  @!P1 IMAD.IADD R9, R9, 0x1, -R2.reuse ;  /* 0x0000000109099824 */ /* 0x100fe200078e0a02 */
[----:B------:R-:W-:Y:S01]  /*7a70*/  ISETP.GE.AND P1, PT, R247, RZ, PT ;  /* 0x000000fff700720c */ /* 0x000fe20003f26270 */
[----:B------:R-:W-:Y:S01]  /*7a80*/  VIADD R247, R3, 0x1a0 ;  /* 0x000001a003f77836 */ /* 0x000fe20000000000 */
[----:B------:R-:W-:Y:S01]  /*7a90*/  ISETP.GE.AND P0, PT, R246, RZ, PT ;  /* 0x000000fff600720c */ /* 0x000fe20003f06270 */
[----:B------:R-:W-:Y:S01]  /*7aa0*/  @!P5 IMAD.IADD R6, R6, 0x1, -R2 ;  /* 0x000000010606d824 */ /* 0x000fe200078e0a02 */
[----:B------:R-:W-:Y:S01]  /*7ab0*/  ISETP.GT.U32.AND P5, PT, R2, R8, PT ;  /* 0x000000080200720c */ /* 0x000fe20003fa4070 */
[----:B------:R-:W-:Y:S01]  /*7ac0*/  IMAD.MOV.U32 R13, RZ, RZ, R9 ;  /* 0x000000ffff0d7224 */ /* 0x000fe200078e0009 */
[----:B------:R-:W-:Y:S01]  /*7ad0*/  IABS R15, R247 ;  /* 0x000000f7000f7213 */ /* 0x000fe20000000000 */
[----:B------:R-:W-:-:S04]  /*7ae0*/  IMAD.HI.U32 R12, R4, R11, RZ ;  /* 0x0000000b040c7227 */ /* 0x000fc800078e00ff */
[----:B------:R-:W-:Y:S01]  /*7af0*/  @!P6 IMAD.IADD R0, R0, 0x1, -R2 ;  /* 0x000000010000e824 */ /* 0x000fe200078e0a02 */
[----:B------:R-:W-:Y:S01]  /*7b00*/  ISETP.GT.U32.AND P6, PT, R2, R6, PT ;  /* 0x000000060200720c */ /* 0x000fe20003fc4070 */
[----:B------:R-:W-:Y:S01]  /*7b10*/  @!P4 IMAD.MOV R13, RZ, RZ, -R13 ;  /* 0x000000ffff0dc224 */ /* 0x000fe200078e0a0d */
[----:B------:R-:W-:Y:S01]  /*7b20*/  ISETP.GE.AND P4, PT, R244, RZ, PT ;  /* 0x000000fff400720c */ /* 0x000fe20003f86270 */
[----:B------:R-:W-:Y:S01]  /*7b30*/  IMAD.HI.U32 R9, R4, R15, RZ ;  /* 0x0000000f04097227 */ /* 0x000fe200078e00ff */
[----:B------:R-:W-:Y:S02]  /*7b40*/  ISETP.GT.U32.AND P3, PT, R2, R0, PT ;  /* 0x000000000200720c */ /* 0x000fe40003f64070 */
[----:B------:R-:W-:Y:S01]  /*7b50*/  STL [R1+0x548], R13 ;  /* 0x0005480d01007387 */ /* 0x000fe20000100800 */
[----:B------:R-:W-:Y:S02]  /*7b60*/  IMAD.MOV R12, RZ, RZ, -R12 ;  /* 0x000000ffff0c7224 */ /* 0x000fe400078e0a0c */
[----:B------:R-:W-:Y:S01]  /*7b70*/  VIADD R246, R3, 0x19e ;  /* 0x0000019e03f67836 */ /* 0x000fe20000000000 */
[----:B------:R0:W-:Y:S01]  /*7b80*/  STL [R1+0x544], R7 ;  /* 0x0005440701007387 */ /* 0x0001e20000100800 */
[----:B------:R-:W-:-:S02]  /*7b90*/  IMAD.MOV R9, RZ, RZ, -R9 ;  /* 0x000000ffff097224 */ /* 0x000fc400078e0a09 */
[--C-:B------:R-:W-:Y:S01]  /*7ba0*/  @!P6 IMAD.IADD R6, R6, 0x1, -R2.reuse ;  /* 0x000000010606e824 */ /* 0x100fe200078e0a02 */
[----:B------:R-:W-:Y:S01]  /*7bb0*/  IABS R10, R246 ;  /* 0x000000f6000a7213 */ /* 0x000fe20000000000 */
[----:B------:R-:W-:Y:S02]  /*7bc0*/  IMAD R15, R2, R9, R15 ;  /* 0x00000009020f7224 */ /* 0x000fe400078e020f */
[----:B------:R-:W-:Y:S02]  /*7bd0*/  @!P5 IMAD.IADD R8, R8, 0x1, -R2 ;  /* 0x000000010808d824 */ /* 0x000fe400078e0a02 */
[----:B------:R-:W-:Y:S01]  /*7be0*/  IMAD.HI.U32 R9, R4, R10, RZ ;  /* 0x0000000a04097227 */ /* 0x000fe200078e00ff */
[----:B------:R-:W-:-:S03]  /*7bf0*/  ISETP.GT.U32.AND P5, PT, R2, R15, PT ;  /* 0x0000000f0200720c */ /* 0x000fc60003fa4070 */
[C---:B0-----:R-:W-:Y:S01]  /*7c00*/  IMAD R7, R2.reuse, R12, R11 ;  /* 0x0000000c02077224 */ /* 0x041fe200078e020b */
[----:B------:R-:W-:Y:S01]  /*7c10*/  IABS R12, R231 ;  /* 0x000000e7000c7213 */ /* 0x000fe20000000000 */
[----:B------:R-:W-:Y:S02]  /*7c20*/  IMAD.MOV R9, RZ, RZ, -R9 ;  /* 0x000000ffff097224 */ /* 0x000fe400078e0a09 */
[----:B------:R-:W-:Y:S01]  /*7c30*/  @!P2 IMAD.MOV R5, RZ, RZ, -R5 ;  /* 0x000000ffff05a224 */ /* 0x000fe200078e0a05 */
[C---:B------:R-:W-:Y:S01]  /*7c40*/  ISETP.GT.U32.AND P6, PT, R2.reuse, R7, PT ;  /* 0x000000070200720c */ /* 0x040fe20003fc4070 */
[----:B------:R-:W-:Y:S01]  /*7c50*/  IMAD R10, R2, R9, R10 ;  /* 0x00000009020a7224 */ /* 0x000fe200078e020a */
[----:B------:R-:W-:Y:S01]  /*7c60*/  ISETP.GE.AND P2, PT, R247, RZ, PT ;  /* 0x000000fff700720c */ /* 0x000fe20003f46270 */
[----:B------:R-:W-:Y:S01]  /*7c70*/  VIADD R247, R3, 0x19d ;  /* 0x0000019d03f77836 */ /* 0x000fe20000000000 */
[----:B------:R0:W-:Y:S01]  /*7c80*/  STL [R1+0x540], R5 ;  /* 0x0005400501007387 */ /* 0x0001e20000100800 */
[----:B------:R-:W-:Y:S01]  /*7c90*/  @!P3 IMAD.IADD R0, R0, 0x1, -R2 ;  /* 0x000000010000b824 */ /* 0x000fe200078e0a02 */
[----:B------:R-:W-:Y:S01]  /*7ca0*/  ISETP.GT.U32.AND P3, PT, R2, R10, PT ;  /* 0x0000000a0200720c */ /* 0x000fe20003f64070 */
[----:B------:R-:W-:Y:S01]  /*7cb0*/  IMAD.MOV.U32 R13, RZ, RZ, R8 ;  /* 0x000000ffff0d7224 */ /* 0x000fe200078e0008 */
[----:B------:R-:W-:Y:S01]  /*7cc0*/  IABS R14, R247 ;  /* 0x000000f7000e7213 */ /* 0x000fe20000000000 */
[----:B------:R-:W-:-:S02]  /*7cd0*/  @!P5 IMAD.IADD R15, R15, 0x1, -R2 ;  /* 0x000000010f0fd824 */ /* 0x000fc400078e0a02 */
[----:B------:R-:W-:Y:S01]  /*7ce0*/  @!P1 IMAD.MOV R13, RZ, RZ, -R13 ;  /* 0x000000ffff0d9224 */ /* 0x000fe200078e0a0d */
[----:B------:R-:W-:Y:S01]  /*7cf0*/  ISETP.GE.AND P1, PT, R245, RZ, PT ;  /* 0x000000fff500720c */ /* 0x000fe20003f26270 */
[----:B------:R-:W-:Y:S01]  /*7d00*/  @!P6 IMAD.IADD R7, R7, 0x1, -R2 ;  /* 0x000000010707e824 */ /* 0x000fe200078e0a02 */
[----:B------:R-:W-:Y:S01]  /*7d10*/  ISETP.GT.U32.AND P5, PT, R2, R15, PT ;  /* 0x0000000f0200720c */ /* 0x000fe20003fa4070 */
[----:B0-----:R-:W-:Y:S01]  /*7d20*/  IMAD.MOV.U32 R5, RZ, RZ, R6 ;  /* 0x000000ffff057224 */ /* 0x001fe200078e0006 */
[----:B------:R0:W-:Y:S01]  /*7d30*/  STL [R1+0x53c], R13 ;  /* 0x00053c0d01007387 */ /* 0x0001e20000100800 */
[----:B------:R-:W-:Y:S01]  /*7d40*/  IMAD.HI.U32 R6, R4, R14, RZ ;  /* 0x0000000e04067227 */ /* 0x000fe200078e00ff */
[----:B------:R-:W-:-:S03]  /*7d50*/  ISETP.GT.U32.AND P6, PT, R2, R7, PT ;  /* 0x000000070200720c */ /* 0x000fc60003fc4070 */
[----:B------:R-:W-:Y:S02]  /*7d60*/  VIADD R245, R3, 0x19c ;  /* 0x0000019c03f57836 */ /* 0x000fe40000000000 */
[----:B------:R-:W-:Y:S02]  /*7d70*/  IMAD.MOV R6, RZ, RZ, -R6 ;  /* 0x000000ffff067224 */ /* 0x000fe400078e0a06 */
[----:B------:R-:W-:Y:S01]  /*7d80*/  @!P0 IMAD.MOV R5, RZ, RZ, -R5 ;  /* 0x000000ffff058224 */ /* 0x000fe200078e0a05 */
[----:B0-----:R-:W-:Y:S01]  /*7d90*/  IABS R13, R245 ;  /* 0x000000f5000d7213 */ /* 0x001fe20000000000 */
[----:B------:R-:W-:Y:S01]  /*7da0*/  IMAD R14, R2, R6, R14 ;  /* 0x00000006020e7224 */ /* 0x000fe200078e020e */
[----:B------:R-:W-:Y:S01]  /*7db0*/  ISETP.GE.AND P0, PT, R246, RZ, PT ;  /* 0x000000fff600720c */ /* 0x000fe20003f06270 */
[--C-:B------:R-:W-:Y:S01]  /*7dc0*/  @!P3 IMAD.IADD R10, R10, 0x1, -R2.reuse ;  /* 0x000000010a0ab824 */ /* 0x100fe200078e0a02 */
[----:B------:R0:W-:Y:S01]  /*7dd0*/  STL [R1+0x538], R5 ;  /* 0x0005380501007387 */ /* 0x0001e20000100800 */
[----:B------:R-:W-:Y:S01]  /*7de0*/  @!P6 IMAD.IADD R7, R7, 0x1, -R2 ;  /* 0x000000010707e824 */ /* 0x000fe200078e0a02 */
[----:B------:R-:W-:Y:S01]  /*7df0*/  ISETP.GT.U32.AND P6, PT, R2, R14, PT ;  /* 0x0000000e0200720c */ /* 0x000fe20003fc4070 */
[----:B------:R-:W-:Y:S01]  /*7e00*/  IMAD.HI.U32 R6, R4, R12, RZ ;  /* 0x0000000c04067227 */ /* 0x000fe200078e00ff */
[----:B------:R-:W-:-:S03]  /*7e10*/  ISETP.GT.U32.AND P3, PT, R2, R10, PT ;  /* 0x0000000a0200720c */ /* 0x000fc60003f64070 */
[----:B------:R-:W-:Y:S01]  /*7e20*/  @!P5 IMAD.IADD R15, R15, 0x1, -R2 ;  /* 0x000000010f0fd824 */ /* 0x000fe200078e0a02 */
[----:B------:R-:W-:Y:S01]  /*7e30*/  ISETP.GE.AND P5, PT, R247, RZ, PT ;  /* 0x000000fff700720c */ /* 0x000fe20003fa6270 */
[----:B------:R-:W-:Y:S02]  /*7e40*/  VIADD R247, R3, 0x199 ;  /* 0x0000019903f77836 */ /* 0x000fe40000000000 */
[----:B0-----:R-:W-:-:S04]  /*7e50*/  IMAD.HI.U32 R5, R4, R13, RZ ;  /* 0x0000000d04057227 */ /* 0x001fc800078e00ff */
[----:B------:R-:W-:Y:S02]  /*7e60*/  IMAD.MOV R8, RZ, RZ, -R5 ;  /* 0x000000ffff087224 */ /* 0x000fe400078e0a05 */
[----:B------:R-:W-:Y:S02]  /*7e70*/  IMAD.MOV R6, RZ, RZ, -R6 ;  /* 0x000000ffff067224 */ /* 0x000fe400078e0a06 */
[----:B------:R-:W-:Y:S02]  /*7e80*/  VIADD R236, R3, 0x19a ;  /* 0x0000019a03ec7836 */ /* 0x000fe40000000000 */
[C---:B------:R-:W-:Y:S01]  /*7e90*/  IMAD R13, R2.reuse, R8, R13 ;  /* 0x00000008020d7224 */ /* 0x040fe200078e020d */
[----:B------:R-:W-:Y:S01]  /*7ea0*/  IABS R8, R247 ;  /* 0x000000f700087213 */ /* 0x000fe20000000000 */
[----:B------:R-:W-:Y:S01]  /*7eb0*/  IMAD R12, R2, R6, R12 ;  /* 0x00000006020c7224 */ /* 0x000fe200078e020c */
[----:B------:R-:W-:Y:S01]  /*7ec0*/  IABS R11, R236 ;  /* 0x000000ec000b7213 */ /* 0x000fe20000000000 */
[----:B------:R-:W-:-:S02]  /*7ed0*/  @!P6 IMAD.IADD R14, R14, 0x1, -R2 ;  /* 0x000000010e0ee824 */ /* 0x000fc400078e0a02 */
[----:B------:R-:W-:Y:S01]  /*7ee0*/  @!P3 IMAD.IADD R10, R10, 0x1, -R2 ;  /* 0x000000010a0ab824 */ /* 0x000fe200078e0a02 */
[----:B------:R-:W-:Y:S01]  /*7ef0*/  ISETP.GT.U32.AND P6, PT, R2, R12, PT ;  /* 0x0000000c0200720c */ /* 0x000fe20003fc4070 */
[----:B------:R-:W-:Y:S01]  /*7f00*/  IMAD.HI.U32 R16, R4, R8, RZ ;  /* 0x0000000804107227 */ /* 0x000fe200078e00ff */
[----:B------:R-:W-:-:S03]  /*7f10*/  ISETP.GT.U32.AND P3, PT, R2, R13, PT ;  /* 0x0000000d0200720c */ /* 0x000fc60003f64070 */
[----:B------:R-:W-:-:S04]  /*7f20*/  IMAD.HI.U32 R5, R4, R11, RZ ;  /* 0x0000000b04057227 */ /* 0x000fc800078e00ff */
[----:B------:R-:W-:Y:S02]  /*7f30*/  IMAD.MOV R16, RZ, RZ, -R16 ;  /* 0x000000ffff107224 */ /* 0x000fe400078e0a10 */
[----:B------:R-:W-:Y:S02]  /*7f40*/  IMAD.MOV R5, RZ, RZ, -R5 ;  /* 0x000000ffff057224 */ /* 0x000fe400078e0a05 */
[----:B------:R-:W-:Y:S02]  /*7f50*/  VIADD R237, R3, 0x198 ;  /* 0x0000019803ed7836 */ /* 0x000fe40000000000 */
[C---:B------:R-:W-:Y:S02]  /*7f60*/  IMAD R8, R2.reuse, R16, R8 ;  /* 0x0000001002087224 */ /* 0x040fe400078e0208 */
[----:B------:R-:W-:Y:S01]  /*7f70*/  IMAD R11, R2, R5, R11 ;  /* 0x00000005020b7224 */ /* 0x000fe200078e020b */
[----:B------:R-:W-:Y:S01]  /*7f80*/  IABS R9, R237 ;  /* 0x000000ed00097213 */ /* 0x000fe20000000000 */
[--C-:B------:R-:W-:Y:S01]  /*7f90*/  @!P6 IMAD.IADD R12, R12, 0x1, -R2.reuse ;  /* 0x000000010c0ce824 */ /* 0x100fe200078e0a02 */
[C---:B------:R-:W-:Y:S01]  /*7fa0*/  ISETP.GT.U32.AND P6, PT, R2.reuse, R8, PT ;  /* 0x000000080200720c */ /* 0x040fe20003fc4070 */
[----:B------:R-:W-:Y:S01]  /*7fb0*/  @!P3 IMAD.IADD R13, R13, 0x1, -R2 ;  /* 0x000000010d0db824 */ /* 0x000fe200078e0a02 */
[C---:B------:R-:W-:Y:S01]  /*7fc0*/  ISETP.GT.U32.AND P3, PT, R2.reuse, R11, PT ;  /* 0x0000000b0200720c */ /* 0x040fe20003f64070 */
[----:B------:R-:W-:Y:S01]  /*7fd0*/  @!P4 IMAD.MOV R0, RZ, RZ, -R0 ;  /* 0x000000ffff00c224 */ /* 0x000fe200078e0a00 */
[----:B------:R-:W-:Y:S01]  /*7fe0*/  ISETP.GT.U32.AND P4, PT, R2, R14, PT ;  /* 0x0000000e0200720c */ /* 0x000fe20003f84070 */
[----:B------:R-:W-:-:S03]  /*7ff0*/  IMAD.HI.U32 R20, R4, R9, RZ ;  /* 0x0000000904147227 */ /* 0x000fc600078e00ff */
[----:B------:R0:W-:Y:S01]  /*8000*/  STL [R1+0x534], R0 ;  /* 0x0005340001007387 */ /* 0x0001e20000100800 */
[C---:B------:R-:W-:Y:S02]  /*8010*/  VIADD R238, R3.reuse, 0x197 ;  /* 0x0000019703ee7836 */ /* 0x040fe40000000000 */
[C---:B------:R-:W-:Y:S02]  /*8020*/  VIADD R239, R3.reuse, 0x196 ;  /* 0x0000019603ef7836 */ /* 0x040fe40000000000 */
[----:B------:R-:W-:Y:S01]  /*8030*/  VIADD R246, R3, 0x195 ;  /* 0x0000019503f67836 */ /* 0x000fe20000000000 */
[----:B------:R-:W-:Y:S01]  /*8040*/  IABS R6, R238 ;  /* 0x000000ee00067213 */ /* 0x000fe20000000000 */
[----:B------:R-:W-:Y:S01]  /*8050*/  IMAD.MOV R20, RZ, RZ, -R20 ;  /* 0x000000ffff147224 */ /* 0x000fe200078e0a14 */
[----:B------:R-:W-:Y:S01]  /*8060*/  IABS R5, R239 ;  /* 0x000000ef00057213 */ /* 0x000fe20000000000 */
[----:B------:R-:W-:Y:S01]  /*8070*/  @!P6 IMAD.IADD R8, R8, 0x1, -R2 ;  /* 0x000000010808e824 */ /* 0x000fe200078e0a02 */
[----:B------:R-:W-:Y:S01]  /*8080*/  IABS R16, R246 ;  /* 0x000000f600107213 */ /* 0x000fe20000000000 */
[----:B------:R-:W-:-:S02]  /*8090*/  IMAD R9, R2, R20, R9 ;  /* 0x0000001402097224 */ /* 0x000fc400078e0209 */
[----:B------:R-:W-:Y:S01]  /*80a0*/  @!P2 IMAD.MOV R15, RZ, RZ, -R15 ;  /* 0x000000ffff0fa224 */ /* 0x000fe200078e0a0f */
[C---:B------:R-:W-:Y:S01]  /*80b0*/  ISETP.GT.U32.AND P2, PT, R2.reuse, R13, PT ;  /* 0x0000000d0200720c */ /* 0x040fe20003f44070 */
[----:B------:R-:W-:Y:S01]  /*80c0*/  @!P3 IMAD.IADD R11, R11, 0x1, -R2 ;  /* 0x000000010b0bb824 */ /* 0x000fe200078e0a02 */
[C---:B------:R-:W-:Y:S01]  /*80d0*/  ISETP.GT.U32.AND P6, PT, R2.reuse, R8, PT ;  /* 0x000000080200720c */ /* 0x040fe20003fc4070 */
[----:B0-----:R-:W-:Y:S01]  /*80e0*/  IMAD.MOV.U32 R0, RZ, RZ, R10 ;  /* 0x000000ffff007224 */ /* 0x001fe200078e000a */
[----:B------:R-:W-:Y:S01]  /*80f0*/  STL [R1+0x530], R15 ;  /* 0x0005300f01007387 */ /* 0x000fe20000100800 */
[----:B------:R-:W-:Y:S01]  /*8100*/  @!P1 IMAD.MOV R7, RZ, RZ, -R7 ;  /* 0x000000ffff079224 */ /* 0x000fe200078e0a07 */
[----:B------:R-:W-:Y:S01]  /*8110*/  ISETP.GT.U32.AND P1, PT, R2, R12, PT ;  /* 0x0000000c0200720c */ /* 0x000fe20003f24070 */
[C---:B------:R-:W-:Y:S01]  /*8120*/  IMAD.HI.U32 R19, R4.reuse, R6, RZ ;  /* 0x0000000604137227 */ /* 0x040fe200078e00ff */
[----:B------:R-:W-:Y:S02]  /*8130*/  ISETP.GE.AND P3, PT, R245, RZ, PT ;  /* 0x000000fff500720c */ /* 0x000fe40003f66270 */
[----:B------:R-:W-:Y:S01]  /*8140*/  STL [R1+0x52c], R7 ;  /* 0x00052c0701007387 */ /* 0x000fe20000100800 */
[----:B------:R-:W-:-:S04]  /*8150*/  IMAD.HI.U32 R18, R4, R5, RZ ;  /* 0x0000000504127227 */ /* 0x000fc800078e00ff */
[----:B------:R-:W-:Y:S01]  /*8160*/  @!P4 IMAD.IADD R14, R14, 0x1, -R2 ;  /* 0x000000010e0ec824 */ /* 0x000fe200078e0a02 */
[----:B------:R-:W-:Y:S01]  /*8170*/  ISETP.GT.U32.AND P4, PT, R2, R9, PT ;  /* 0x000000090200720c */ /* 0x000fe20003f84070 */
[----:B------:R-:W-:-:S04]  /*8180*/  IMAD.HI.U32 R17, R4, R16, RZ ;  /* 0x0000001004117227 */ /* 0x000fc800078e00ff */
[----:B------:R-:W-:Y:S01]  /*8190*/  @!P0 IMAD.MOV R0, RZ, RZ, -R0 ;  /* 0x000000ffff008224 */ /* 0x000fe200078e0a00 */
[C---:B------:R-:W-:Y:S01]  /*81a0*/  ISETP.GT.U32.AND P0, PT, R2.reuse, R11, PT ;  /* 0x0000000b0200720c */ /* 0x040fe20003f04070 */
[----:B------:R-:W-:Y:S02]  /*81b0*/  IMAD.MOV R19, RZ, RZ, -R19 ;  /* 0x000000ffff137224 */ /* 0x000fe400078e0a13 */
[----:B------:R-:W-:Y:S01]  /*81c0*/  IMAD.MOV R18, RZ, RZ, -R18 ;  /* 0x000000ffff127224 */ /* 0x000fe200078e0a12 */
[----:B------:R0:W-:Y:S01]  /*81d0*/  STL [R1+0x528], R0 ;  /* 0x0005280001007387 */ /* 0x0001e20000100800 */
[----:B------:R-:W-:Y:S02]  /*81e0*/  IMAD.MOV R17, RZ, RZ, -R17 ;  /* 0x000000ffff117224 */ /* 0x000fe400078e0a11 */
[----:B------:R-:W-:Y:S02]  /*81f0*/  VIADD R244, R3, 0x194 ;  /* 0x0000019403f47836 */ /* 0x000fe40000000000 */
[----:B------:R-:W-:-:S02]  /*8200*/  IMAD R6, R2, R19, R6 ;  /* 0x0000001302067224 */ /* 0x000fc400078e0206 */
[C---:B------:R-:W-:Y:S01]  /*8210*/  IMAD R5, R2.reuse, R18, R5 ;  /* 0x0000001202057224 */ /* 0x040fe200078e0205 */
[----:B------:R-:W-:Y:S01]  /*8220*/  IABS R10, R244 ;  /* 0x000000f4000a7213 */ /* 0x000fe20000000000 */
[----:B------:R-:W-:Y:S01]  /*8230*/  @!P2 IMAD.IADD R13, R13, 0x1, -R2 ;  /* 0x000000010d0da824 */ /* 0x000fe200078e0a02 */
[C---:B------:R-:W-:Y:S01]  /*8240*/  ISETP.GT.U32.AND P2, PT, R2.reuse, R6, PT ;  /* 0x000000060200720c */ /* 0x040fe20003f44070 */
[----:B0-----:R-:W-:Y:S02]  /*8250*/  IMAD R0, R2, R17, R16 ;  /* 0x0000001102007224 */ /* 0x001fe400078e0210 */
[--C-:B------:R-:W-:Y:S01]  /*8260*/  @!P1 IMAD.IADD R12, R12, 0x1, -R2.reuse ;  /* 0x000000010c0c9824 */ /* 0x100fe200078e0a02 */
[----:B------:R-:W-:Y:S01]  /*8270*/  ISETP.GT.U32.AND P1, PT, R2, R5, PT ;  /* 0x000000050200720c */ /* 0x000fe20003f24070 */
[--C-:B------:R-:W-:Y:S01]  /*8280*/  @!P6 IMAD.IADD R8, R8, 0x1, -R2.reuse ;  /* 0x000000010808e824 */ /* 0x100fe200078e0a02 */
[----:B------:R-:W-:Y:S01]  /*8290*/  ISETP.GT.U32.AND P6, PT, R2, R0, PT ;  /* 0x000000000200720c */ /* 0x000fe20003fc4070 */
[--C-:B------:R-:W-:Y:S01]  /*82a0*/  @!P4 IMAD.IADD R9, R9, 0x1, -R2.reuse ;  /* 0x000000010909c824 */ /* 0x100fe200078e0a02 */
[----:B------:R-:W-:Y:S01]  /*82b0*/  ISETP.GE.AND P4, PT, R236, RZ, PT ;  /* 0x000000ffec00720c */ /* 0x000fe20003f86270 */
[----:B------:R-:W-:Y:S01]  /*82c0*/  @!P0 IMAD.IADD R11, R11, 0x1, -R2 ;  /* 0x000000010b0b8824 */ /* 0x000fe200078e0a02 */
[----:B------:R-:W-:Y:S01]  /*82d0*/  ISETP.GE.AND P0, PT, R231, RZ, PT ;  /* 0x000000ffe700720c */ /* 0x000fe20003f06270 */
[----:B------:R-:W-:-:S04]  /*82e0*/  IMAD.HI.U32 R16, R4, R10, RZ ;  /* 0x0000000a04107227 */ /* 0x000fc800078e00ff */
[----:B------:R-:W-:Y:S02]  /*82f0*/  IMAD.MOV R16, RZ, RZ, -R16 ;  /* 0x000000ffff107224 */ /* 0x000fe400078e0a10 */
[----:B------:R-:W-:Y:S01]  /*8300*/  @!P2 IMAD.IADD R6, R6, 0x1, -R2 ;  /* 0x000000010606a824 */ /* 0x000fe200078e0a02 */
[----:B------:R-:W-:Y:S01]  /*8310*/  ISETP.GE.AND P2, PT, R247, RZ, PT ;  /* 0x000000fff700720c */ /* 0x000fe20003f46270 */
[----:B------:R-:W-:Y:S02]  /*8320*/  IMAD R10, R2, R16, R10 ;  /* 0x00000010020a7224 */ /* 0x000fe400078e020a */
[--C-:B------:R-:W-:Y:S01]  /*8330*/  @!P1 IMAD.IADD R5, R5, 0x1, -R2.reuse ;  /* 0x0000000105059824 */ /* 0x100fe200078e0a02 */
[----:B------:R-:W-:Y:S01]  /*8340*/  ISETP.GE.AND P1, PT, R237, RZ, PT ;  /* 0x000000ffed00720c */ /* 0x000fe20003f26270 */
[C---:B------:R-:W-:Y:S02]  /*8350*/  VIADD R245, R3.reuse, 0x193 ;  /* 0x0000019303f57836 */ /* 0x040fe40000000000 */
[----:B------:R-:W-:Y:S01]  /*8360*/  @!P6 IMAD.IADD R0, R0, 0x1, -R2 ;  /* 0x000000010000e824 */ /* 0x000fe200078e0a02 */
[C---:B------:R-:W-:Y:S01]  /*8370*/  ISETP.GT.U32.AND P6, PT, R2.reuse, R9, PT ;  /* 0x000000090200720c */ /* 0x040fe20003fc4070 */
[----:B------:R-:W-:Y:S01]  /*8380*/  @!P4 IMAD.MOV R11, RZ, RZ, -R11 ;  /* 0x000000ffff0bc224 */ /* 0x000fe200078e0a0b */
[C---:B------:R-:W-:Y:S01]  /*8390*/  ISETP.GT.U32.AND P4, PT, R2.reuse, R10, PT ;  /* 0x0000000a0200720c */ /* 0x040fe20003f84070 */
[----:B------:R-:W-:Y:S01]  /*83a0*/  @!P3 IMAD.MOV R13, RZ, RZ, -R13 ;  /* 0x000000ffff0db224 */ /* 0x000fe200078e0a0d */
[C---:B------:R-:W-:Y:S01]  /*83b0*/  ISETP.GT.U32.AND P3, PT, R2.reuse, R6, PT ;  /* 0x000000060200720c */ /* 0x040fe20003f64070 */
[----:B------:R-:W-:Y:S01]  /*83c0*/  @!P0 IMAD.MOV R12, RZ, RZ, -R12 ;  /* 0x000000ffff0c8224 */ /* 0x000fe200078e0a0c */
[C---:B------:R-:W-:Y:S01]  /*83d0*/  ISETP.GT.U32.AND P0, PT, R2.reuse, R5, PT ;  /* 0x000000050200720c */ /* 0x040fe20003f04070 */
[----:B------:R-:W-:Y:S01]  /*83e0*/  @!P5 IMAD.MOV R14, RZ, RZ, -R14 ;  /* 0x000000ffff0ed224 */ /* 0x000fe200078e0a0e */
[----:B------:R-:W-:Y:S01]  /*83f0*/  IABS R7, R245 ;  /* 0x000000f500077213 */ /* 0x000fe20000000000 */
[----:B------:R-:W-:Y:S01]  /*8400*/  VIADD R247, R3, 0x192 ;  /* 0x0000019203f77836 */ /* 0x000fe20000000000 */
[----:B------:R-:W-:Y:S01]  /*8410*/  ISETP.GT.U32.AND P5, PT, R2, R0, PT ;  /* 0x000000000200720c */ /* 0x000fe20003fa4070 */
[----:B------:R-:W-:Y:S01]  /*8420*/  @!P2 IMAD.MOV R8, RZ, RZ, -R8 ;  /* 0x000000ffff08a224 */ /* 0x000fe200078e0a08 */
[----:B------:R-:W-:Y:S01]  /*8430*/  ISETP.GE.AND P2, PT, R238, RZ, PT ;  /* 0x000000ffee00720c */ /* 0x000fe20003f46270 */
[----:B------:R-:W-:Y:S01]  /*8440*/  IMAD.HI.U32 R15, R4, R7, RZ ;  /* 0x00000007040f7227 */ /* 0x000fe200078e00ff */
[----:B------:R-:W-:Y:S03]  /*8450*/  STL [R1+0x524], R14 ;  /* 0x0005240e01007387 */ /* 0x000fe60000100800 */
[----:B------:R-:W-:Y:S01]  /*8460*/  IMAD.MOV R15, RZ, RZ, -R15 ;  /* 0x000000ffff0f7224 */ /* 0x000fe200078e0a0f */
[----:B------:R-:W-:Y:S01]  /*8470*/  STL [R1+0x520], R13 ;  /* 0x0005200d01007387 */ /* 0x000fe20000100800 */
[----:B------:R-:W-:-:S02]  /*8480*/  @!P6 IMAD.IADD R9, R9, 0x1, -R2 ;  /* 0x000000010909e824 */ /* 0x000fc400078e0a02 */
[--C-:B------:R-:W-:Y:S01]  /*8490*/  @!P4 IMAD.IADD R10, R10, 0x1, -R2.reuse ;  /* 0x000000010a0ac824 */ /* 0x100fe200078e0a02 */
[----:B------:R0:W-:Y:S01]  /*84a0*/  STL [R1+0x51c], R12 ;  /* 0x00051c0c01007387 */ /* 0x0001e20000100800 */
[--C-:B------:R-:W-:Y:S01]  /*84b0*/  @!P3 IMAD.IADD R6, R6, 0x1, -R2.reuse ;  /* 0x000000010606b824 */ /* 0x100fe200078e0a02 */
[----:B------:R-:W-:Y:S01]  /*84c0*/  ISETP.GE.AND P3, PT, R239, RZ, PT ;  /* 0x000000ffef00720c */ /* 0x000fe20003f66270 */
[----:B------:R-:W-:Y:S01]  /*84d0*/  @!P0 IMAD.IADD R5, R5, 0x1, -R2 ;  /* 0x0000000105058824 */ /* 0x000fe200078e0a02 */
[----:B------:R-:W-:Y:S01]  /*84e0*/  ISETP.GE.AND P0, PT, R246, RZ, PT ;  /* 0x000000fff600720c */ /* 0x000fe20003f06270 */
[C---:B------:R-:W-:Y:S01]  /*84f0*/  IMAD R7, R2.reuse, R15, R7 ;  /* 0x0000000f02077224 */ /* 0x040fe200078e0207 */
[----:B------:R-:W-:Y:S01]  /*8500*/  IABS R15, R247 ;  /* 0x000000f7000f7213 */ /* 0x000fe20000000000 */
[----:B------:R-:W-:Y:S01]  /*8510*/  VIADD R246, R3, 0x191 ;  /* 0x0000019103f67836 */ /* 0x000fe20000000000 */
[----:B------:R1:W-:Y:S01]  /*8520*/  STL [R1+0x518], R11 ;  /* 0x0005180b01007387 */ /* 0x0003e20000100800 */
[----:B------:R-:W-:Y:S01]  /*8530*/  @!P1 IMAD.MOV R9, RZ, RZ, -R9 ;  /* 0x000000ffff099224 */ /* 0x000fe200078e0a09 */
[C---:B------:R-:W-:Y:S01]  /*8540*/  ISETP.GT.U32.AND P1, PT, R2.reuse, R10, PT ;  /* 0x0000000a0200720c */ /* 0x040fe20003f24070 */
[----:B0-----:R-:W-:Y:S01]  /*8550*/  IMAD.MOV.U32 R12, RZ, RZ, R6 ;  /* 0x000000ffff0c7224 */ /* 0x001fe200078e0006 */
[----:B------:R0:W-:Y:S01]  /*8560*/  STL [R1+0x514], R8 ;  /* 0x0005140801007387 */ /* 0x0001e20000100800 */
[----:B------:R-:W-:Y:S01]  /*8570*/  ISETP.GT.U32.AND P6, PT, R2, R7, PT ;  /* 0x000000070200720c */ /* 0x000fe20003fc4070 */
[----:B------:R-:W-:Y:S01]  /*8580*/  @!P5 IMAD.IADD R0, R0, 0x1, -R2 ;  /* 0x000000010000d824 */ /* 0x000fe200078e0a02 */
[----:B------:R-:W-:Y:S01]  /*8590*/  ISETP.GE.AND P5, PT, R244, RZ, PT ;  /* 0x000000fff400720c */ /* 0x000fe20003fa6270 */
[----:B------:R-:W-:Y:S01]  /*85a0*/  @!P2 IMAD.MOV R12, RZ, RZ, -R12 ;  /* 0x000000ffff0ca224 */ /* 0x000fe200078e0a0c */
[----:B------:R-:W-:Y:S01]  /*85b0*/  STL [R1+0x50c], R9 ;  /* 0x00050c0901007387 */ /* 0x000fe20000100800 */
[----:B-1----:R-:W-:Y:S01]  /*85c0*/  IABS R11, R246 ;  /* 0x000000f6000b7213 */ /* 0x002fe20000000000 */
[----:B------:R-:W-:Y:S01]  /*85d0*/  @!P3 IMAD.MOV R5, RZ, RZ, -R5 ;  /* 0x000000ffff05b224 */ /* 0x000fe200078e0a05 */
[----:B------:R-:W-:Y:S01]  /*85e0*/  ISETP.GE.AND P3, PT, R247, RZ, PT ;  /* 0x000000fff700720c */ /* 0x000fe20003f66270 */
[----:B------:R-:W-:Y:S01]  /*85f0*/  @!P0 IMAD.MOV R0, RZ, RZ, -R0 ;  /* 0x000000ffff008224 */ /* 0x000fe200078e0a00 */
[----:B------:R-:W-:Y:S01]  /*8600*/  STL [R1+0x508], R12 ;  /* 0x0005080c01007387 */ /* 0x000fe20000100800 */
[----:B0-----:R-:W-:Y:S01]  /*8610*/  IMAD.HI.U32 R8, R4, R15, RZ ;  /* 0x0000000f04087227 */ /* 0x001fe200078e00ff */
[----:B------:R-:W-:-:S02]  /*8620*/  ISETP.GE.AND P0, PT, R246, RZ, PT ;  /* 0x000000fff600720c */ /* 0x000fc40003f06270 */
[----:B------:R-:W-:Y:S01]  /*8630*/  STL [R1+0x504], R5 ;  /* 0x0005040501007387 */ /* 0x000fe20000100800 */
[----:B------:R-:W-:Y:S01]  /*8640*/  IMAD.MOV R8, RZ, RZ, -R8 ;  /* 0x000000ffff087224 */ /* 0x000fe200078e0a08 */
[----:B------:R-:W-:Y:S01]  /*8650*/  ISETP.GE.AND P4, PT, R245, RZ, PT ;  /* 0x000000fff500720c */ /* 0x000fe20003f86270 */
[----:B------:R-:W-:Y:S01]  /*8660*/  IMAD.HI.U32 R6, R4, R11, RZ ;  /* 0x0000000b04067227 */ /* 0x000fe200078e00ff */
[----:B------:R0:W-:Y:S03]  /*8670*/  STL [R1+0x500], R0 ;  /* 0x0005000001007387 */ /* 0x0001e60000100800 */
[----:B------:R-:W-:Y:S02]  /*8680*/  IMAD R8, R2, R8, R15 ;  /* 0x0000000802087224 */ /* 0x000fe400078e020f */
[----:B------:R-:W-:Y:S02]  /*8690*/  IMAD.MOV R6, RZ, RZ, -R6 ;  /* 0x000000ffff067224 */ /* 0x000fe400078e0a06 */
[----:B------:R-:W-:-:S02]  /*86a0*/  @!P1 IMAD.IADD R10, R10, 0x1, -R2 ;  /* 0x000000010a0a9824 */ /* 0x000fc400078e0a02 */
[----:B------:R-:W-:Y:S01]  /*86b0*/  @!P6 IMAD.IADD R7, R7, 0x1, -R2 ;  /* 0x000000010707e824 */ /* 0x000fe200078e0a02 */
[C---:B------:R-:W-:Y:S01]  /*86c0*/  ISETP.GT.U32.AND P6, PT, R2.reuse, R8, PT ;  /* 0x000000080200720c */ /* 0x040fe20003fc4070 */
[C---:B0-----:R-:W-:Y:S02]  /*86d0*/  IMAD R0, R2.reuse, R6, R11 ;  /* 0x0000000602007224 */ /* 0x041fe400078e020b */
[----:B------:R-:W-:Y:S01]  /*86e0*/  IMAD.MOV.U32 R9, RZ, RZ, R10 ;  /* 0x000000ffff097224 */ /* 0x000fe200078e000a */
[C---:B------:R-:W-:Y:S01]  /*86f0*/  ISETP.GT.U32.AND P2, PT, R2.reuse, R7, PT ;  /* 0x000000070200720c */ /* 0x040fe20003f44070 */
[C---:B------:R-:W-:Y:S02]  /*8700*/  VIADD R247, R3.reuse, 0x190 ;  /* 0x0000019003f77836 */ /* 0x040fe40000000000 */
[----:B------:R-:W-:Y:S01]  /*8710*/  @!P5 IMAD.MOV R9, RZ, RZ, -R9 ;  /* 0x000000ffff09d224 */ /* 0x000fe200078e0a09 */
[----:B------:R-:W-:Y:S01]  /*8720*/  ISETP.GT.U32.AND P5, PT, R2, R0, PT ;  /* 0x000000000200720c */ /* 0x000fe20003fa4070 */
[C---:B------:R-:W-:Y:S01]  /*8730*/  VIADD R246, R3.reuse, 0x18e ;  /* 0x0000018e03f67836 */ /* 0x040fe20000000000 */
[----:B------:R-:W-:Y:S01]  /*8740*/  IABS R12, R247 ;  /* 0x000000f7000c7213 */ /* 0x000fe20000000000 */
[----:B------:R-:W-:Y:S01]  /*8750*/  VIADD R238, R3, 0x18c ;  /* 0x0000018c03ee7836 */ /* 0x000fe20000000000 */
[----:B------:R-:W-:Y:S01]  /*8760*/  ISETP.GE.AND P1, PT, R247, RZ, PT ;  /* 0x000000fff700720c */ /* 0x000fe20003f26270 */
[----:B------:R-:W-:Y:S01]  /*8770*/  @!P6 IMAD.IADD R8, R8, 0x1, -R2 ;  /* 0x000000010808e824 */ /* 0x000fe200078e0a02 */
[----:B------:R-:W-:Y:S01]  /*8780*/  IABS R10, R246 ;  /* 0x000000f6000a7213 */ /* 0x000fe20000000000 */
[----:B------:R-:W-:Y:S01]  /*8790*/  VIADD R247, R3, 0x18f ;  /* 0x0000018f03f77836 */ /* 0x000fe20000000000 */
[----:B------:R0:W-:Y:S01]  /*87a0*/  STL [R1+0x4fc], R9 ;  /* 0x0004fc0901007387 */ /* 0x0001e20000100800 */
[----:B------:R-:W-:Y:S01]  /*87b0*/  IMAD.HI.U32 R5, R4, R12, RZ ;  /* 0x0000000c04057227 */ /* 0x000fe200078e00ff */
[----:B------:R-:W-:-:S02]  /*87c0*/  ISETP.GT.U32.AND P6, PT, R2, R8, PT ;  /* 0x000000080200720c */ /* 0x000fc40003fc4070 */
[----:B------:R-:W-:Y:S01]  /*87d0*/  IABS R11, R247 ;  /* 0x000000f7000b7213 */ /* 0x000fe20000000000 */
[--C-:B------:R-:W-:Y:S02]  /*87e0*/  @!P5 IMAD.IADD R0, R0, 0x1, -R2.reuse ;  /* 0x000000010000d824 */ /* 0x100fe400078e0a02 */
[----:B------:R-:W-:Y:S02]  /*87f0*/  IMAD.MOV R5, RZ, RZ, -R5 ;  /* 0x000000ffff057224 */ /* 0x000fe400078e0a05 */
[----:B------:R-:W-:Y:S01]  /*8800*/  @!P2 IMAD.IADD R7, R7, 0x1, -R2 ;  /* 0x000000010707a824 */ /* 0x000fe200078e0a02 */
[C---:B------:R-:W-:Y:S01]  /*8810*/  ISETP.GT.U32.AND P5, PT, R2.reuse, R0, PT ;  /* 0x000000000200720c */ /* 0x040fe20003fa4070 */
[----:B------:R-:W-:Y:S01]  /*8820*/  IMAD R12, R2, R5, R12 ;  /* 0x00000005020c7224 */ /* 0x000fe200078e020c */
[----:B------:R-:W-:Y:S01]  /*8830*/  ISETP.GE.AND P2, PT, R247, RZ, PT ;  /* 0x000000fff700720c */ /* 0x000fe20003f46270 */
[----:B------:R-:W-:Y:S01]  /*8840*/  IMAD.HI.U32 R5, R4, R11, RZ ;  /* 0x0000000b04057227 */ /* 0x000fe200078e00ff */
[----:B0-----:R-:W-:-:S03]  /*8850*/  IABS R9, R238 ;  /* 0x000000ee00097213 */ /* 0x001fc60000000000 */
[----:B------:R-:W-:Y:S02]  /*8860*/  VIADD R247, R3, 0x18d ;  /* 0x0000018d03f77836 */ /* 0x000fe40000000000 */
[----:B------:R-:W-:Y:S02]  /*8870*/  IMAD.MOV R5, RZ, RZ, -R5 ;  /* 0x000000ffff057224 */ /* 0x000fe400078e0a05 */
[----:B------:R-:W-:Y:S01]  /*8880*/  IMAD.HI.U32 R14, R4, R10, RZ ;  /* 0x0000000a040e7227 */ /* 0x000fe200078e00ff */
[----:B------:R-:W-:-:S03]  /*8890*/  IABS R6, R247 ;  /* 0x000000f700067213 */ /* 0x000fc60000000000 */
[----:B------:R-:W-:Y:S01]  /*88a0*/  @!P6 IMAD.IADD R8, R8, 0x1, -R2 ;  /* 0x000000010808e824 */ /* 0x000fe200078e0a02 */
[C---:B------:R-:W-:Y:S01]  /*88b0*/  ISETP.GT.U32.AND P6, PT, R2.reuse, R12, PT ;  /* 0x0000000c0200720c */ /* 0x040fe20003fc4070 */
[----:B------:R-:W-:Y:S02]  /*88c0*/  IMAD R11, R2, R5, R11 ;  /* 0x00000005020b7224 */ /* 0x000fe400078e020b */
[----:B------:R-:W-:Y:S02]  /*88d0*/  IMAD.MOV R14, RZ, RZ, -R14 ;  /* 0x000000ffff0e7224 */ /* 0x000fe400078e0a0e */
[----:B------:R-:W-:Y:S01]  /*88e0*/  @!P4 IMAD.MOV R7, RZ, RZ, -R7 ;  /* 0x000000ffff07c224 */ /* 0x000fe200078e0a07 */
[----:B------:R-:W-:Y:S01]  /*88f0*/  ISETP.GE.AND P4, PT, R246, RZ, PT ;  /* 0x000000fff600720c */ /* 0x000fe20003f86270 */
[----:B------:R-:W-:-:S03]  /*8900*/  IMAD.HI.U32 R13, R4, R6, RZ ;  /* 0x00000006040d7227 */ /* 0x000fc600078e00ff */
[----:B------:R0:W-:Y:S01]  /*8910*/  STL [R1+0x4f8], R7 ;  /* 0x0004f80701007387 */ /* 0x0001e20000100800 */
[----:B------:R-:W-:Y:S02]  /*8920*/  IMAD R10, R2, R14, R10 ;  /* 0x0000000e020a7224 */ /* 0x000fe400078e020a */
[----:B------:R-:W-:Y:S01]  /*8930*/  @!P5 IMAD.IADD R0, R0, 0x1, -R2 ;  /* 0x000000010000d824 */ /* 0x000fe200078e0a02 */
[C---:B------:R-:W-:Y:S01]  /*8940*/  ISETP.GT.U32.AND P5, PT, R2.reuse, R11, PT ;  /* 0x0000000b0200720c */ /* 0x040fe20003fa4070 */
[----:B------:R-:W-:Y:S02]  /*8950*/  IMAD.MOV.U32 R16, RZ, RZ, R8 ;  /* 0x000000ffff107224 */ /* 0x000fe400078e0008 */
[----:B------:R-:W-:Y:S02]  /*8960*/  IMAD.MOV R13, RZ, RZ, -R13 ;  /* 0x000000ffff0d7224 */ /* 0x000fe400078e0a0d */
[----:B------:R-:W-:Y:S01]  /*8970*/  @!P3 IMAD.MOV R16, RZ, RZ, -R16 ;  /* 0x000000ffff10b224 */ /* 0x000fe200078e0a10 */
[----:B------:R-:W-:Y:S01]  /*8980*/  ISETP.GT.U32.AND P3, PT, R2, R10, PT ;  /* 0x0000000a0200720c */ /* 0x000fe20003f64070 */
[----:B0-----:R-:W-:-:S03]  /*8990*/  IMAD.HI.U32 R7, R4, R9, RZ ;  /* 0x0000000904077227 */ /* 0x001fc600078e00ff */
[----:B------:R-:W-:Y:S01]  /*89a0*/  STL [R1+0x4f4], R16 ;  /* 0x0004f41001007387 */ /* 0x000fe20000100800 */
[----:B------:R-:W-:Y:S02]  /*89b0*/  IMAD R6, R2, R13, R6 ;  /* 0x0000000d02067224 */ /* 0x000fe400078e0206 */
[----:B------:R-:W-:Y:S02]  /*89c0*/  @!P6 IMAD.IADD R12, R12, 0x1, -R2 ;  /* 0x000000010c0ce824 */ /* 0x000fe400078e0a02 */
[----:B------:R-:W-:Y:S02]  /*89d0*/  IMAD.MOV R13, RZ, RZ, -R7 ;  /* 0x000000ffff0d7224 */ /* 0x000fe400078e0a07 */
[----:B------:R-:W-:Y:S01]  /*89e0*/  IMAD.MOV.U32 R15, RZ, RZ, R0 ;  /* 0x000000ffff0f7224 */ /* 0x000fe200078e0000 */
[C---:B------:R-:W-:Y:S01]  /*89f0*/  ISETP.GT.U32.AND P6, PT, R2.reuse, R12, PT ;  /* 0x0000000c0200720c */ /* 0x040fe20003fc4070 */
[----:B------:R-:W-:Y:S02]  /*8a00*/  VIADD R244, R3, 0x18b ;  /* 0x0000018b03f47836 */ /* 0x000fe40000000000 */
[----:B------:R-:W-:-:S02]  /*8a10*/  IMAD R9, R2, R13, R9 ;  /* 0x0000000d02097224 */ /* 0x000fc400078e0209 */
[----:B------:R-:W-:Y:S01]  /*8a20*/  @!P0 IMAD.MOV R15, RZ, RZ, -R15 ;  /* 0x000000ffff0f8224 */ /* 0x000fe200078e0a0f */
[----:B------:R-:W-:Y:S01]  /*8a30*/  ISETP.GT.U32.AND P0, PT, R2, R6, PT ;  /* 0x000000060200720c */ /* 0x000fe20003f04070 */
[--C-:B------:R-:W-:Y:S01]  /*8a40*/  @!P5 IMAD.IADD R11, R11, 0x1, -R2.reuse ;  /* 0x000000010b0bd824 */ /* 0x100fe200078e0a02 */
[----:B------:R-:W-:Y:S01]  /*8a50*/  IABS R5, R244 ;  /* 0x000000f400057213 */ /* 0x000fe20000000000 */
[----:B------:R-:W-:Y:S01]  /*8a60*/  @!P3 IMAD.IADD R10, R10, 0x1, -R2 ;  /* 0x000000010a0ab824 */ /* 0x000fe200078e0a02 */
[C---:B------:R-:W-:Y:S01]  /*8a70*/  ISETP.GT.U32.AND P5, PT, R2.reuse, R9, PT ;  /* 0x000000090200720c */ /* 0x040fe20003fa4070 */
[C---:B------:R-:W-:Y:S01]  /*8a80*/  VIADD R239, R3.reuse, 0x189 ;  /* 0x0000018903ef7836 */ /* 0x040fe20000000000 */
[----:B------:R-:W-:Y:S01]  /*8a90*/  ISETP.GT.U32.AND P3, PT, R2, R11, PT ;  /* 0x0000000b0200720c */ /* 0x000fe20003f64070 */
[----:B------:R-:W-:Y:S01]  /*8aa0*/  IMAD.HI.U32 R7, R4, R5, RZ ;  /* 0x0000000504077227 */ /* 0x000fe200078e00ff */
[----:B------:R0:W-:Y:S02]  /*8ab0*/  STL [R1+0x4e8], R15 ;  /* 0x0004e80f01007387 */ /* 0x0001e40000100800 */
[----:B------:R-:W-:Y:S01]  /*8ac0*/  IABS R13, R239 ;  /* 0x000000ef000d7213 */ /* 0x000fe20000000000 */
[----:B------:R-:W-:-:S02]  /*8ad0*/  VIADD R245, R3, 0x18a ;  /* 0x0000018a03f57836 */ /* 0x000fc40000000000 */
[----:B------:R-:W-:Y:S02]  /*8ae0*/  IMAD.MOV R7, RZ, RZ, -R7 ;  /* 0x000000ffff077224 */ /* 0x000fe400078e0a07 */
[--C-:B------:R-:W-:Y:S01]  /*8af0*/  @!P6 IMAD.IADD R12, R12, 0x1, -R2.reuse ;  /* 0x000000010c0ce824 */ /* 0x100fe200078e0a02 */
[----:B------:R-:W-:Y:S01]  /*8b00*/  IABS R8, R245 ;  /* 0x000000f500087213 */ /* 0x000fe20000000000 */
[----:B------:R-:W-:Y:S01]  /*8b10*/  @!P0 IMAD.IADD R6, R6, 0x1, -R2 ;  /* 0x0000000106068824 */ /* 0x000fe200078e0a02 */
[C---:B------:R-:W-:Y:S01]  /*8b20*/  ISETP.GT.U32.AND P0, PT, R2.reuse, R10, PT ;  /* 0x0000000a0200720c */ /* 0x040fe20003f04070 */
[C---:B------:R-:W-:Y:S01]  /*8b30*/  IMAD R0, R2.reuse, R7, R5 ;  /* 0x0000000702007224 */ /* 0x040fe200078e0205 */
[----:B------:R-:W-:Y:S01]  /*8b40*/  ISETP.GE.AND P6, PT, R247, RZ, PT ;  /* 0x000000fff700720c */ /* 0x000fe20003fc6270 */
[----:B------:R-:W-:Y:S02]  /*8b50*/  IMAD.MOV.U32 R14, RZ, RZ, R12 ;  /* 0x000000ffff0e7224 */ /* 0x000fe400078e000c */
[----:B------:R-:W-:Y:S01]  /*8b60*/  @!P5 IMAD.IADD R9, R9, 0x1, -R2 ;  /* 0x000000010909d824 */ /* 0x000fe200078e0a02 */
[----:B------:R-:W-:Y:S01]  /*8b70*/  ISETP.GT.U32.AND P5, PT, R2, R6, PT ;  /* 0x000000060200720c */ /* 0x000fe20003fa4070 */
[----:B------:R-:W-:-:S02]  /*8b80*/  IMAD.MOV.U32 R12, RZ, RZ, R13 ;  /* 0x000000ffff0c7224 */ /* 0x000fc400078e000d */
[----:B------:R-:W-:Y:S01]  /*8b90*/  @!P3 IMAD.IADD R11, R11, 0x1, -R2 ;  /* 0x000000010b0bb824 */ /* 0x000fe200078e0a02 */
[----:B------:R-:W-:Y:S01]  /*8ba0*/  ISETP.GT.U32.AND P3, PT, R2, R0, PT ;  /* 0x000000000200720c */ /* 0x000fe20003f64070 */
[----:B------:R-:W-:-:S04]  /*8bb0*/  IMAD.HI.U32 R13, R4, R8, RZ ;  /* 0x00000008040d7227 */ /* 0x000fc800078e00ff */
[----:B------:R-:W-:Y:S02]  /*8bc0*/  IMAD.MOV R13, RZ, RZ, -R13 ;  /* 0x000000ffff0d7224 */ /* 0x000fe400078e0a0d */
[----:B------:R-:W-:Y:S02]  /*8bd0*/  VIADD R246, R3, 0x188 ;  /* 0x0000018803f67836 */ /* 0x000fe40000000000 */
[----:B------:R-:W-:Y:S02]  /*8be0*/  IMAD R8, R2, R13, R8 ;  /* 0x0000000d02087224 */ /* 0x000fe400078e0208 */
[----:B------:R-:W-:Y:S01]  /*8bf0*/  @!P1 IMAD.MOV R14, RZ, RZ, -R14 ;  /* 0x000000ffff0e9224 */ /* 0x000fe200078e0a0e */
[----:B------:R-:W-:Y:S01]  /*8c00*/  IABS R7, R246 ;  /* 0x000000f600077213 */ /* 0x000fe20000000000 */
[--C-:B------:R-:W-:Y:S01]  /*8c10*/  @!P5 IMAD.IADD R6, R6, 0x1, -R2.reuse ;  /* 0x000000010606d824 */ /* 0x100fe200078e0a02 */
[----:B------:R-:W-:Y:S01]  /*8c20*/  ISETP.GT.U32.AND P5, PT, R2, R8, PT ;  /* 0x000000080200720c */ /* 0x000fe20003fa4070 */
[----:B------:R-:W-:Y:S01]  /*8c30*/  @!P3 IMAD.IADD R0, R0, 0x1, -R2 ;  /* 0x000000010000b824 */ /* 0x000fe200078e0a02 */
[----:B------:R-:W-:Y:S01]  /*8c40*/  ISETP.GE.AND P3, PT, R245, RZ, PT ;  /* 0x000000fff500720c */ /* 0x000fe20003f66270 */
[----:B0-----:R-:W-:Y:S01]  /*8c50*/  IMAD.HI.U32 R15, R4, R12, RZ ;  /* 0x0000000c040f7227 */ /* 0x001fe200078e00ff */
[----:B------:R0:W-:Y:S01]  /*8c60*/  STL [R1+0x4e4], R14 ;  /* 0x0004e40e01007387 */ /* 0x0001e20000100800 */
[----:B------:R-:W-:-:S02]  /*8c70*/  ISETP.GT.U32.AND P1, PT, R2, R9, PT ;  /* 0x000000090200720c */ /* 0x000fc40003f24070 */
[C---:B------:R-:W-:Y:S02]  /*8c80*/  VIADD R245, R3.reuse, 0x185 ;  /* 0x0000018503f57836 */ /* 0x040fe40000000000 */
[----:B------:R-:W-:Y:S02]  /*8c90*/  VIADD R247, R3, 0x187 ;  /* 0x0000018703f77836 */ /* 0x000fe40000000000 */
[----:B------:R-:W-:Y:S02]  /*8ca0*/  IMAD.MOV R15, RZ, RZ, -R15 ;  /* 0x000000ffff0f7224 */ /* 0x000fe400078e0a0f */
[----:B------:R-:W-:Y:S01]  /*8cb0*/  IMAD.MOV.U32 R17, RZ, RZ, R11 ;  /* 0x000000ffff117224 */ /* 0x000fe200078e000b */
[----:B------:R-:W-:Y:S01]  /*8cc0*/  IABS R11, R245 ;  /* 0x000000f5000b7213 */ /* 0x000fe20000000000 */
[----:B0-----:R-:W-:Y:S01]  /*8cd0*/  IMAD.HI.U32 R14, R4, R7, RZ ;  /* 0x00000007040e7227 */ /* 0x001fe200078e00ff */
[----:B------:R-:W-:-:S03]  /*8ce0*/  IABS R5, R247 ;  /* 0x000000f700057213 */ /* 0x000fc60000000000 */
[----:B------:R-:W-:Y:S01]  /*8cf0*/  @!P0 IMAD.IADD R10, R10, 0x1, -R2 ;  /* 0x000000010a0a8824 */ /* 0x000fe200078e0a02 */
[----:B------:R-:W-:Y:S01]  /*8d00*/  ISETP.GE.AND P0, PT, R238, RZ, PT ;  /* 0x000000ffee00720c */ /* 0x000fe20003f06270 */
[----:B------:R-:W-:Y:S02]  /*8d10*/  IMAD.MOV R14, RZ, RZ, -R14 ;  /* 0x000000ffff0e7224 */ /* 0x000fe400078e0a0e */
[C---:B------:R-:W-:Y:S02]  /*8d20*/  IMAD R12, R2.reuse, R15, R12 ;  /* 0x0000000f020c7224 */ /* 0x040fe400078e020c */
[----:B------:R-:W-:Y:S02]  /*8d30*/  IMAD.MOV.U32 R16, RZ, RZ, R10 ;  /* 0x000000ffff107224 */ /* 0x000fe400078e000a */
[----:B------:R-:W-:Y:S02]  /*8d40*/  IMAD.MOV.U32 R10, RZ, RZ, R11 ;  /* 0x000000ffff0a7224 */ /* 0x000fe400078e000b */
[----:B------:R-:W-:-:S02]  /*8d50*/  IMAD R7, R2, R14, R7 ;  /* 0x0000000e02077224 */ /* 0x000fc400078e0207 */
[----:B------:R-:W-:Y:S01]  /*8d60*/  @!P5 IMAD.IADD R8, R8, 0x1, -R2 ;  /* 0x000000010808d824 */ /* 0x000fe200078e0a02 */
[C---:B------:R-:W-:Y:S01]  /*8d70*/  ISETP.GT.U32.AND P5, PT, R2.reuse, R12, PT ;  /* 0x0000000c0200720c */ /* 0x040fe20003fa4070 */
[----:B------:R-:W-:Y:S01]  /*8d80*/  @!P2 IMAD.MOV R17, RZ, RZ, -R17 ;  /* 0x000000ffff11a224 */ /* 0x000fe200078e0a11 */
[----:B------:R-:W-:Y:S01]  /*8d90*/  ISETP.GT.U32.AND P2, PT, R2, R0, PT ;  /* 0x000000000200720c */ /* 0x000fe20003f44070 */
[----:B------:R-:W-:Y:S02]  /*8da0*/  IMAD.MOV.U32 R11, RZ, RZ, R6 ;  /* 0x000000ffff0b7224 */ /* 0x000fe400078e0006 */
[----:B------:R-:W-:Y:S01]  /*8db0*/  IMAD.HI.U32 R13, R4, R5, RZ ;  /* 0x00000005040d7227 */ /* 0x000fe200078e00ff */
[----:B------:R-:W-:Y:S03]  /*8dc0*/  STL [R1+0x4dc], R17 ;  /* 0x0004dc1101007387 */ /* 0x000fe60000100800 */
[----:B------:R-:W-:Y:S01]  /*8dd0*/  @!P6 IMAD.MOV R11, RZ, RZ, -R11 ;  /* 0x000000ffff0be224 */ /* 0x000fe200078e0a0b */
[----:B------:R-:W-:Y:S01]  /*8de0*/  ISETP.GT.U32.AND P6, PT, R2, R7, PT ;  /* 0x000000070200720c */ /* 0x000fe20003fc4070 */
[----:B------:R-:W-:-:S02]  /*8df0*/  IMAD.MOV R13, RZ, RZ, -R13 ;  /* 0x000000ffff0d7224 */ /* 0x000fc400078e0a0d */
[----:B------:R-:W-:Y:S01]  /*8e00*/  @!P1 IMAD.IADD R9, R9, 0x1, -R2 ;  /* 0x0000000109099824 */ /* 0x000fe200078e0a02 */
[----:B------:R-:W-:Y:S01]  /*8e10*/  ISETP.GE.AND P1, PT, R244, RZ, PT ;  /* 0x000000fff400720c */ /* 0x000fe20003f26270 */
[----:B------:R-:W-:Y:S02]  /*8e20*/  VIADD R244, R3, 0x186 ;  /* 0x0000018603f47836 */ /* 0x000fe40000000000 */
[----:B------:R-:W-:Y:S02]  /*8e30*/  IMAD R5, R2, R13, R5 ;  /* 0x0000000d02057224 */ /* 0x000fe400078e0205 */
[----:B------:R-:W-:Y:S01]  /*8e40*/  @!P4 IMAD.MOV R16, RZ, RZ, -R16 ;  /* 0x000000ffff10c224 */ /* 0x000fe200078e0a10 */
[----:B------:R-:W-:Y:S01]  /*8e50*/  IABS R13, R244 ;  /* 0x000000f4000d7213 */ /* 0x000fe20000000000 */
[--C-:B------:R-:W-:Y:S01]  /*8e60*/  @!P2 IMAD.IADD R0, R0, 0x1, -R2.reuse ;  /* 0x000000010000a824 */ /* 0x100fe200078e0a02 */
[----:B------:R-:W-:Y:S01]  /*8e70*/  ISETP.GT.U32.AND P2, PT, R2, R5, PT ;  /* 0x000000050200720c */ /* 0x000fe20003f44070 */
[--C-:B------:R-:W-:Y:S01]  /*8e80*/  @!P5 IMAD.IADD R12, R12, 0x1, -R2.reuse ;  /* 0x000000010c0cd824 */ /* 0x100fe200078e0a02 */
[----:B------:R-:W-:Y:S01]  /*8e90*/  STL [R1+0x4d8], R16 ;  /* 0x0004d81001007387 */ /* 0x000fe20000100800 */
[----:B------:R-:W-:Y:S01]  /*8ea0*/  @!P0 IMAD.MOV R9, RZ, RZ, -R9 ;  /* 0x000000ffff098224 */ /* 0x000fe200078e0a09 */
[C---:B------:R-:W-:Y:S01]  /*8eb0*/  ISETP.GT.U32.AND P4, PT, R2.reuse, R8, PT ;  /* 0x000000080200720c */ /* 0x040fe20003f84070 */
[----:B------:R-:W-:Y:S01]  /*8ec0*/  @!P6 IMAD.IADD R7, R7, 0x1, -R2 ;  /* 0x000000010707e824 */ /* 0x000fe200078e0a02 */
[----:B------:R0:W-:Y:S01]  /*8ed0*/  STL [R1+0x4d4], R11 ;  /* 0x0004d40b01007387 */ /* 0x0001e20000100800 */
[----:B------:R-:W-:Y:S01]  /*8ee0*/  ISETP.GT.U32.AND P6, PT, R2, R12, PT ;  /* 0x0000000c0200720c */ /* 0x000fe20003fc4070 */
[----:B------:R-:W-:Y:S01]  /*8ef0*/  IMAD.HI.U32 R6, R4, R13, RZ ;  /* 0x0000000d04067227 */ /* 0x000fe200078e00ff */
[----:B------:R-:W-:Y:S01]  /*8f00*/  ISETP.GE.AND P0, PT, R239, RZ, PT ;  /* 0x000000ffef00720c */ /* 0x000fe20003f06270 */
[----:B------:R1:W-:Y:S01]  /*8f10*/  STL [R1+0x4d0], R9 ;  /* 0x0004d00901007387 */ /* 0x0003e20000100800 */
[----:B------:R-:W-:Y:S01]  /*8f20*/  ISETP.GE.AND P5, PT, R247, RZ, PT ;  /* 0x000000fff700720c */ /* 0x000fe20003fa6270 */
[----:B------:R-:W-:-:S02]  /*8f30*/  VIADD R238, R3, 0x184 ;  /* 0x0000018403ee7836 */ /* 0x000fc40000000000 */
[----:B------:R-:W-:Y:S02]  /*8f40*/  IMAD.MOV R6, RZ, RZ, -R6 ;  /* 0x000000ffff067224 */ /* 0x000fe400078e0a06 */
[----:B0-----:R-:W-:Y:S01]  /*8f50*/  IMAD.MOV.U32 R11, RZ, RZ, R0 ;  /* 0x000000ffff0b7224 */ /* 0x001fe200078e0000 */
[----:B------:R-:W-:Y:S01]  /*8f60*/  IABS R0, R238 ;  /* 0x000000ee00007213 */ /* 0x000fe20000000000 */
[----:B------:R-:W-:Y:S02]  /*8f70*/  IMAD R13, R2, R6, R13 ;  /* 0x00000006020d7224 */ /* 0x000fe400078e020d */
[----:B-1----:R-:W-:-:S04]  /*8f80*/  IMAD.HI.U32 R9, R4, R10, RZ ;  /* 0x0000000a04097227 */ /* 0x002fc800078e00ff */
[----:B------:R-:W-:Y:S02]  /*8f90*/  IMAD.MOV R9, RZ, RZ, -R9 ;  /* 0x000000ffff097224 */ /* 0x000fe400078e0a09 */
[----:B------:R-:W-:Y:S01]  /*8fa0*/  @!P2 IMAD.IADD R5, R5, 0x1, -R2 ;  /* 0x000000010505a824 */ /* 0x000fe200078e0a02 */
[C---:B------:R-:W-:Y:S01]  /*8fb0*/  ISETP.GT.U32.AND P2, PT, R2.reuse, R7, PT ;  /* 0x000000070200720c */ /* 0x040fe20003f44070 */
[----:B------:R-:W-:Y:S02]  /*8fc0*/  @!P1 IMAD.MOV R11, RZ, RZ, -R11 ;  /* 0x000000ffff0b9224 */ /* 0x000fe400078e0a0b */
[C---:B------:R-:W-:Y:S01]  /*8fd0*/  IMAD R9, R2.reuse, R9, R10 ;  /* 0x0000000902097224 */ /* 0x040fe200078e020a */
[----:B------:R-:W-:Y:S01]  /*8fe0*/  ISETP.GT.U32.AND P1, PT, R2, R5, PT ;  /* 0x000000050200720c */ /* 0x000fe20003f24070 */
[----:B------:R-:W-:Y:S01]  /*8ff0*/  VIADD R239, R3, 0x183 ;  /* 0x0000018303ef7836 */ /* 0x000fe20000000000 */
[----:B------:R0:W-:Y:S01]  /*9000*/  STL [R1+0x4c8], R11 ;  /* 0x0004c80b01007387 */ /* 0x0001e20000100800 */
[----:B------:R-:W-:-:S02]  /*9010*/  IMAD.MOV.U32 R10, RZ, RZ, R0 ;  /* 0x000000ffff0a7224 */ /* 0x000fc400078e0000 */
[----:B------:R-:W-:Y:S01]  /*9020*/  @!P6 IMAD.IADD R12, R12, 0x1, -R2 ;  /* 0x000000010c0ce824 */ /* 0x000fe200078e0a02 */
[----:B------:R-:W-:Y:S01]  /*9030*/  ISETP.GT.U32.AND P6, PT, R2, R13, PT ;  /* 0x0000000d0200720c */ /* 0x000fe20003fc4070 */
[----:B------:R-:W-:Y:S02]  /*9040*/  VIADD R247, R3, 0x182 ;  /* 0x0000018203f77836 */ /* 0x000fe40000000000 */
[----:B------:R-:W-:Y:S01]  /*9050*/  IMAD.HI.U32 R14, R4, R10, RZ ;  /* 0x0000000a040e7227 */ /* 0x000fe200078e00ff */
[----:B0-----:R-:W-:-:S03]  /*9060*/  IABS R11, R239 ;  /* 0x000000ef000b7213 */ /* 0x001fc60000000000 */
[----:B------:R-:W-:Y:S01]  /*9070*/  @!P4 IMAD.IADD R8, R8, 0x1, -R2 ;  /* 0x000000010808c824 */ /* 0x000fe200078e0a02 */
[----:B------:R-:W-:Y:S01]  /*9080*/  ISETP.GE.AND P4, PT, R246, RZ, PT ;  /* 0x000000fff600720c */ /* 0x000fe20003f86270 */
[----:B------:R-:W-:Y:S01]  /*9090*/  IMAD.MOV R14, RZ, RZ, -R14 ;  /* 0x000000ffff0e7224 */ /* 0x000fe200078e0a0e */
[----:B------:R-:W-:Y:S01]  /*90a0*/  IABS R6, R247 ;  /* 0x000000f700067213 */ /* 0x000fe20000000000 */
[----:B------:R-:W-:-:S04]  /*90b0*/  IMAD.HI.U32 R16, R4, R11, RZ ;  /* 0x0000000b04107227 */ /* 0x000fc800078e00ff */
[----:B------:R-:W-:Y:S01]  /*90c0*/  @!P2 IMAD.IADD R7, R7, 0x1, -R2 ;  /* 0x000000010707a824 */ /* 0x000fe200078e0a02 */
[C---:B------:R-:W-:Y:S01]  /*90d0*/  ISETP.GT.U32.AND P2, PT, R2.reuse, R9, PT ;  /* 0x000000090200720c */ /* 0x040fe20003f44070 */
[----:B------:R-:W-:Y:S02]  /*90e0*/  IMAD R10, R2, R14, R10 ;  /* 0x0000000e020a7224 */ /* 0x000fe400078e020a */
[----:B------:R-:W-:-:S04]  /*90f0*/  IMAD.HI.U32 R15, R4, R6, RZ ;  /* 0x00000006040f7227 */ /* 0x000fc800078e00ff */
[----:B------:R-:W-:Y:S02]  /*9100*/  IMAD.MOV R16, RZ, RZ, -R16 ;  /* 0x000000ffff107224 */ /* 0x000fe400078e0a10 */
[----:B------:R-:W-:Y:S02]  /*9110*/  @!P3 IMAD.MOV R8, RZ, RZ, -R8 ;  /* 0x000000ffff08b224 */ /* 0x000fe400078e0a08 */
[--C-:B------:R-:W-:Y:S01]  /*9120*/  @!P6 IMAD.IADD R13, R13, 0x1, -R2.reuse ;  /* 0x000000010d0de824 */ /* 0x100fe200078e0a02 */
[----:B------:R-:W-:Y:S01]  /*9130*/  ISETP.GT.U32.AND P6, PT, R2, R10, PT ;  /* 0x0000000a0200720c */ /* 0x000fe20003fc4070 */
[----:B------:R-:W-:Y:S01]  /*9140*/  VIADD R246, R3, 0x181 ;  /* 0x0000018103f67836 */ /* 0x000fe20000000000 */
[----:B------:R0:W-:Y:S01]  /*9150*/  STL [R1+0x4c4], R8 ;  /* 0x0004c40801007387 */ /* 0x0001e20000100800 */
[----:B------:R-:W-:Y:S01]  /*9160*/  @!P1 IMAD.IADD R5, R5, 0x1, -R2 ;  /* 0x0000000105059824 */ /* 0x000fe200078e0a02 */
[----:B------:R-:W-:Y:S01]  /*9170*/  ISETP.GE.AND P1, PT, R244, RZ, PT ;  /* 0x000000fff400720c */ /* 0x000fe20003f26270 */
[----:B------:R-:W-:Y:S01]  /*9180*/  IMAD.MOV R15, RZ, RZ, -R15 ;  /* 0x000000ffff0f7224 */ /* 0x000fe200078e0a0f */
[----:B------:R-:W-:Y:S01]  /*9190*/  IABS R0, R246 ;  /* 0x000000f600007213 */ /* 0x000fe20000000000 */
[C---:B------:R-:W-:Y:S01]  /*91a0*/  IMAD R11, R2.reuse, R16, R11 ;  /* 0x00000010020b7224 */ /* 0x040fe200078e020b */
[C---:B------:R-:W-:Y:S01]  /*91b0*/  ISETP.GT.U32.AND P3, PT, R2.reuse, R13, PT ;  /* 0x0000000d0200720c */ /* 0x040fe20003f64070 */
[----:B------:R-:W-:-:S02]  /*91c0*/  IMAD R6, R2, R15, R6 ;  /* 0x0000000f02067224 */ /* 0x000fc400078e0206 */
[----:B------:R-:W-:Y:S01]  /*91d0*/  @!P4 IMAD.MOV R7, RZ, RZ, -R7 ;  /* 0x000000ffff07c224 */ /* 0x000fe200078e0a07 */
[C---:B------:R-:W-:Y:S01]  /*91e0*/  ISETP.GT.U32.AND P4, PT, R2.reuse, R11, PT ;  /* 0x0000000b0200720c */ /* 0x040fe20003f84070 */
[----:B0-----:R-:W-:Y:S02]  /*91f0*/  IMAD.MOV.U32 R8, RZ, RZ, R5 ;  /* 0x000000ffff087224 */ /* 0x001fe400078e0005 */
[----:B------:R-:W-:Y:S01]  /*9200*/  @!P2 IMAD.IADD R9, R9, 0x1, -R2 ;  /* 0x000000010909a824 */ /* 0x000fe200078e0a02 */
[----:B------:R-:W-:Y:S01]  /*9210*/  ISETP.GE.AND P2, PT, R245, RZ, PT ;  /* 0x000000fff500720c */ /* 0x000fe20003f46270 */
[----:B------:R-:W-:Y:S01]  /*9220*/  @!P5 IMAD.MOV R8, RZ, RZ, -R8 ;  /* 0x000000ffff08d224 */ /* 0x000fe200078e0a08 */
[----:B------:R-:W-:Y:S01]  /*9230*/  ISETP.GT.U32.AND P5, PT, R2, R6, PT ;  /* 0x000000060200720c */ /* 0x000fe20003fa4070 */
[----:B------:R-:W-:Y:S02]  /*9240*/  VIADD R244, R3, 0x180 ;  /* 0x0000018003f47836 */ /* 0x000fe40000000000 */
[----:B------:R-:W-:-:S03]  /*9250*/  IMAD.HI.U32 R14, R4, R0, RZ ;  /* 0x00000000040e7227 */ /* 0x000fc600078e00ff */
[----:B------:R-:W-:Y:S01]  /*9260*/  IABS R15, R244 ;  /* 0x000000f4000f7213 */ /* 0x000fe20000000000 */
[----:B------:R-:W-:Y:S02]  /*9270*/  @!P0 IMAD.MOV R12, RZ, RZ, -R12 ;  /* 0x000000ffff0c8224 */ /* 0x000fe400078e0a0c */
[----:B------:R-:W-:Y:S01]  /*9280*/  @!P6 IMAD.IADD R10, R10, 0x1, -R2 ;  /* 0x000000010a0ae824 */ /* 0x000fe200078e0a02 */
[C---:B------:R-:W-:Y:S01]  /*9290*/  ISETP.GT.U32.AND P6, PT, R2.reuse, R9, PT ;  /* 0x000000090200720c */ /* 0x040fe20003fc4070 */
[----:B------:R-:W-:Y:S01]  /*92a0*/  IMAD.MOV R14, RZ, RZ, -R14 ;  /* 0x000000ffff0e7224 */ /* 0x000fe200078e0a0e */
[----:B------:R-:W-:Y:S01]  /*92b0*/  STL [R1+0x4c0], R12 ;  /* 0x0004c00c01007387 */ /* 0x000fe20000100800 */
[----:B------:R-:W-:Y:S01]  /*92c0*/  VIADD R245, R3, 0x17f ;  /* 0x0000017f03f57836 */ /* 0x000fe20000000000 */
[C---:B------:R-:W-:Y:S01]  /*92d0*/  ISETP.GT.U32.AND P0, PT, R2.reuse, R10, PT ;  /* 0x0000000a0200720c */ /* 0x040fe20003f04070 */
[----:B------:R-:W-:Y:S01]  /*92e0*/  IMAD R0, R2, R14, R0 ;  /* 0x0000000e02007224 */ /* 0x000fe200078e0200 */
[----:B------:R0:W-:Y:S01]  /*92f0*/  STL [R1+0x4bc], R7 ;  /* 0x0004bc0701007387 */ /* 0x0001e20000100800 */
[--C-:B------:R-:W-:Y:S01]  /*9300*/  @!P4 IMAD.IADD R11, R11, 0x1, -R2.reuse ;  /* 0x000000010b0bc824 */ /* 0x100fe200078e0a02 */
[----:B------:R-:W-:Y:S01]  /*9310*/  IABS R14, R245 ;  /* 0x000000f5000e7213 */ /* 0x000fe20000000000 */
[--C-:B------:R-:W-:Y:S01]  /*9320*/  @!P5 IMAD.IADD R6, R6, 0x1, -R2.reuse ;  /* 0x000000010606d824 */ /* 0x100fe200078e0a02 */
[----:B------:R1:W-:Y:S01]  /*9330*/  STL [R1+0x4b4], R8 ;  /* 0x0004b40801007387 */ /* 0x0003e20000100800 */
[----:B------:R-:W-:Y:S01]  /*9340*/  @!P3 IMAD.IADD R13, R13, 0x1, -R2 ;  /* 0x000000010d0db824 */ /* 0x000fe200078e0a02 */
[----:B------:R-:W-:Y:S01]  /*9350*/  ISETP.GT.U32.AND P5, PT, R2, R11, PT ;  /* 0x0000000b0200720c */ /* 0x000fe20003fa4070 */
[----:B------:R-:W-:Y:S01]  /*9360*/  IMAD.HI.U32 R5, R4, R14, RZ ;  /* 0x0000000e04057227 */ /* 0x000fe200078e00ff */
[----:B------:R-:W-:-:S02]  /*9370*/  ISETP.GT.U32.AND P3, PT, R2, R0, PT ;  /* 0x000000000200720c */ /* 0x000fc40003f64070 */
[----:B------:R-:W-:Y:S01]  /*9380*/  ISETP.GE.AND P4, PT, R247, RZ, PT ;  /* 0x000000fff700720c */ /* 0x000fe20003f86270 */
[----:B0-----:R-:W-:-:S04]  /*9390*/  IMAD.HI.U32 R7, R4, R15, RZ ;  /* 0x0000000f04077227 */ /* 0x001fc800078e00ff */
[----:B------:R-:W-:Y:S02]  /*93a0*/  IMAD.MOV R7, RZ, RZ, -R7 ;  /* 0x000000ffff077224 */ /* 0x000fe400078e0a07 */
[----:B------:R-:W-:Y:S01]  /*93b0*/  @!P6 IMAD.IADD R9, R9, 0x1, -R2 ;  /* 0x000000010909e824 */ /* 0x000fe200078e0a02 */
[----:B------:R-:W-:Y:S01]  /*93c0*/  ISETP.GE.AND P6, PT, R238, RZ, PT ;  /* 0x000000ffee00720c */ /* 0x000fe20003fc6270 */
[C---:B------:R-:W-:Y:S02]  /*93d0*/  IMAD R7, R2.reuse, R7, R15 ;  /* 0x0000000702077224 */ /* 0x040fe400078e020f */
[----:B------:R-:W-:Y:S02]  /*93e0*/  IMAD.MOV R5, RZ, RZ, -R5 ;  /* 0x000000ffff057224 */ /* 0x000fe400078e0a05 */
[----:B------:R-:W-:Y:S01]  /*93f0*/  @!P2 IMAD.MOV R9, RZ, RZ, -R9 ;  /* 0x000000ffff09a224 */ /* 0x000fe200078e0a09 */
[C---:B------:R-:W-:Y:S01]  /*9400*/  ISETP.GT.U32.AND P2, PT, R2.reuse, R7, PT ;  /* 0x000000070200720c */ /* 0x040fe20003f44070 */
[----:B------:R-:W-:-:S02]  /*9410*/  IMAD R5, R2, R5, R14 ;  /* 0x0000000502057224 */ /* 0x000fc400078e020e */
[----:B-1----:R-:W-:Y:S02]  /*9420*/  IMAD.MOV.U32 R8, RZ, RZ, R13 ;  /* 0x000000ffff087224 */ /* 0x002fe400078e000d */
[----:B------:R-:W-:Y:S01]  /*9430*/  @!P0 IMAD.IADD R10, R10, 0x1, -R2 ;  /* 0x000000010a0a8824 */ /* 0x000fe200078e0a02 */
[----:B------:R-:W-:Y:S01]  /*9440*/  ISETP.GE.AND P0, PT, R239, RZ, PT ;  /* 0x000000ffef00720c */ /* 0x000fe20003f06270 */
[----:B------:R-:W-:Y:S01]  /*9450*/  @!P1 IMAD.MOV R8, RZ, RZ, -R8 ;  /* 0x000000ffff089224 */ /* 0x000fe200078e0a08 */
[C---:B------:R-:W-:Y:S01]  /*9460*/  ISETP.GT.U32.AND P1, PT, R2.reuse, R6, PT ;  /* 0x000000060200720c */ /* 0x040fe20003f24070 */
[----:B------:R-:W-:Y:S01]  /*9470*/  @!P5 IMAD.IADD R11, R11, 0x1, -R2 ;  /* 0x000000010b0bd824 */ /* 0x000fe200078e0a02 */
[----:B------:R-:W-:Y:S01]  /*9480*/  ISETP.GT.U32.AND P5, PT, R2, R5, PT ;  /* 0x000000050200720c */ /* 0x000fe20003fa4070 */
[C---:B------:R-:W-:Y:S01]  /*9490*/  VIADD R247, R3.reuse, 0x17e ;  /* 0x0000017e03f77836 */ /* 0x040fe20000000000 */
[----:B------:R0:W-:Y:S01]  /*94a0*/  STL [R1+0x498], R8 ;  /* 0x0004980801007387 */ /* 0x0001e20000100800 */
[----:B------:R-:W-:Y:S01]  /*94b0*/  @!P6 IMAD.MOV R10, RZ, RZ, -R10 ;  /* 0x000000ffff0ae224 */ /* 0x000fe200078e0a0a */
[----:B------:R-:W-:Y:S01]  /*94c0*/  ISETP.GE.AND P6, PT, R246, RZ, PT ;  /* 0x000000fff600720c */ /* 0x000fe20003fc6270 */
[----:B------:R-:W-:Y:S01]  /*94d0*/  @!P3 IMAD.IADD R0, R0, 0x1, -R2 ;  /* 0x000000010000b824 */ /* 0x000fe200078e0a02 */
[----:B------:R1:W-:Y:S01]  /*94e0*/  STL [R1+0x490], R9 ;  /* 0x0004900901007387 */ /* 0x0003e20000100800 */
[----:B------:R-:W-:-:S02]  /*94f0*/  VIADD R246, R3, 0x17d ;  /* 0x0000017d03f67836 */ /* 0x000fc40000000000 */
[--C-:B------:R-:W-:Y:S01]  /*9500*/  @!P2 IMAD.IADD R7, R7, 0x1, -R2.reuse ;  /* 0x000000010707a824 */ /* 0x100fe200078e0a02 */
[----:B------:R-:W-:Y:S01]  /*9510*/  ISETP.GT.U32.AND P3, PT, R2, R0, PT ;  /* 0x000000000200720c */ /* 0x000fe20003f64070 */
[----:B------:R-:W-:Y:S01]  /*9520*/  @!P0 IMAD.MOV R11, RZ, RZ, -R11 ;  /* 0x000000ffff0b8224 */ /* 0x000fe200078e0a0b */
[----:B0-----:R-:W-:Y:S01]  /*9530*/  IABS R8, R247 ;  /* 0x000000f700087213 */ /* 0x001fe20000000000 */
[----:B------:R0:W-:Y:S01]  /*9540*/  STL [R1+0x48c], R10 ;  /* 0x00048c0a01007387 */ /* 0x0001e20000100800 */
[--C-:B------:R-:W-:Y:S01]  /*9550*/  @!P1 IMAD.IADD R6, R6, 0x1, -R2.reuse ;  /* 0x0000000106069824 */ /* 0x100fe200078e0a02 */
[----:B------:R-:W-:Y:S01]  /*9560*/  ISETP.GT.U32.AND P0, PT, R2, R7, PT ;  /* 0x000000070200720c */ /* 0x000fe20003f04070 */
[----:B------:R-:W-:Y:S01]  /*9570*/  @!P5 IMAD.IADD R5, R5, 0x1, -R2 ;  /* 0x000000010505d824 */ /* 0x000fe200078e0a02 */
[----:B------:R-:W-:Y:S01]  /*9580*/  ISETP.GE.AND P2, PT, R247, RZ, PT ;  /* 0x000000fff700720c */ /* 0x000fe20003f46270 */
[----:B-1----:R-:W-:Y:S01]  /*9590*/  IMAD.HI.U32 R9, R4, R8, RZ ;  /* 0x0000000804097227 */ /* 0x002fe200078e00ff */
[----:B------:R1:W-:Y:S01]  /*95a0*/  STL [R1+0x488], R11 ;  /* 0x0004880b01007387 */ /* 0x0003e20000100800 */
[----:B------:R-:W-:-:S02]  /*95b0*/  ISETP.GE.AND P1, PT, R244, RZ, PT ;  /* 0x000000fff400720c */ /* 0x000fc40003f26270 */
[----:B------:R-:W-:Y:S01]  /*95c0*/  IMAD.MOV R12, RZ, RZ, -R9 ;  /* 0x000000ffff0c7224 */ /* 0x000fe200078e0a09 */
[----:B0-----:R-:W-:Y:S01]  /*95d0*/  IABS R10, R246 ;  /* 0x000000f6000a7213 */ /* 0x001fe20000000000 */
[----:B------:R-:W-:Y:S01]  /*95e0*/  VIADD R247, R3, 0x17c ;  /* 0x0000017c03f77836 */ /* 0x000fe20000000000 */
[C---:B------:R-:W-:Y:S01]  /*95f0*/  ISETP.GT.U32.AND P5, PT, R2.reuse, R5, PT ;  /* 0x000000050200720c */ /* 0x040fe20003fa4070 */
[----:B------:R-:W-:Y:S02]  /*9600*/  IMAD R8, R2, R12, R8 ;  /* 0x0000000c02087224 */ /* 0x000fe400078e0208 */
[----:B------:R-:W-:Y:S02]  /*9610*/  IMAD.MOV.U32 R9, RZ, RZ, R10 ;  /* 0x000000ffff097224 */ /* 0x000fe400078e000a */
[----:B-1----:R-:W-:Y:S01]  /*9620*/  IMAD.MOV.U32 R11, RZ, RZ, R6 ;  /* 0x000000ffff0b7224 */ /* 0x002fe200078e0006 */
[----:B------:R-:W-:Y:S01]  /*9630*/  IABS R6, R247 ;  /* 0x000000f700067213 */ /* 0x000fe20000000000 */
[----:B------:R-:W-:-:S04]  /*9640*/  IMAD.HI.U32 R10, R4, R9, RZ ;  /* 0x00000009040a7227 */ /* 0x000fc800078e00ff */
[----:B------:R-:W-:Y:S01]  /*9650*/  @!P4 IMAD.MOV R11, RZ, RZ, -R11 ;  /* 0x000000ffff0bc224 */ /* 0x000fe200078e0a0b */
[----:B------:R-:W-:Y:S01]  /*9660*/  ISETP.GT.U32.AND P4, PT, R2, R8, PT ;  /* 0x000000080200720c */ /* 0x000fe20003f84070 */
[----:B------:R-:W-:Y:S01]  /*9670*/  @!P3 IMAD.IADD R0, R0, 0x1, -R2 ;  /* 0x000000010000b824 */ /* 0x000fe200078e0a02 */
[----:B------:R-:W-:Y:S01]  /*9680*/  ISETP.GE.AND P3, PT, R245, RZ, PT ;  /* 0x000000fff500720c */ /* 0x000fe20003f66270 */
[----:B------:R-:W-:Y:S01]  /*9690*/  IMAD.MOV R10, RZ, RZ, -R10 ;  /* 0x000000ffff0a7224 */ /* 0x000fe200078e0a0a */
[----:B------:R0:W-:Y:S01]  /*96a0*/  STL [R1+0x484], R11 ;  /* 0x0004840b01007387 */ /* 0x0001e20000100800 */
[----:B------:R-:W-:Y:S01]  /*96b0*/  @!P0 IMAD.IADD R7, R7, 0x1, -R2 ;  /* 0x0000000107078824 */ /* 0x000fe200078e0a02 */
[----:B------:R-:W-:Y:S01]  /*96c0*/  ISETP.GE.AND P0, PT, R247, RZ, PT ;  /* 0x000000fff700720c */ /* 0x000fe20003f06270 */
[----:B------:R-:W-:Y:S02]  /*96d0*/  IMAD R9, R2, R10, R9 ;  /* 0x0000000a02097224 */ /* 0x000fe400078e0209 */
[----:B------:R-:W-:-:S02]  /*96e0*/  IMAD.MOV.U32 R12, RZ, RZ, R7 ;  /* 0x000000ffff0c7224 */ /* 0x000fc400078e0007 */
[--C-:B------:R-:W-:Y:S01]  /*96f0*/  @!P5 IMAD.IADD R5, R5, 0x1, -R2.reuse ;  /* 0x000000010505d824 */ /* 0x100fe200078e0a02 */
[----:B------:R-:W-:Y:S01]  /*9700*/  ISETP.GT.U32.AND P5, PT, R2, R9, PT ;  /* 0x000000090200720c */ /* 0x000fe20003fa4070 */
[----:B------:R-:W-:Y:S02]  /*9710*/  @!P4 IMAD.IADD R8, R8, 0x1, -R2 ;  /* 0x000000010808c824 */ /* 0x000fe400078e0a02 */
[----:B0-----:R-:W-:-:S04]  /*9720*/  IMAD.HI.U32 R11, R4, R6, RZ ;  /* 0x00000006040b7227 */ /* 0x001fc800078e00ff */
[----:B------:R-:W-:Y:S02]  /*9730*/  IMAD.MOV R7, RZ, RZ, -R11 ;  /* 0x000000ffff077224 */ /* 0x000fe400078e0a0b */
[----:B------:R-:W-:Y:S02]  /*9740*/  IMAD.MOV.U32 R11, RZ, RZ, R5 ;  /* 0x000000ffff0b7224 */ /* 0x000fe400078e0005 */
[----:B------:R-:W-:Y:S02]  /*9750*/  IMAD R6, R2, R7, R6 ;  /* 0x0000000702067224 */ /* 0x000fe400078e0206 */
[----:B------:R-:W-:Y:S01]  /*9760*/  @!P6 IMAD.MOV R0, RZ, RZ, -R0 ;  /* 0x000000ffff00e224 */ /* 0x000fe200078e0a00 */
[----:B------:R-:W-:Y:S01]  /*9770*/  ISETP.GE.AND P6, PT, R246, RZ, PT ;  /* 0x000000fff600720c */ /* 0x000fe20003fc6270 */
[----:B------:R-:W-:Y:S01]  /*9780*/  @!P3 IMAD.MOV R11, RZ, RZ, -R11 ;  /* 0x000000ffff0bb224 */ /* 0x000fe200078e0a0b */
[C---:B------:R-:W-:Y:S01]  /*9790*/  ISETP.GT.U32.AND P3, PT, R2.reuse, R6, PT ;  /* 0x000000060200720c */ /* 0x040fe20003f64070 */
[C---:B------:R-:W-:Y:S01]  /*97a0*/  VIADD R246, R3.reuse, 0x17a ;  /* 0x0000017a03f67836 */ /* 0x040fe20000000000 */
[----:B------:R0:W-:Y:S01]  /*97b0*/  STL [R1+0x480], R0 ;  /* 0x0004800001007387 */ /* 0x0001e20000100800 */
[----:B------:R-:W-:Y:S01]  /*97c0*/  @!P1 IMAD.MOV R12, RZ, RZ, -R12 ;  /* 0x000000ffff0c9224 */ /* 0x000fe200078e0a0c */
[----:B------:R-:W-:Y:S01]  /*97d0*/  ISETP.GT.U32.AND P1, PT, R2, R8, PT ;  /* 0x000000080200720c */ /* 0x000fe20003f24070 */
[----:B------:R-:W-:-:S02]  /*97e0*/  VIADD R247, R3, 0x17b ;  /* 0x0000017b03f77836 */ /* 0x000fc40000000000 */
[--C-:B------:R-:W-:Y:S01]  /*97f0*/  @!P5 IMAD.IADD R9, R9, 0x1, -R2.reuse ;  /* 0x000000010909d824 */ /* 0x100fe200078e0a02 */
[----:B------:R1:W-:Y:S01]  /*9800*/  STL [R1+0x47c], R12 ;  /* 0x00047c0c01007387 */ /* 0x0003e20000100800 */
[C---:B------:R-:W-:Y:S01]  /*9810*/  VIADD R244, R3.reuse, 0x178 ;  /* 0x0000017803f47836 */ /* 0x040fe20000000000 */
[----:B------:R-:W-:Y:S01]  /*9820*/  IABS R10, R247 ;  /* 0x000000f7000a7213 */ /* 0x000fe20000000000 */
[----:B------:R-:W-:Y:S01]  /*9830*/  VIADD R245, R3, 0x177 ;  /* 0x0000017703f57836 */ /* 0x000fe20000000000 */
[----:B0-----:R-:W-:Y:S01]  /*9840*/  IABS R0, R246 ;  /* 0x000000f600007213 */ /* 0x001fe20000000000 */
[----:B------:R-:W-:Y:S01]  /*9850*/  @!P3 IMAD.IADD R6, R6, 0x1, -R2 ;  /* 0x000000010606b824 */ /* 0x000fe200078e0a02 */
[----:B------:R-:W-:Y:S01]  /*9860*/  ISETP.GE.AND P4, PT, R247, RZ, PT ;  /* 0x000000fff700720c */ /* 0x000fe20003f86270 */
[----:B------:R-:W-:Y:S01]  /*9870*/  VIADD R247, R3, 0x179 ;  /* 0x0000017903f77836 */ /* 0x000fe20000000000 */
[----:B------:R-:W-:Y:S01]  /*9880*/  ISETP.GT.U32.AND P5, PT, R2, R9, PT ;  /* 0x000000090200720c */ /* 0x000fe20003fa4070 */
[----:B------:R-:W-:Y:S01]  /*9890*/  IMAD.HI.U32 R5, R4, R0, RZ ;  /* 0x0000000004057227 */ /* 0x000fe200078e00ff */
[----:B------:R0:W-:Y:S01]  /*98a0*/  STL [R1+0x3fc], R11 ;  /* 0x0003fc0b01007387 */ /* 0x0001e20000100800 */
[----:B------:R-:W-:-:S02]  /*98b0*/  ISETP.GT.U32.AND P3, PT, R2, R6, PT ;  /* 0x000000060200720c */ /* 0x000fc40003f64070 */
[----:B------:R-:W-:Y:S01]  /*98c0*/  IMAD.MOV R5, RZ, RZ, -R5 ;  /* 0x000000ffff057224 */ /* 0x000fe200078e0a05 */
[----:B------:R-:W-:Y:S01]  /*98d0*/  IABS R7, R244 ;  /* 0x000000f400077213 */ /* 0x000fe20000000000 */
[----:B------:R-:W-:Y:S01]  /*98e0*/  @!P1 IMAD.IADD R8, R8, 0x1, -R2 ;  /* 0x0000000108089824 */ /* 0x000fe200078e0a02 */
[----:B------:R-:W-:Y:S01]  /*98f0*/  ISETP.GE.AND P1, PT, R246, RZ, PT ;  /* 0x000000fff600720c */ /* 0x000fe20003f26270 */
[----:B-1----:R-:W-:Y:S01]  /*9900*/  IMAD.HI.U32 R12, R4, R10, RZ ;  /* 0x0000000a040c7227 */ /* 0x002fe200078e00ff */
[----:B0-----:R-:W-:-:S03]  /*9910*/  IABS R11, R247 ;  /* 0x000000f7000b7213 */ /* 0x001fc60000000000 */
[C---:B------:R-:W-:Y:S02]  /*9920*/  IMAD R0, R2.reuse, R5, R0 ;  /* 0x0000000502007224 */ /* 0x040fe400078e0200 */
[----:B------:R-:W-:Y:S02]  /*9930*/  IMAD.MOV.U32 R14, RZ, RZ, R8 ;  /* 0x000000ffff0e7224 */ /* 0x000fe400078e0008 */
[----:B------:R-:W-:Y:S02]  /*9940*/  IMAD.MOV R12, RZ, RZ, -R12 ;  /* 0x000000ffff0c7224 */ /* 0x000fe400078e0a0c */
[----:B------:R-:W-:Y:S01]  /*9950*/  @!P2 IMAD.MOV R14, RZ, RZ, -R14 ;  /* 0x000000ffff0ea224 */ /* 0x000fe200078e0a0e */
[C---:B------:R-:W-:Y:S01]  /*9960*/  ISETP.GT.U32.AND P2, PT, R2.reuse, R0, PT ;  /* 0x000000000200720c */ /* 0x040fe20003f44070 */
[----:B------:R-:W-:Y:S02]  /*9970*/  IMAD.MOV.U32 R5, RZ, RZ, R11 ;  /* 0x000000ffff057224 */ /* 0x000fe400078e000b */
[----:B------:R-:W-:Y:S01]  /*9980*/  IMAD R10, R2, R12, R10 ;  /* 0x0000000c020a7224 */ /* 0x000fe200078e020a */
[----:B------:R-:W-:Y:S01]  /*9990*/  STL [R1+0x3f8], R14 ;  /* 0x0003f80e01007387 */ /* 0x000fe20000100800 */
[----:B------:R-:W-:-:S02]  /*99a0*/  @!P5 IMAD.IADD R9, R9, 0x1, -R2 ;  /* 0x000000010909d824 */ /* 0x000fc400078e0a02 */
[----:B------:R-:W-:Y:S01]  /*99b0*/  IMAD.HI.U32 R8, R4, R7, RZ ;  /* 0x0000000704087227 */ /* 0x000fe200078e00ff */
[----:B------:R-:W-:-:S03]  /*99c0*/  ISETP.GT.U32.AND P5, PT, R2, R10, PT ;  /* 0x0000000a0200720c */ /* 0x000fc60003fa4070 */
[----:B------:R-:W-:-:S04]  /*99d0*/  IMAD.HI.U32 R11, R4, R5, RZ ;  /* 0x00000005040b7227 */ /* 0x000fc800078e00ff */
[----:B------:R-:W-:Y:S02]  /*99e0*/  IMAD.MOV.U32 R13, RZ, RZ, R9 ;  /* 0x000000ffff0d7224 */ /* 0x000fe400078e0009 */
[----:B------:R-:W-:Y:S02]  /*99f0*/  IMAD.MOV R9, RZ, RZ, -R8 ;  /* 0x000000ffff097224 */ /* 0x000fe400078e0a08 */
[----:B------:R-:W-:Y:S02]  /*9a00*/  @!P3 IMAD.IADD R6, R6, 0x1, -R2 ;  /* 0x000000010606b824 */ /* 0x000fe400078e0a02 */
[----:B------:R-:W-:Y:S02]  /*9a10*/  IMAD.MOV R11, RZ, RZ, -R11 ;  /* 0x000000ffff0b7224 */ /* 0x000fe400078e0a0b */
[----:B------:R-:W-:Y:S02]  /*9a20*/  IMAD R7, R2, R9, R7 ;  /* 0x0000000902077224 */ /* 0x000fe400078e0207 */
[----:B------:R-:W-:-:S02]  /*9a30*/  IMAD.MOV.U32 R12, RZ, RZ, R6 ;  /* 0x000000ffff0c7224 */ /* 0x000fc400078e0006 */
[----:B------:R-:W-:Y:S01]  /*9a40*/  IMAD R8, R2, R11, R5 ;  /* 0x0000000b02087224 */ /* 0x000fe200078e0205 */
[----:B------:R-:W-:Y:S01]  /*9a50*/  IABS R11, R245 ;  /* 0x000000f5000b7213 */ /* 0x000fe20000000000 */
[----:B------:R-:W-:Y:S02]  /*9a60*/  @!P2 IMAD.IADD R0, R0, 0x1, -R2 ;  /* 0x000000010000a824 */ /* 0x000fe400078e0a02 */
[----:B------:R-:W-:Y:S01]  /*9a70*/  @!P0 IMAD.MOV R12, RZ, RZ, -R12 ;  /* 0x000000ffff0c8224 */ /* 0x000fe200078e0a0c */
[----:B------:R-:W-:Y:S01]  /*9a80*/  ISETP.GT.U32.AND P0, PT, R2, R7, PT ;  /* 0x000000070200720c */ /* 0x000fe20003f04070 */
[----:B------:R-:W-:Y:S01]  /*9a90*/  IMAD.HI.U32 R6, R4, R11, RZ ;  /* 0x0000000b04067227 */ /* 0x000fe200078e00ff */
[C---:B------:R-:W-:Y:S02]  /*9aa0*/  ISETP.GT.U32.AND P2, PT, R2.reuse, R0, PT ;  /* 0x000000000200720c */ /* 0x040fe40003f44070 */
[----:B------:R-:W-:Y:S01]  /*9ab0*/  ISETP.GT.U32.AND P3, PT, R2, R8, PT ;  /* 0x000000080200720c */ /* 0x000fe20003f64070 */
[----:B------:R-:W-:-:S02]  /*9ac0*/  @!P5 IMAD.IADD R10, R10, 0x1, -R2 ;  /* 0x000000010a0ad824 */ /* 0x000fc400078e0a02 */
[----:B------:R-:W-:Y:S02]  /*9ad0*/  IMAD.MOV R6, RZ, RZ, -R6 ;  /* 0x000000ffff067224 */ /* 0x000fe400078e0a06 */
[----:B------:R-:W-:Y:S01]  /*9ae0*/  VIADD R246, R3, 0x176 ;  /* 0x0000017603f67836 */ /* 0x000fe20000000000 */
[C---:B------:R-:W-:Y:S01]  /*9af0*/  ISETP.GT.U32.AND P5, PT, R2.reuse, R10, PT ;  /* 0x0000000a0200720c */ /* 0x040fe20003fa4070 */
[----:B------:R-:W-:Y:S02]  /*9b00*/  IMAD R6, R2, R6, R11 ;  /* 0x0000000602067224 */ /* 0x000fe400078e020b */
[--C-:B------:R-:W-:Y:S01]  /*9b10*/  @!P0 IMAD.IADD R7, R7, 0x1, -R2.reuse ;  /* 0x0000000107078824 */ /* 0x100fe200078e0a02 */
[----:B------:R-:W-:Y:S01]  /*9b20*/  IABS R9, R246 ;  /* 0x000000f600097213 */ /* 0x000fe20000000000 */
[----:B------:R-:W-:Y:S01]  /*9b30*/  @!P2 IMAD.IADD R0, R0, 0x1, -R2 ;  /* 0x000000010000a824 */ /* 0x000fe200078e0a02 */
[C---:B------:R-:W-:Y:S01]  /*9b40*/  ISETP.GT.U32.AND P2, PT, R2.reuse, R6, PT ;  /* 0x000000060200720c */ /* 0x040fe20003f44070 */
[----:B------:R-:W-:Y:S01]  /*9b50*/  @!P6 IMAD.MOV R13, RZ, RZ, -R13 ;  /* 0x000000ffff0de224 */ /* 0x000fe200078e0a0d */
[----:B------:R-:W-:Y:S01]  /*9b60*/  ISETP.GT.U32.AND P0, PT, R2, R7, PT ;  /* 0x000000070200720c */ /* 0x000fe20003f04070 */
[----:B------:R-:W-:Y:S01]  /*9b70*/  IMAD.HI.U32 R11, R4, R9, RZ ;  /* 0x00000009040b7227 */ /* 0x000fe200078e00ff */
[----:B------:R-:W-:-:S02]  /*9b80*/  ISETP.GE.AND P6, PT, R247, RZ, PT ;  /* 0x000000fff700720c */ /* 0x000fc40003fc6270 */
[----:B------:R0:W-:Y:S01]  /*9b90*/  STL [R1+0x3f4], R13 ;  /* 0x0003f40d01007387 */ /* 0x0001e20000100800 */
[----:B------:R-:W-:Y:S02]  /*9ba0*/  VIADD R247, R3, 0x175 ;  /* 0x0000017503f77836 */ /* 0x000fe40000000000 */
[--C-:B------:R-:W-:Y:S01]  /*9bb0*/  @!P5 IMAD.IADD R10, R10, 0x1, -R2.reuse ;  /* 0x000000010a0ad824 */ /* 0x100fe200078e0a02 */
[----:B------:R1:W-:Y:S01]  /*9bc0*/  STL [R1+0x3f0], R12 ;  /* 0x0003f00c01007387 */ /* 0x0003e20000100800 */
[----:B------:R-:W-:Y:S01]  /*9bd0*/  IMAD.MOV R11, RZ, RZ, -R11 ;  /* 0x000000ffff0b7224 */ /* 0x000fe200078e0a0b */
[----:B------:R-:W-:Y:S01]  /*9be0*/  IABS R5, R247 ;  /* 0x000000f700057213 */ /* 0x000fe20000000000 */
[--C-:B------:R-:W-:Y:S01]  /*9bf0*/  @!P2 IMAD.IADD R6, R6, 0x1, -R2.reuse ;  /* 0x000000010606a824 */ /* 0x100fe200078e0a02 */
[----:B------:R-:W-:Y:S01]  /*9c00*/  ISETP.GE.AND P5, PT, R244, RZ, PT ;  /* 0x000000fff400720c */ /* 0x000fe20003fa6270 */
[----:B------:R-:W-:Y:S02]  /*9c10*/  @!P3 IMAD.IADD R8, R8, 0x1, -R2 ;  /* 0x000000010808b824 */ /* 0x000fe400078e0a02 */
[----:B0-----:R-:W-:Y:S01]  /*9c20*/  IMAD.MOV.U32 R13, RZ, RZ, R10 ;  /* 0x000000ffff0d7224 */ /* 0x001fe200078e000a */
[C---:B------:R-:W-:Y:S01]  /*9c30*/  ISETP.GT.U32.AND P2, PT, R2.reuse, R6, PT ;  /* 0x000000060200720c */ /* 0x040fe20003f44070 */
[----:B------:R-:W-:Y:S01]  /*9c40*/  @!P0 IMAD.IADD R7, R7, 0x1, -R2 ;  /* 0x0000000107078824 */ /* 0x000fe200078e0a02 */
[----:B------:R-:W-:Y:S01]  /*9c50*/  ISETP.GT.U32.AND P3, PT, R2, R8, PT ;  /* 0x000000080200720c */ /* 0x000fe20003f64070 */
[----:B-1----:R-:W-:-:S02]  /*9c60*/  IMAD.MOV.U32 R12, RZ, RZ, R0 ;  /* 0x000000ffff0c7224 */ /* 0x002fc400078e0000 */
[----:B------:R-:W-:Y:S02]  /*9c70*/  IMAD R0, R2, R11, R9 ;  /* 0x0000000b02007224 */ /* 0x000fe400078e0209 */
[----:B------:R-:W-:Y:S01]  /*9c80*/  @!P1 IMAD.MOV R12, RZ, RZ, -R12 ;  /* 0x000000ffff0c9224 */ /* 0x000fe200078e0a0c */
[----:B------:R-:W-:Y:S01]  /*9c90*/  ISETP.GE.AND P1, PT, R246, RZ, PT ;  /* 0x000000fff600720c */ /* 0x000fe20003f26270 */
[----:B------:R-:W-:Y:S01]  /*9ca0*/  VIADD R246, R3, 0x174 ;  /* 0x0000017403f67836 */ /* 0x000fe20000000000 */
[----:B------:R-:W-:Y:S01]  /*9cb0*/  ISETP.GT.U32.AND P0, PT, R2, R0, PT ;  /* 0x000000000200720c */ /* 0x000fe20003f04070 */
[----:B------:R-:W-:Y:S01]  /*9cc0*/  @!P4 IMAD.MOV R13, RZ, RZ, -R13 ;  /* 0x000000ffff0dc224 */ /* 0x000fe200078e0a0d */
[----:B------:R-:W-:Y:S01]  /*9cd0*/  ISETP.GE.AND P4, PT, R245, RZ, PT ;  /* 0x000000fff500720c */ /* 0x000fe20003f86270 */
[----:B------:R-:W-:Y:S01]  /*9ce0*/  IMAD.HI.U32 R10, R4, R5, RZ ;  /* 0x00000005040a7227 */ /* 0x000fe200078e00ff */
[----:B------:R-:W-:Y:S02]  /*9cf0*/  IABS R9, R246 ;  /* 0x000000f600097213 */ /* 0x000fe40000000000 */
[----:B------:R-:W-:Y:S01]  /*9d00*/  STL [R1+0x3ec], R13 ;  /* 0x0003ec0d01007387 */ /* 0x000fe20000100800 */
[----:B------:R-:W-:-:S02]  /*9d10*/  IMAD.MOV R10, RZ, RZ, -R10 ;  /* 0x000000ffff0a7224 */ /* 0x000fc400078e0a0a */
[--C-:B------:R-:W-:Y:S01]  /*9d20*/  @!P2 IMAD.IADD R6, R6, 0x1, -R2.reuse ;  /* 0x000000010606a824 */ /* 0x100fe200078e0a02 */
[----:B------:R0:W-:Y:S01]  /*9d30*/  STL [R1+0x3e8], R12 ;  /* 0x0003e80c01007387 */ /* 0x0001e20000100800 */
[----:B------:R-:W-:Y:S02]  /*9d40*/  IMAD R5, R2, R10, R5 ;  /* 0x0000000a02057224 */ /* 0x000fe400078e0205 */
[--C-:B------:R-:W-:Y:S02]  /*9d50*/  @!P0 IMAD.IADD R0, R0, 0x1, -R2.reuse ;  /* 0x0000000100008824 */ /* 0x100fe400078e0a02 */
[----:B------:R-:W-:Y:S01]  /*9d60*/  @!P3 IMAD.IADD R8, R8, 0x1, -R2 ;  /* 0x000000010808b824 */ /* 0x000fe200078e0a02 */
[----:B------:R-:W-:Y:S01]  /*9d70*/  ISETP.GE.AND P3, PT, R247, RZ, PT ;  /* 0x000000fff700720c */ /* 0x000fe20003f66270 */
[----:B------:R-:W-:Y:S01]  /*9d80*/  @!P4 IMAD.MOV R6, RZ, RZ, -R6 ;  /* 0x000000ffff06c224 */ /* 0x000fe200078e0a06 */
[----:B------:R-:W-:Y:S01]  /*9d90*/  ISETP.GT.U32.AND P0, PT, R2, R0, PT ;  /* 0x000000000200720c */ /* 0x000fe20003f04070 */
[----:B------:R-:W-:Y:S01]  /*9da0*/  @!P6 IMAD.MOV R8, RZ, RZ, -R8 ;  /* 0x000000ffff08e224 */ /* 0x000fe200078e0a08 */
[----:B------:R-:W-:Y:S01]  /*9db0*/  ISETP.GE.AND P6, PT, R246, RZ, PT ;  /* 0x000000fff600720c */ /* 0x000fe20003fc6270 */
[----:B0-----:R-:W-:-:S02]  /*9dc0*/  IMAD.MOV.U32 R12, RZ, RZ, R7 ;  /* 0x000000ffff0c7224 */ /* 0x001fc400078e0007 */
[----:B------:R-:W-:Y:S01]  /*9dd0*/  IMAD.HI.U32 R7, R4, R9, RZ ;  /* 0x0000000904077227 */ /* 0x000fe200078e00ff */
[----:B------:R0:W-:Y:S03]  /*9de0*/  STL [R1+0x3e4], R8 ;  /* 0x0003e40801007387 */ /* 0x0001e60000100800 */
[----:B------:R-:W-:Y:S02]  /*9df0*/  IMAD.MOV R7, RZ, RZ, -R7 ;  /* 0x000000ffff077224 */ /* 0x000fe400078e0a07 */
[----:B------:R-:W-:Y:S01]  /*9e00*/  @!P5 IMAD.MOV R12, RZ, RZ, -R12 ;  /* 0x000000ffff0cd224 */ /* 0x000fe200078e0a0c */
[C---:B------:R-:W-:Y:S01]  /*9e10*/  ISETP.GT.U32.AND P5, PT, R2.reuse, R5, PT ;  /* 0x000000050200720c */ /* 0x040fe20003fa4070 */
[C---:B------:R-:W-:Y:S02]  /*9e20*/  IMAD R9, R2.reuse, R7, R9 ;  /* 0x0000000702097224 */ /* 0x040fe400078e0209 */
[C---:B------:R-:W-:Y:S01]  /*9e30*/  VIADD R247, R3.reuse, 0x173 ;  /* 0x0000017303f77836 */ /* 0x040fe20000000000 */
[----:B------:R1:W-:Y:S01]  /*9e40*/  STL [R1+0x3e0], R12 ;  /* 0x0003e00c01007387 */ /* 0x0003e20000100800 */
[C---:B------:R-:W-:Y:S01]  /*9e50*/  VIADD R244, R3.reuse, 0x172 ;  /* 0x0000017203f47836 */ /* 0x040fe20000000000 */
[----:B------:R-:W-:Y:S01]  /*9e60*/  ISETP.GT.U32.AND P4, PT, R2, R9, PT ;  /* 0x000000090200720c */ /* 0x000fe20003f84070 */
[----:B------:R-:W-:Y:S01]  /*9e70*/  @!P0 IMAD.IADD R0, R0, 0x1, -R2 ;  /* 0x0000000100008824 */ /* 0x000fe200078e0a02 */
[----:B0-----:R-:W-:Y:S01]  /*9e80*/  IABS R8, R247 ;  /* 0x000000f700087213 */ /* 0x001fe20000000000 */
[----:B------:R-:W-:Y:S01]  /*9e90*/  VIADD R245, R3, 0x170 ;  /* 0x0000017003f57836 */ /* 0x000fe20000000000 */
[----:B------:R-:W-:Y:S01]  /*9ea0*/  IABS R10, R244 ;  /* 0x000000f4000a7213 */ /* 0x000fe20000000000 */
[----:B------:R-:W-:Y:S01]  /*9eb0*/  IMAD.MOV.U32 R13, RZ, RZ, R0 ;  /* 0x000000ffff0d7224 */ /* 0x000fe200078e0000 */
[----:B------:R-:W-:Y:S01]  /*9ec0*/  ISETP.GE.AND P2, PT, R247, RZ, PT ;  /* 0x000000fff700720c */ /* 0x000fe20003f46270 */
[----:B------:R-:W-:Y:S01]  /*9ed0*/  @!P5 IMAD.IADD R5, R5, 0x1, -R2 ;  /* 0x000000010505d824 */ /* 0x000fe200078e0a02 */
[----:B------:R0:W-:Y:S01]  /*9ee0*/  STL [R1+0x218], R6 ;  /* 0x0002180601007387 */ /* 0x0001e20000100800 */
[----:B-1----:R-:W-:-:S03]  /*9ef0*/  IMAD.HI.U32 R12, R4, R8, RZ ;  /* 0x00000008040c7227 */ /* 0x002fc600078e00ff */
[----:B------:R-:W-:Y:S01]  /*9f00*/  ISETP.GT.U32.AND P5, PT, R2, R5, PT ;  /* 0x000000050200720c */ /* 0x000fe20003fa4070 */
[----:B------:R-:W-:Y:S02]  /*9f10*/  VIADD R247, R3, 0x171 ;  /* 0x0000017103f77836 */ /* 0x000fe40000000000 */
[----:B------:R-:W-:-:S03]  /*9f20*/  IMAD.HI.U32 R11, R4, R10, RZ ;  /* 0x0000000a040b7227 */ /* 0x000fc600078e00ff */
[----:B------:R-:W-:Y:S01]  /*9f30*/  IABS R7, R247 ;  /* 0x000000f700077213 */ /* 0x000fe20000000000 */
[----:B------:R-:W-:Y:S02]  /*9f40*/  @!P4 IMAD.IADD R9, R9, 0x1, -R2 ;  /* 0x000000010909c824 */ /* 0x000fe400078e0a02 */
[----:B------:R-:W-:Y:S02]  /*9f50*/  IMAD.MOV R12, RZ, RZ, -R12 ;  /* 0x000000ffff0c7224 */ /* 0x000fe400078e0a0c */
[----:B------:R-:W-:Y:S01]  /*9f60*/  IMAD.MOV R11, RZ, RZ, -R11 ;  /* 0x000000ffff0b7224 */ /* 0x000fe200078e0a0b */
[C---:B------:R-:W-:Y:S01]  /*9f70*/  ISETP.GT.U32.AND P4, PT, R2.reuse, R9, PT ;  /* 0x000000090200720c */ /* 0x040fe20003f84070 */
[----:B------:R-:W-:Y:S02]  /*9f80*/  IMAD R8, R2, R12, R8 ;  /* 0x0000000c02087224 */ /* 0x000fe400078e0208 */
[----:B------:R-:W-:Y:S01]  /*9f90*/  @!P1 IMAD.MOV R13, RZ, RZ, -R13 ;  /* 0x000000ffff0d9224 */ /* 0x000fe200078e0a0d */
[----:B------:R-:W-:Y:S01]  /*9fa0*/  ISETP.GE.AND P1, PT, R244, RZ, PT ;  /* 0x000000fff400720c */ /* 0x000fe20003f26270 */
[----:B0-----:R-:W-:Y:S01]  /*9fb0*/  IMAD R6, R2, R11, R10 ;  /* 0x0000000b02067224 */ /* 0x001fe200078e020a */
[----:B------:R-:W-:Y:S01]  /*9fc0*/  IABS R10, R245 ;  /* 0x000000f5000a7213 */ /* 0x000fe20000000000 */
[----:B------:R-:W-:Y:S01]  /*9fd0*/  IMAD.HI.U32 R11, R4, R7, RZ ;  /* 0x00000007040b7227 */ /* 0x000fe200078e00ff */
[C---:B------:R-:W-:Y:S01]  /*9fe0*/  ISETP.GT.U32.AND P0, PT, R2.reuse, R8, PT ;  /* 0x000000080200720c */ /* 0x040fe20003f04070 */
[----:B------:R0:W-:Y:S02]  /*9ff0*/  STL [R1+0x214], R13 ;  /* 0x0002140d01007387 */ /* 0x0001e40000100800 */
[--C-:B------:R-:W-:Y:S01]  /*a000*/  @!P5 IMAD.IADD R5, R5, 0x1, -R2.reuse ;  /* 0x000000010505d824 */ /* 0x100fe200078e0a02 */
[----:B------:R-:W-:Y:S01]  /*a010*/  ISETP.GT.U32.AND P5, PT, R2, R6, PT ;  /* 0x000000060200720c */ /* 0x000fe20003fa4070 */
[----:B------:R-:W-:-:S02]  /*a020*/  @!P4 IMAD.IADD R9, R9, 0x1, -R2 ;  /* 0x000000010909c824 */ /* 0x000fc400078e0a02 */
[----:B------:R-:W-:Y:S02]  /*a030*/  @!P3 IMAD.MOV R5, RZ, RZ, -R5 ;  /* 0x000000ffff05b224 */ /* 0x000fe400078e0a05 */
[----:B------:R-:W-:Y:S02]  /*a040*/  VIADD R246, R3, 0x16f ;  /* 0x0000016f03f67836 */ /* 0x000fe40000000000 */
[----:B0-----:R-:W-:Y:S01]  /*a050*/  IMAD.MOV R13, RZ, RZ, -R11 ;  /* 0x000000ffff0d7224 */ /* 0x001fe200078e0a0b */
[----:B------:R0:W-:Y:S01]  /*a060*/  STL [R1+0x210], R5 ;  /* 0x0002100501007387 */ /* 0x0001e20000100800 */
[----:B------:R-:W-:Y:S01]  /*a070*/  IMAD.HI.U32 R11, R4, R10, RZ ;  /* 0x0000000a040b7227 */ /* 0x000fe200078e00ff */
[----:B------:R-:W-:-:S03]  /*a080*/  IABS R12, R246 ;  /* 0x000000f6000c7213 */ /* 0x000fc60000000000 */
[C---:B------:R-:W-:Y:S02]  /*a090*/  IMAD R7, R2.reuse, R13, R7 ;  /* 0x0000000d02077224 */ /* 0x040fe400078e0207 */
[----:B------:R-:W-:Y:S02]  /*a0a0*/  IMAD.MOV R11, RZ, RZ, -R11 ;  /* 0x000000ffff0b7224 */ /* 0x000fe400078e0a0b */
[----:B------:R-:W-:Y:S01]  /*a0b0*/  IMAD.MOV.U32 R13, RZ, RZ, R9 ;  /* 0x000000ffff0d7224 */ /* 0x000fe200078e0009 */
[C---:B------:R-:W-:Y:S01]  /*a0c0*/  ISETP.GT.U32.AND P4, PT, R2.reuse, R7, PT ;  /* 0x000000070200720c */ /* 0x040fe20003f84070 */
[----:B0-----:R-:W-:Y:S02]  /*a0d0*/  IMAD R5, R2, R11, R10 ;  /* 0x0000000b02057224 */ /* 0x001fe400078e020a */
[----:B------:R-:W-:Y:S01]  /*a0e0*/  @!P0 IMAD.IADD R8, R8, 0x1, -R2 ;  /* 0x0000000108088824 */ /* 0x000fe200078e0a02 */
[----:B------:R-:W-:Y:S01]  /*a0f0*/  ISETP.GE.AND P0, PT, R247, RZ, PT ;  /* 0x000000fff700720c */ /* 0x000fe20003f06270 */
[----:B------:R-:W-:Y:S01]  /*a100*/  @!P6 IMAD.MOV R13, RZ, RZ, -R13 ;  /* 0x000000ffff0de224 */ /* 0x000fe200078e0a0d */
[C---:B------:R-:W-:Y:S01]  /*a110*/  ISETP.GT.U32.AND P6, PT, R2.reuse, R5, PT ;  /* 0x000000050200720c */ /* 0x040fe20003fc4070 */
[----:B------:R-:W-:Y:S01]  /*a120*/  IMAD.MOV.U32 R0, RZ, RZ, R12 ;  /* 0x000000ffff007224 */ /* 0x000fe200078e000c */
[----:B------:R-:W-:Y:S01]  /*a130*/  ISETP.GT.U32.AND P3, PT, R2, R8, PT ;  /* 0x000000080200720c */ /* 0x000fe20003f64070 */
[----:B------:R-:W-:Y:S01]  /*a140*/  VIADD R247, R3, 0x16e ;  /* 0x0000016e03f77836 */ /* 0x000fe20000000000 */
[----:B------:R0:W-:Y:S01]  /*a150*/  STL [R1+0x20c], R13 ;  /* 0x00020c0d01007387 */ /* 0x0001e20000100800 */
[----:B------:R-:W-:-:S03]  /*a160*/  IMAD.HI.U32 R12, R4, R0, RZ ;  /* 0x00000000040c7227 */ /* 0x000fc600078e00ff */
[----:B------:R-:W-:Y:S01]  /*a170*/  IABS R10, R247 ;  /* 0x000000f7000a7213 */ /* 0x000fe20000000000 */
[----:B------:R-:W-:Y:S01]  /*a180*/  @!P4 IMAD.IADD R7, R7, 0x1, -R2 ;  /* 0x000000010707c824 */ /* 0x000fe200078e0a02 */
[----:B------:R-:W-:Y:S01]  /*a190*/  ISETP.GE.AND P4, PT, R246, RZ, PT ;  /* 0x000000fff600720c */ /* 0x000fe20003f86270 */
[----:B------:R-:W-:Y:S02]  /*a1a0*/  IMAD.MOV R12, RZ, RZ, -R12 ;  /* 0x000000ffff0c7224 */ /* 0x000fe400078e0a0c */
[----:B------:R-:W-:Y:S02]  /*a1b0*/  VIADD R239, R3, 0x16d ;  /* 0x0000016d03ef7836 */ /* 0x000fe40000000000 */
[----:B------:R-:W-:Y:S01]  /*a1c0*/  @!P6 IMAD.IADD R5, R5, 0x1, -R2 ;  /* 0x000000010505e824 */ /* 0x000fe200078e0a02 */
[C---:B------:R-:W-:Y:S01]  /*a1d0*/  ISETP.GT.U32.AND P6, PT, R2.reuse, R7, PT ;  /* 0x000000070200720c */ /* 0x040fe20003fc4070 */
[----:B------:R-:W-:Y:S01]  /*a1e0*/  IMAD R0, R2, R12, R0 ;  /* 0x0000000c02007224 */ /* 0x000fe200078e0200 */
[----:B------:R-:W-:Y:S01]  /*a1f0*/  IABS R9, R239 ;  /* 0x000000ef00097213 */ /* 0x000fe20000000000 */
[----:B------:R-:W-:-:S02]  /*a200*/  @!P3 IMAD.IADD R8, R8, 0x1, -R2 ;  /* 0x000000010808b824 */ /* 0x000fc400078e0a02 */
[----:B------:R-:W-:Y:S01]  /*a210*/  IMAD.HI.U32 R12, R4, R10, RZ ;  /* 0x0000000a040c7227 */ /* 0x000fe200078e00ff */
[----:B------:R-:W-:-:S03]  /*a220*/  ISETP.GT.U32.AND P3, PT, R2, R0, PT ;  /* 0x000000000200720c */ /* 0x000fc60003f64070 */
[----:B------:R-:W-:Y:S02]  /*a230*/  VIADD R244, R3, 0x16c ;  /* 0x0000016c03f47836 */ /* 0x000fe40000000000 */
[----:B------:R-:W-:Y:S02]  /*a240*/  IMAD.MOV R12, RZ, RZ, -R12 ;  /* 0x000000ffff0c7224 */ /* 0x000fe400078e0a0c */
[----:B------:R-:W-:Y:S01]  /*a250*/  @!P2 IMAD.MOV R8, RZ, RZ, -R8 ;  /* 0x000000ffff08a224 */ /* 0x000fe200078e0a08 */
[----:B0-----:R-:W-:Y:S01]  /*a260*/  IABS R13, R244 ;  /* 0x000000f4000d7213 */ /* 0x001fe20000000000 */
[----:B------:R-:W-:Y:S01]  /*a270*/  IMAD.HI.U32 R11, R4, R9, RZ ;  /* 0x00000009040b7227 */ /* 0x000fe200078e00ff */
[----:B------:R-:W-:Y:S02]  /*a280*/  ISETP.GT.U32.AND P2, PT, R2, R5, PT ;  /* 0x000000050200720c */ /* 0x000fe40003f44070 */
[----:B------:R0:W-:Y:S01]  /*a290*/  STL [R1+0x208], R8 ;  /* 0x0002080801007387 */ /* 0x0001e20000100800 */
[----:B------:R-:W-:-:S02]  /*a2a0*/  @!P5 IMAD.IADD R6, R6, 0x1, -R2 ;  /* 0x000000010606d824 */ /* 0x000fc400078e0a02 */
[C---:B------:R-:W-:Y:S02]  /*a2b0*/  IMAD R10, R2.reuse, R12, R10 ;  /* 0x0000000c020a7224 */ /* 0x040fe400078e020a */
[----:B------:R-:W-:Y:S01]  /*a2c0*/  IMAD.MOV R11, RZ, RZ, -R11 ;  /* 0x000000ffff0b7224 */ /* 0x000fe200078e0a0b */
[C---:B------:R-:W-:Y:S01]  /*a2d0*/  ISETP.GT.U32.AND P5, PT, R2.reuse, R6, PT ;  /* 0x000000060200720c */ /* 0x040fe20003fa4070 */
[--C-:B------:R-:W-:Y:S01]  /*a2e0*/  @!P6 IMAD.IADD R7, R7, 0x1, -R2.reuse ;  /* 0x000000010707e824 */ /* 0x100fe200078e0a02 */
[C---:B------:R-:W-:Y:S01]  /*a2f0*/  ISETP.GT.U32.AND P6, PT, R2.reuse, R10, PT ;  /* 0x0000000a0200720c */ /* 0x040fe20003fc4070 */
[C---:B------:R-:W-:Y:S02]  /*a300*/  IMAD R9, R2.reuse, R11, R9 ;  /* 0x0000000b02097224 */ /* 0x040fe400078e0209 */
[----:B0-----:R-:W-:Y:S02]  /*a310*/  IMAD.MOV.U32 R8, RZ, RZ, R13 ;  /* 0x000000ffff087224 */ /* 0x001fe400078e000d */
[----:B------:R-:W-:Y:S01]  /*a320*/  @!P2 IMAD.IADD R5, R5, 0x1, -R2 ;  /* 0x000000010505a824 */ /* 0x000fe200078e0a02 */
[----:B------:R-:W-:Y:S01]  /*a330*/  ISETP.GT.U32.AND P2, PT, R2, R9, PT ;  /* 0x000000090200720c */ /* 0x000fe20003f44070 */
[----:B------:R-:W-:-:S04]  /*a340*/  IMAD.HI.U32 R11, R4, R8, RZ ;  /* 0x00000008040b7227 */ /* 0x000fc800078e00ff */
[----:B------:R-:W-:Y:S02]  /*a350*/  IMAD.MOV R11, RZ, RZ, -R11 ;  /* 0x000000ffff0b7224 */ /* 0x000fe400078e0a0b */
[----:B------:R-:W-:Y:S01]  /*a360*/  @!P5 IMAD.IADD R6, R6, 0x1, -R2 ;  /* 0x000000010606d824 */ /* 0x000fe200078e0a02 */
[----:B------:R-:W-:Y:S01]  /*a370*/  ISETP.GE.AND P5, PT, R245, RZ, PT ;  /* 0x000000fff500720c */ /* 0x000fe20003fa6270 */
[----:B------:R-:W-:Y:S02]  /*a380*/  IMAD R8, R2, R11, R8 ;  /* 0x0000000b02087224 */ /* 0x000fe400078e0208 */
[----:B------:R-:W-:Y:S02]  /*a390*/  @!P6 IMAD.IADD R10, R10, 0x1, -R2 ;  /* 0x000000010a0ae824 */ /* 0x000fe400078e0a02 */
[----:B------:R-:W-:Y:S01]  /*a3a0*/  @!P1 IMAD.MOV R6, RZ, RZ, -R6 ;  /* 0x000000ffff069224 */ /* 0x000fe200078e0a06 */
[----:B------:R-:W-:Y:S01]  /*a3b0*/  ISETP.GT.U32.AND P6, PT, R2, R8, PT ;  /* 0x000000080200720c */ /* 0x000fe20003fc4070 */
[----:B------:R-:W-:-:S02]  /*a3c0*/  VIADD R246, R3, 0x16a ;  /* 0x0000016a03f67836 */ /* 0x000fc40000000000 */
[--C-:B------:R-:W-:Y:S01]  /*a3d0*/  @!P2 IMAD.IADD R9, R9, 0x1, -R2.reuse ;  /* 0x000000010909a824 */ /* 0x100fe200078e0a02 */
[----:B------:R-:W-:Y:S01]  /*a3e0*/  ISETP.GT.U32.AND P2, PT, R2, R10, PT ;  /* 0x0000000a0200720c */ /* 0x000fe20003f44070 */
[--C-:B------:R-:W-:Y:S01]  /*a3f0*/  @!P3 IMAD.IADD R0, R0, 0x1, -R2.reuse ;  /* 0x000000010000b824 */ /* 0x100fe200078e0a02 */
[----:B------:R-:W-:Y:S01]  /*a400*/  ISETP.GE.AND P3, PT, R247, RZ, PT ;  /* 0x000000fff700720c */ /* 0x000fe20003f66270 */
[----:B------:R0:W-:Y:S01]  /*a410*/  STL [R1+0x204], R6 ;  /* 0x0002040601007387 */ /* 0x0001e20000100800 */
[C---:B------:R-:W-:Y:S02]  /*a420*/  VIADD R247, R3.reuse, 0x169 ;  /* 0x0000016903f77836 */ /* 0x040fe40000000000 */
[----:B------:R-:W-:Y:S01]  /*a430*/  IMAD.MOV.U32 R15, RZ, RZ, R5 ;  /* 0x000000ffff0f7224 */ /* 0x000fe200078e0005 */
[----:B------:R-:W-:Y:S01]  /*a440*/  ISETP.GT.U32.AND P1, PT, R2, R0, PT ;  /* 0x000000000200720c */ /* 0x000fe20003f24070 */
[----:B------:R-:W-:Y:S01]  /*a450*/  VIADD R245, R3, 0x16b ;  /* 0x0000016b03f57836 */ /* 0x000fe20000000000 */
[----:B------:R-:W-:Y:S01]  /*a460*/  IABS R11, R247 ;  /* 0x000000f7000b7213 */ /* 0x000fe20000000000 */
[----:B------:R-:W-:-:S02]  /*a470*/  @!P6 IMAD.IADD R8, R8, 0x1, -R2 ;  /* 0x000000010808e824 */ /* 0x000fc400078e0a02 */
[----:B------:R-:W-:Y:S01]  /*a480*/  @!P0 IMAD.MOV R7, RZ, RZ, -R7 ;  /* 0x000000ffff078224 */ /* 0x000fe200078e0a07 */
[----:B0-----:R-:W-:Y:S01]  /*a490*/  IABS R6, R246 ;  /* 0x000000f600067213 */ /* 0x001fe20000000000 */
[----:B------:R-:W-:Y:S01]  /*a4a0*/  IMAD.HI.U32 R5, R4, R11, RZ ;  /* 0x0000000b04057227 */ /* 0x000fe200078e00ff */
[----:B------:R-:W-:Y:S02]  /*a4b0*/  ISETP.GT.U32.AND P6, PT, R2, R8, PT ;  /* 0x000000080200720c */ /* 0x000fe40003fc4070 */
[----:B------:R-:W-:Y:S01]  /*a4c0*/  IABS R12, R245 ;  /* 0x000000f5000c7213 */ /* 0x000fe20000000000 */
[----:B------:R-:W-:Y:S01]  /*a4d0*/  IMAD.HI.U32 R13, R4, R6, RZ ;  /* 0x00000006040d7227 */ /* 0x000fe200078e00ff */
[----:B------:R-:W-:Y:S01]  /*a4e0*/  ISETP.GE.AND P0, PT, R244, RZ, PT ;  /* 0x000000fff400720c */ /* 0x000fe20003f06270 */
[----:B------:R0:W-:Y:S02]  /*a4f0*/  STL [R1+0x200], R7 ;  /* 0x0002000701007387 */ /* 0x0001e40000100800 */
[----:B------:R-:W-:-:S02]  /*a500*/  IMAD.MOV R13, RZ, RZ, -R13 ;  /* 0x000000ffff0d7224 */ /* 0x000fc400078e0a0d */
[----:B------:R-:W-:Y:S02]  /*a510*/  @!P2 IMAD.IADD R10, R10, 0x1, -R2 ;  /* 0x000000010a0aa824 */ /* 0x000fe400078e0a02 */
[C---:B------:R-:W-:Y:S02]  /*a520*/  IMAD R6, R2.reuse, R13, R6 ;  /* 0x0000000d02067224 */ /* 0x040fe400078e0206 */
[----:B------:R-:W-:Y:S02]  /*a530*/  IMAD.MOV R5, RZ, RZ, -R5 ;  /* 0x000000ffff057224 */ /* 0x000fe400078e0a05 */
[----:B------:R-:W-:Y:S02]  /*a540*/  IMAD.MOV.U32 R13, RZ, RZ, R10 ;  /* 0x000000ffff0d7224 */ /* 0x000fe400078e000a */
[C---:B------:R-:W-:Y:S02]  /*a550*/  IMAD R5, R2.reuse, R5, R11 ;  /* 0x0000000502057224 */ /* 0x040fe400078e020b */
[----:B------:R-:W-:Y:S01]  /*a560*/  @!P3 IMAD.MOV R13, RZ, RZ, -R13 ;  /* 0x000000ffff0db224 */ /* 0x000fe200078e0a0d */
[----:B------:R-:W-:Y:S01]  /*a570*/  ISETP.GT.U32.AND P3, PT, R2, R6, PT ;  /* 0x000000060200720c */ /* 0x000fe20003f64070 */
[----:B------:R-:W-:Y:S01]  /*a580*/  @!P6 IMAD.IADD R8, R8, 0x1, -R2 ;  /* 0x000000010808e824 */ /* 0x000fe200078e0a02 */
[----:B------:R-:W-:Y:S01]  /*a590*/  ISETP.GT.U32.AND P6, PT, R2, R5, PT ;  /* 0x000000050200720c */ /* 0x000fe20003fc4070 */
[----:B------:R-:W-:-:S04]  /*a5a0*/  IMAD.HI.U32 R14, R4, R12, RZ ;  /* 0x0000000c040e7227 */ /* 0x000fc800078e00ff */
[----:B------:R-:W-:Y:S01]  /*a5b0*/  @!P1 IMAD.IADD R0, R0, 0x1, -R2 ;  /* 0x0000000100009824 */ /* 0x000fe200078e0a02 */
[----:B------:R-:W-:Y:S01]  /*a5c0*/  ISETP.GE.AND P1, PT, R239, RZ, PT ;  /* 0x000000ffef00720c */ /* 0x000fe20003f26270 */
[----:B------:R-:W-:Y:S02]  /*a5d0*/  IMAD.MOV R14, RZ, RZ, -R14 ;  /* 0x000000ffff0e7224 */ /* 0x000fe400078e0a0e */
[C---:B------:R-:W-:Y:S02]  /*a5e0*/  VIADD R239, R3.reuse, 0x168 ;  /* 0x0000016803ef7836 */ /* 0x040fe40000000000 */
[----:B------:R-:W-:Y:S02]  /*a5f0*/  VIADD R244, R3, 0x167 ;  /* 0x0000016703f47836 */ /* 0x000fe40000000000 */
[C---:B0-----:R-:W-:Y:S01]  /*a600*/  IMAD R7, R2.reuse, R14, R12 ;  /* 0x0000000e02077224 */ /* 0x041fe200078e020c */
[----:B------:R-:W-:Y:S01]  /*a610*/  IABS R12, R239 ;  /* 0x000000ef000c7213 */ /* 0x000fe20000000000 */
[----:B------:R-:W-:Y:S01]  /*a620*/  @!P5 IMAD.MOV R15, RZ, RZ, -R15 ;  /* 0x000000ffff0fd224 */ /* 0x000fe200078e0a0f */
[----:B------:R-:W-:Y:S01]  /*a630*/  IABS R11, R244 ;  /* 0x000000f4000b7213 */ /* 0x000fe20000000000 */
[----:B------:R-:W-:Y:S01]  /*a640*/  @!P4 IMAD.MOV R0, RZ, RZ, -R0 ;  /* 0x000000ffff00c224 */ /* 0x000fe200078e0a00 */
[----:B------:R-:W-:Y:S01]  /*a650*/  ISETP.GT.U32.AND P2, PT, R2, R7, PT ;  /* 0x000000070200720c */ /* 0x000fe20003f44070 */
[--C-:B------:R-:W-:Y:S01]  /*a660*/  @!P3 IMAD.IADD R6, R6, 0x1, -R2.reuse ;  /* 0x000000010606b824 */ /* 0x100fe200078e0a02 */
[----:B------:R-:W-:Y:S01]  /*a670*/  STL [R1+0x1fc], R15 ;  /* 0x0001fc0f01007387 */ /* 0x000fe20000100800 */
[----:B------:R-:W-:Y:S01]  /*a680*/  @!P6 IMAD.IADD R5, R5, 0x1, -R2 ;  /* 0x000000010505e824 */ /* 0x000fe200078e0a02 */
[----:B------:R-:W-:Y:S01]  /*a690*/  ISETP.GT.U32.AND P5, PT, R2, R9, PT ;  /* 0x000000090200720c */ /* 0x000fe20003fa4070 */
[----:B------:R-:W-:Y:S01]  /*a6a0*/  IMAD.HI.U32 R14, R4, R11, RZ ;  /* 0x0000000b040e7227 */ /* 0x000fe200078e00ff */
[----:B------:R0:W-:Y:S01]  /*a6b0*/  STL [R1+0x1f8], R0 ;  /* 0x0001f80001007387 */ /* 0x0001e20000100800 */
[----:B------:R-:W-:-:S02]  /*a6c0*/  ISETP.GT.U32.AND P6, PT, R2, R6, PT ;  /* 0x000000060200720c */ /* 0x000fc40003fc4070 */
[----:B------:R-:W-:Y:S01]  /*a6d0*/  ISETP.GE.AND P4, PT, R245, RZ, PT ;  /* 0x000000fff500720c */ /* 0x000fe20003f86270 */
[----:B------:R-:W-:Y:S01]  /*a6e0*/  VIADD R245, R3, 0x166 ;  /* 0x0000016603f57836 */ /* 0x000fe20000000000 */
[----:B------:R1:W-:Y:S01]  /*a6f0*/  STL [R1+0x1f4], R13 ;  /* 0x0001f40d01007387 */ /* 0x0003e20000100800 */
[----:B------:R-:W-:Y:S02]  /*a700*/  IMAD.MOV R14, RZ, RZ, -R14 ;  /* 0x000000ffff0e7224 */ /* 0x000fe400078e0a0e */
[----:B------:R-:W-:Y:S01]  /*a710*/  @!P2 IMAD.IADD R7, R7, 0x1, -R2 ;  /* 0x000000010707a824 */ /* 0x000fe200078e0a02 */
[----:B------:R-:W-:Y:S01]  /*a720*/  ISETP.GE.AND P2, PT, R247, RZ, PT ;  /* 0x000000fff700720c */ /* 0x000fe20003f46270 */
[----:B0-----:R-:W-:-:S03]  /*a730*/  IMAD.HI.U32 R0, R4, R12, RZ ;  /* 0x0000000c04007227 */ /* 0x001fc600078e00ff */
[C---:B------:R-:W-:Y:S01]  /*a740*/  ISETP.GT.U32.AND P3, PT, R2.reuse, R7, PT ;  /* 0x000000070200720c */ /* 0x040fe20003f64070 */
[----:B------:R-:W-:Y:S02]  /*a750*/  IMAD.MOV R0, RZ, RZ, -R0 ;  /* 0x000000ffff007224 */ /* 0x000fe400078e0a00 */
[C---:B------:R-:W-:Y:S02]  /*a760*/  IMAD R11, R2.reuse, R14, R11 ;  /* 0x0000000e020b7224 */ /* 0x040fe400078e020b */
[----:B------:R-:W-:Y:S01]  /*a770*/  IMAD R0, R2, R0, R12 ;  /* 0x0000000002007224 */ /* 0x000fe200078e020c */
[----:B------:R-:W-:Y:S01]  /*a780*/  IABS R12, R245 ;  /* 0x000000f5000c7213 */ /* 0x000fe20000000000 */
[--C-:B------:R-:W-:Y:S01]  /*a790*/  @!P6 IMAD.IADD R6, R6, 0x1, -R2.reuse ;  /* 0x000000010606e824 */ /* 0x100fe200078e0a02 */
[----:B------:R-:W-:Y:S01]  /*a7a0*/  ISETP.GT.U32.AND P6, PT, R2, R11, PT ;  /* 0x0000000b0200720c */ /* 0x000fe20003fc4070 */
[----:B------:R-:W-:Y:S01]  /*a7b0*/  @!P5 IMAD.IADD R9, R9, 0x1, -R2 ;  /* 0x000000010909d824 */ /* 0x000fe200078e0a02 */
[----:B------:R-:W-:Y:S01]  /*a7c0*/  ISETP.GE.AND P5, PT, R246, RZ, PT ;  /* 0x000000fff600720c */ /* 0x000fe20003fa6270 */
[----:B------:R-:W-:-:S04]  /*a7d0*/  IMAD.HI.U32 R14, R4, R12, RZ ;  /* 0x0000000c040e7227 */ /* 0x000fc800078e00ff */
[----:B------:R-:W-:Y:S01]  /*a7e0*/  @!P0 IMAD.MOV R8, RZ, RZ, -R8 ;  /* 0x000000ffff088224 */ /* 0x000fe200078e0a08 */
[C---:B------:R-:W-:Y:S01]  /*a7f0*/  ISETP.GT.U32.AND P0, PT, R2.reuse, R0, PT ;  /* 0x000000000200720c */ /* 0x040fe20003f04070 */
[C---:B------:R-:W-:Y:S02]  /*a800*/  VIADD R247, R3.reuse, 0x164 ;  /* 0x0000016403f77836 */ /* 0x040fe40000000000 */
[----:B------:R-:W-:Y:S02]  /*a810*/  IMAD.MOV R14, RZ, RZ, -R14 ;  /* 0x000000ffff0e7224 */ /* 0x000fe400078e0a0e */
[----:B------:R-:W-:Y:S01]  /*a820*/  @!P1 IMAD.MOV R9, RZ, RZ, -R9 ;  /* 0x000000ffff099224 */ /* 0x000fe200078e0a09 */
[C---:B------:R-:W-:Y:S01]  /*a830*/  ISETP.GT.U32.AND P1, PT, R2.reuse, R5, PT ;  /* 0x000000050200720c */ /* 0x040fe20003f24070 */
[----:B------:R-:W-:Y:S01]  /*a840*/  VIADD R246, R3, 0x165 ;  /* 0x0000016503f67836 */ /* 0x000fe20000000000 */
[----:B------:R-:W-:Y:S01]  /*a850*/  IABS R10, R247 ;  /* 0x000000f7000a7213 */ /* 0x000fe20000000000 */
[C---:B------:R-:W-:Y:S01]  /*a860*/  IMAD R12, R2.reuse, R14, R12 ;  /* 0x0000000e020c7224 */ /* 0x040fe200078e020c */
[----:B------:R0:W-:Y:S01]  /*a870*/  STL [R1+0x1f0], R9 ;  /* 0x0001f00901007387 */ /* 0x0001e20000100800 */
[--C-:B------:R-:W-:Y:S01]  /*a880*/  @!P6 IMAD.IADD R11, R11, 0x1, -R2.reuse ;  /* 0x000000010b0be824 */ /* 0x100fe200078e0a02 */
[----:B-1----:R-:W-:Y:S01]  /*a890*/  IABS R13, R246 ;  /* 0x000000f6000d7213 */ /* 0x002fe20000000000 */
[--C-:B------:R-:W-:Y:S01]  /*a8a0*/  @!P3 IMAD.IADD R7, R7, 0x1, -R2.reuse ;  /* 0x000000010707b824 */ /* 0x100fe200078e0a02 */
[----:B------:R1:W-:Y:S01]  /*a8b0*/  STL [R1+0x1ec], R8 ;  /* 0x0001ec0801007387 */ /* 0x0003e20000100800 */
[----:B------:R-:W-:Y:S01]  /*a8c0*/  ISETP.GT.U32.AND P6, PT, R2, R12, PT ;  /* 0x0000000c0200720c */ /* 0x000fe20003fc4070 */
[--C-:B------:R-:W-:Y:S01]  /*a8d0*/  @!P0 IMAD.IADD R0, R0, 0x1, -R2.reuse ;  /* 0x0000000100008824 */ /* 0x100fe200078e0a02 */
[----:B------:R-:W-:Y:S01]  /*a8e0*/  ISETP.GE.AND P3, PT, R239, RZ, PT ;  /* 0x000000ffef00720c */ /* 0x000fe20003f66270 */
[----:B------:R-:W-:Y:S01]  /*a8f0*/  @!P4 IMAD.MOV R7, RZ, RZ, -R7 ;  /* 0x000000ffff07c224 */ /* 0x000fe200078e0a07 */
[----:B------:R-:W-:Y:S01]  /*a900*/  ISETP.GE.AND P0, PT, R245, RZ, PT ;  /* 0x000000fff500720c */ /* 0x000fe20003f06270 */
[----:B0-----:R-:W-:Y:S01]  /*a910*/  IMAD.MOV.U32 R9, RZ, RZ, R13 ;  /* 0x000000ffff097224 */ /* 0x001fe200078e000d */
[----:B------:R-:W-:Y:S01]  /*a920*/  ISETP.GT.U32.AND P4, PT, R2, R0, PT ;  /* 0x000000000200720c */ /* 0x000fe20003f84070 */
[----:B------:R-:W-:Y:S01]  /*a930*/  @!P1 IMAD.IADD R5, R5, 0x1, -R2 ;  /* 0x0000000105059824 */ /* 0x000fe200078e0a02 */
[----:B------:R-:W-:Y:S01]  /*a940*/  ISETP.GE.AND P1, PT, R244, RZ, PT ;  /* 0x000000fff400720c */ /* 0x000fe20003f26270 */
[----:B-1----:R-:W-:Y:S01]  /*a950*/  IMAD.MOV.U32 R8, RZ, RZ, R10 ;  /* 0x000000ffff087224 */ /* 0x002fe200078e000a */
[----:B------:R-:W-:Y:S01]  /*a960*/  STL [R1+0x1e8], R7 ;  /* 0x0001e80701007387 */ /* 0x000fe20000100800 */
[----:B------:R-:W-:Y:S01]  /*a970*/  @!P5 IMAD.MOV R6, RZ, RZ, -R6 ;  /* 0x000000ffff06d224 */ /* 0x000fe200078e0a06 */
[----:B------:R-:W-:Y:S01]  /*a980*/  ISETP.GT.U32.AND P5, PT, R2, R11, PT ;  /* 0x0000000b0200720c */ /* 0x000fe20003fa4070 */
[----:B------:R-:W-:-:S03]  /*a990*/  IMAD.HI.U32 R10, R4, R8, RZ ;  /* 0x00000008040a7227 */ /* 0x000fc600078e00ff */
[----:B------:R0:W-:Y:S01]  /*a9a0*/  STL [R1+0x1e4], R6 ;  /* 0x0001e40601007387 */ /* 0x0001e20000100800 */
[----:B------:R-:W-:-:S04]  /*a9b0*/  IMAD.HI.U32 R13, R4, R9, RZ ;  /* 0x00000009040d7227 */ /* 0x000fc800078e00ff */
[----:B------:R-:W-:Y:S02]  /*a9c0*/  IMAD.MOV R10, RZ, RZ, -R10 ;  /* 0x000000ffff0a7224 */ /* 0x000fe400078e0a0a */
[----:B------:R-:W-:Y:S02]  /*a9d0*/  VIADD R244, R3, 0x163 ;  /* 0x0000016303f47836 */ /* 0x000fe40000000000 */
[----:B------:R-:W-:Y:S02]  /*a9e0*/  IMAD.MOV R13, RZ, RZ, -R13 ;  /* 0x000000ffff0d7224 */ /* 0x000fe400078e0a0d */
[----:B0-----:R-:W-:Y:S01]  /*a9f0*/  IMAD R6, R2, R10, R8 ;  /* 0x0000000a02067224 */ /* 0x001fe200078e0208 */
[----:B------:R-:W-:Y:S01]  /*aa00*/  IABS R10, R244 ;  /* 0x000000f4000a7213 */ /* 0x000fe20000000000 */
[----:B------:R-:W-:Y:S02]  /*aa10*/  @!P2 IMAD.MOV R5, RZ, RZ, -R5 ;  /* 0x000000ffff05a224 */ /* 0x000fe400078e0a05 */
[----:B------:R-:W-:-:S02]  /*aa20*/  @!P6 IMAD.IADD R12, R12, 0x1, -R2 ;  /* 0x000000010c0ce824 */ /* 0x000fc400078e0a02 */
[----:B------:R-:W-:Y:S01]  /*aa30*/  IMAD R9, R2, R13, R9 ;  /* 0x0000000d02097224 */ /* 0x000fe200078e0209 */
[----:B------:R0:W-:Y:S01]  /*aa40*/  STL [R1+0x1e0], R5 ;  /* 0x0001e00501007387 */ /* 0x0001e20000100800 */
[----:B------:R-:W-:Y:S01]  /*aa50*/  @!P4 IMAD.IADD R0, R0, 0x1, -R2 ;  /* 0x000000010000c824 */ /* 0x000fe200078e0a02 */
[C---:B------:R-:W-:Y:S01]  /*aa60*/  ISETP.GT.U32.AND P6, PT, R2.reuse, R12, PT ;  /* 0x0000000c0200720c */ /* 0x040fe20003fc4070 */
[C---:B------:R-:W-:Y:S01]  /*aa70*/  VIADD R239, R3.reuse, 0x161 ;  /* 0x0000016103ef7836 */ /* 0x040fe20000000000 */
[C---:B------:R-:W-:Y:S01]  /*aa80*/  ISETP.GT.U32.AND P2, PT, R2.reuse, R9, PT ;  /* 0x000000090200720c */ /* 0x040fe20003f44070 */
[----:B------:R-:W-:Y:S01]  /*aa90*/  @!P3 IMAD.MOV R0, RZ, RZ, -R0 ;  /* 0x000000ffff00b224 */ /* 0x000fe200078e0a00 */
[----:B------:R-:W-:Y:S01]  /*aaa0*/  ISETP.GT.U32.AND P4, PT, R2, R6, PT ;  /* 0x000000060200720c */ /* 0x000fe20003f84070 */
[----:B------:R-:W-:Y:S01]  /*aab0*/  VIADD R245, R3, 0x162 ;  /* 0x0000016203f57836 */ /* 0x000fe20000000000 */
[----:B------:R-:W-:Y:S01]  /*aac0*/  IABS R13, R239 ;  /* 0x000000ef000d7213 */ /* 0x000fe20000000000 */
[----:B------:R-:W-:Y:S01]  /*aad0*/  @!P5 IMAD.IADD R11, R11, 0x1, -R2 ;  /* 0x000000010b0bd824 */ /* 0x000fe200078e0a02 */
[----:B------:R1:W-:Y:S01]  /*aae0*/  STL [R1+0x1dc], R0 ;  /* 0x0001dc0001007387 */ /* 0x0003e20000100800 */
[----:B0-----:R-:W-:Y:S01]  /*aaf0*/  IMAD.HI.U32 R5, R4, R10, RZ ;  /* 0x0000000a04057227 */ /* 0x001fe200078e00ff */
[----:B------:R-:W-:-:S02]  /*ab00*/  IABS R7, R245 ;  /* 0x000000f500077213 */ /* 0x000fc40000000000 */
[----:B------:R-:W-:Y:S01]  /*ab10*/  ISETP.GE.AND P5, PT, R246, RZ, PT ;  /* 0x000000fff600720c */ /* 0x000fe20003fa6270 */
[----:B------:R-:W-:Y:S02]  /*ab20*/  IMAD.MOV R5, RZ, RZ, -R5 ;  /* 0x000000ffff057224 */ /* 0x000fe400078e0a05 */
[----:B------:R-:W-:Y:S02]  /*ab30*/  @!P6 IMAD.IADD R12, R12, 0x1, -R2 ;  /* 0x000000010c0ce824 */ /* 0x000fe400078e0a02 */
[----:B------:R-:W-:Y:S02]  /*ab40*/  IMAD R10, R2, R5, R10 ;  /* 0x00000005020a7224 */ /* 0x000fe400078e020a */
[----:B-1----:R-:W-:-:S03]  /*ab50*/  IMAD.HI.U32 R0, R4, R13, RZ ;  /* 0x0000000d04007227 */ /* 0x002fc600078e00ff */
[----:B------:R-:W-:Y:S01]  /*ab60*/  ISETP.GT.U32.AND P6, PT, R2, R10, PT ;  /* 0x0000000a0200720c */ /* 0x000fe20003fc4070 */
[--C-:B------:R-:W-:Y:S02]  /*ab70*/  @!P2 IMAD.IADD R9, R9, 0x1, -R2.reuse ;  /* 0x000000010909a824 */ /* 0x100fe400078e0a02 */
[----:B------:R-:W-:Y:S01]  /*ab80*/  @!P4 IMAD.IADD R6, R6, 0x1, -R2 ;  /* 0x000000010606c824 */ /* 0x000fe200078e0a02 */
[----:B------:R-:W-:Y:S01]  /*ab90*/  ISETP.GE.AND P4, PT, R247, RZ, PT ;  /* 0x000000fff700720c */ /* 0x000fe20003f86270 */
[----:B------:R-:W-:Y:S01]  /*aba0*/  IMAD.MOV R0, RZ, RZ, -R0 ;  /* 0x000000ffff007224 */ /* 0x000fe200078e0a00 */
[----:B------:R-:W-:Y:S01]  /*abb0*/  ISETP.GT.U32.AND P2, PT, R2, R9, PT ;  /* 0x000000090200720c */ /* 0x000fe20003f44070 */
[----:B------:R-:W-:Y:S01]  /*abc0*/  IMAD.HI.U32 R8, R4, R7, RZ ;  /* 0x0000000704087227 */ /* 0x000fe200078e00ff */
[----:B------:R-:W-:-:S03]  /*abd0*/  ISETP.GT.U32.AND P3, PT, R2, R6, PT ;  /* 0x000000060200720c */ /* 0x000fc60003f64070 */
[----:B------:R-:W-:Y:S02]  /*abe0*/  IMAD R0, R2, R0, R13 ;  /* 0x0000000002007224 */ /* 0x000fe400078e020d */
[----:B------:R-:W-:Y:S02]  /*abf0*/  IMAD.MOV R8, RZ, RZ, -R8 ;  /* 0x000000ffff087224 */ /* 0x000fe400078e0a08 */
[--C-:B------:R-:W-:Y:S01]  /*ac00*/  @!P6 IMAD.IADD R10, R10, 0x1, -R2.reuse ;  /* 0x000000010a0ae824 */ /* 0x100fe200078e0a02 */
[C---:B------:R-:W-:Y:S01]  /*ac10*/  ISETP.GT.U32.AND P6, PT, R2.reuse, R0, PT ;  /* 0x000000000200720c */ /* 0x040fe20003fc4070 */
[----:B------:R-:W-:Y:S02]  /*ac20*/  VIADD R246, R3, 0x160 ;  /* 0x0000016003f67836 */ /* 0x000fe40000000000 */
[----:B------:R-:W-:Y:S02]  /*ac30*/  IMAD R7, R2, R8, R7 ;  /* 0x0000000802077224 */ /* 0x000fe400078e0207 */
[--C-:B------:R-:W-:Y:S01]  /*ac40*/  @!P2 IMAD.IADD R9, R9, 0x1, -R2.reuse ;  /* 0x000000010909a824 */ /* 0x100fe200078e0a02 */
[----:B------:R-:W-:Y:S01]  /*ac50*/  IABS R8, R246 ;  /* 0x000000f600087213 */ /* 0x000fe20000000000 */
[----:B------:R-:W-:Y:S01]  /*ac60*/  @!P3 IMAD.IADD R6, R6, 0x1, -R2 ;  /* 0x000000010606b824 */ /* 0x000fe200078e0a02 */
[----:B------:R-:W-:Y:S01]  /*ac70*/  ISETP.GT.U32.AND P2, PT, R2, R7, PT ;  /* 0x000000070200720c */ /* 0x000fe20003f44070 */
[C---:B------:R-:W-:Y:S01]  /*ac80*/  VIADD R247, R3.reuse, 0x15f ;  /* 0x0000015f03f77836 */ /* 0x040fe20000000000 */
[----:B------:R-:W-:Y:S01]  /*ac90*/  ISETP.GE.AND P3, PT, R244, RZ, PT ;  /* 0x000000fff400720c */ /* 0x000fe20003f66270 */
[----:B------:R-:W-:-:S02]  /*aca0*/  VIADD R244, R3, 0x15e ;  /* 0x0000015e03f47836 */ /* 0x000fc40000000000 */
[----:B------:R-:W-:Y:S01]  /*acb0*/  IMAD.HI.U32 R15, R4, R8, RZ ;  /* 0x00000008040f7227 */ /* 0x000fe200078e00ff */
[----:B------:R-:W-:Y:S02]  /*acc0*/  IABS R5, R247 ;  /* 0x000000f700057213 */ /* 0x000fe40000000000 */
[----:B------:R-:W-:Y:S01]  /*acd0*/  IABS R14, R244 ;  /* 0x000000f4000e7213 */ /* 0x000fe20000000000 */
[----:B------:R-:W-:Y:S02]  /*ace0*/  IMAD.MOV.U32 R16, RZ, RZ, R11 ;  /* 0x000000ffff107224 */ /* 0x000fe400078e000b */
[----:B------:R-:W-:Y:S02]  /*acf0*/  @!P6 IMAD.IADD R0, R0, 0x1, -R2 ;  /* 0x000000010000e824 */ /* 0x000fe400078e0a02 */
[----:B------:R-:W-:Y:S02]  /*ad00*/  IMAD.MOV R15, RZ, RZ, -R15 ;  /* 0x000000ffff0f7224 */ /* 0x000fe400078e0a0f */
[----:B------:R-:W-:Y:S01]  /*ad10*/  @!P1 IMAD.MOV R16, RZ, RZ, -R16 ;  /* 0x000000ffff109224 */ /* 0x000fe200078e0a10 */
[----:B------:R-:W-:Y:S01]  /*ad20*/  ISETP.GT.U32.AND P1, PT, R2, R10, PT ;  /* 0x0000000a0200720c */ /* 0x000fe20003f24070 */
[----:B------:R-:W-:Y:S01]  /*ad30*/  IMAD.HI.U32 R13, R4, R5, RZ ;  /* 0x00000005040d7227 */ /* 0x000fe200078e00ff */
[----:B------:R-:W-:-:S02]  /*ad40*/  ISETP.GT.U32.AND P6, PT, R2, R0, PT ;  /* 0x000000000200720c */ /* 0x000fc40003fc4070 */
[----:B------:R-:W-:Y:S01]  /*ad50*/  STL [R1+0x1d8], R16 ;  /* 0x0001d81001007387 */ /* 0x000fe20000100800 */
[----:B------:R-:W-:-:S04]  /*ad60*/  IMAD.HI.U32 R11, R4, R14, RZ ;  /* 0x0000000e040b7227 */ /* 0x000fc800078e00ff */
[----:B------:R-:W-:Y:S02]  /*ad70*/  @!P0 IMAD.MOV R12, RZ, RZ, -R12 ;  /* 0x000000ffff0c8224 */ /* 0x000fe400078e0a0c */
[C---:B------:R-:W-:Y:S02]  /*ad80*/  IMAD R8, R2.reuse, R15, R8 ;  /* 0x0000000f02087224 */ /* 0x040fe400078e0208 */
[----:B------:R-:W-:Y:S01]  /*ad90*/  @!P5 IMAD.MOV R9, RZ, RZ, -R9 ;  /* 0x000000ffff09d224 */ /* 0x000fe200078e0a09 */
[----:B------:R-:W-:Y:S01]  /*ada0*/  STL [R1+0x1d4], R12 ;  /* 0x0001d40c01007387 */ /* 0x000fe20000100800 */
[----:B------:R-:W-:Y:S01]  /*adb0*/  @!P2 IMAD.IADD R7, R7, 0x1, -R2 ;  /* 0x000000010707a824 */ /* 0x000fe200078e0a02 */
[C---:B------:R-:W-:Y:S01]  /*adc0*/  ISETP.GT.U32.AND P5, PT, R2.reuse, R8, PT ;  /* 0x000000080200720c */ /* 0x040fe20003fa4070 */
[----:B------:R-:W-:Y:S01]  /*add0*/  @!P4 IMAD.MOV R6, RZ, RZ, -R6 ;  /* 0x000000ffff06c224 */ /* 0x000fe200078e0a06 */
[----:B------:R-:W-:Y:S01]  /*ade0*/  STL [R1+0x1d0], R9 ;  /* 0x0001d00901007387 */ /* 0x000fe20000100800 */
[----:B------:R-:W-:Y:S01]  /*adf0*/  IMAD.MOV R13, RZ, RZ, -R13 ;  /* 0x000000ffff0d7224 */ /* 0x000fe200078e0a0d */
[C---:B------:R-:W-:Y:S01]  /*ae00*/  ISETP.GT.U32.AND P0, PT, R2.reuse, R7, PT ;  /* 0x000000070200720c */ /* 0x040fe20003f04070 */
[----:B------:R-:W-:Y:S01]  /*ae10*/  IMAD.MOV R11, RZ, RZ, -R11 ;  /* 0x000000ffff0b7224 */ /* 0x000fe200078e0a0b */
[----:B------:R0:W-:Y:S01]  /*ae20*/  STL [R1+0x1cc], R6 ;  /* 0x0001cc0601007387 */ /* 0x0001e20000100800 */
[----:B------:R-:W-:Y:S01]  /*ae30*/  IMAD R5, R2, R13, R5 ;  /* 0x0000000d02057224 */ /* 0x000fe200078e0205 */
[----:B------:R-:W-:Y:S01]  /*ae40*/  ISETP.GE.AND P2, PT, R245, RZ, PT ;  /* 0x000000fff500720c */ /* 0x000fe20003f46270 */
[--C-:B------:R-:W-:Y:S01]  /*ae50*/  @!P1 IMAD.IADD R10, R10, 0x1, -R2.reuse ;  /* 0x000000010a0a9824 */ /* 0x100fe200078e0a02 */
[----:B------:R-:W-:Y:S01]  /*ae60*/  ISETP.GE.AND P4, PT, R239, RZ, PT ;  /* 0x000000ffef00720c */ /* 0x000fe20003f86270 */
[----:B------:R-:W-:Y:S01]  /*ae70*/  @!P6 IMAD.IADD R0, R0, 0x1, -R2 ;  /* 0x000000010000e824 */ /* 0x000fe200078e0a02 */
[----:B------:R-:W-:Y:S01]  /*ae80*/  ISETP.GT.U32.AND P1, PT, R2, R5, PT ;  /* 0x000000050200720c */ /* 0x000fe20003f24070 */
[----:B------:R-:W-:-:S02]  /*ae90*/  VIADD R245, R3, 0x15d ;  /* 0x0000015d03f57836 */ /* 0x000fc40000000000 */
[----:B------:R-:W-:Y:S01]  /*aea0*/  @!P5 IMAD.IADD R8, R8, 0x1, -R2 ;  /* 0x000000010808d824 */ /* 0x000fe200078e0a02 */
[----:B------:R-:W-:Y:S01]  /*aeb0*/  ISETP.GE.AND P5, PT, R247, RZ, PT ;  /* 0x000000fff700720c */ /* 0x000fe20003fa6270 */
[----:B0-----:R-:W-:Y:S01]  /*aec0*/  IMAD R6, R2, R11, R14 ;  /* 0x0000000b02067224 */ /* 0x001fe200078e020e */
[----:B------:R-:W-:Y:S01]  /*aed0*/  IABS R13, R245 ;  /* 0x000000f5000d7213 */ /* 0x000fe20000000000 */
[----:B------:R-:W-:Y:S01]  /*aee0*/  @!P0 IMAD.IADD R7, R7, 0x1, -R2 ;  /* 0x0000000107078824 */ /* 0x000fe200078e0a02 */
[----:B------:R-:W-:Y:S01]  /*aef0*/  ISETP.GE.AND P0, PT, R246, RZ, PT ;  /* 0x000000fff600720c */ /* 0x000fe20003f06270 */
[----:B------:R-:W-:Y:S01]  /*af00*/  @!P3 IMAD.MOV R10, RZ, RZ, -R10 ;  /* 0x000000ffff0ab224 */ /* 0x000fe200078e0a0a */
[C---:B------:R-:W-:Y:S01]  /*af10*/  ISETP.GT.U32.AND P6, PT, R2.reuse, R6, PT ;  /* 0x000000060200720c */ /* 0x040fe20003fc4070 */
[----:B------:R-:W-:Y:S01]  /*af20*/  VIADD R246, R3, 0x15c ;  /* 0x0000015c03f67836 */ /* 0x000fe20000000000 */
[----:B------:R-:W-:Y:S01]  /*af30*/  ISETP.GT.U32.AND P3, PT, R2, R8, PT ;  /* 0x000000080200720c */ /* 0x000fe20003f64070 */
[----:B------:R-:W-:Y:S01]  /*af40*/  @!P1 IMAD.IADD R5, R5, 0x1, -R2 ;  /* 0x0000000105059824 */ /* 0x000fe200078e0a02 */
[----:B------:R0:W-:Y:S01]  /*af50*/  STL [R1+0x1c8], R10 ;  /* 0x0001c80a01007387 */ /* 0x0001e20000100800 */
[----:B------:R-:W-:Y:S01]  /*af60*/  IMAD.MOV.U32 R12, RZ, RZ, R7 ;  /* 0x000000ffff0c7224 */ /* 0x000fe200078e0007 */
[----:B------:R-:W-:Y:S01]  /*af70*/  ISETP.GE.AND P1, PT, R244, RZ, PT ;  /* 0x000000fff400720c */ /* 0x000fe20003f26270 */
[----:B------:R-:W-:-:S04]  /*af80*/  IMAD.HI.U32 R9, R4, R13, RZ ;  /* 0x0000000d04097227 */ /* 0x000fc800078e00ff */
[----:B------:R-:W-:Y:S01]  /*af90*/  @!P2 IMAD.MOV R12, RZ, RZ, -R12 ;  /* 0x000000ffff0ca224 */ /* 0x000fe200078e0a0c */
[----:B------:R-:W-:Y:S01]  /*afa0*/  ISETP.GT.U32.AND P2, PT, R2, R5, PT ;  /* 0x000000050200720c */ /* 0x000fe20003f44070 */
[----:B------:R-:W-:Y:S01]  /*afb0*/  @!P6 IMAD.IADD R6, R6, 0x1, -R2 ;  /* 0x000000010606e824 */ /* 0x000fe200078e0a02 */
[----:B0-----:R-:W-:Y:S01]  /*afc0*/  IABS R10, R246 ;  /* 0x000000f6000a7213 */ /* 0x001fe20000000000 */
[----:B------:R-:W-:Y:S01]  /*afd0*/  IMAD.MOV R9, RZ, RZ, -R9 ;  /* 0x000000ffff097224 */ /* 0x000fe200078e0a09 */
[----:B------:R0:W-:Y:S01]  /*afe0*/  STL [R1+0x1c4], R12 ;  /* 0x0001c40c01007387 */ /* 0x0001e20000100800 */
[----:B------:R-:W-:Y:S01]  /*aff0*/  VIADD R247, R3, 0x15b ;  /* 0x0000015b03f77836 */ /* 0x000fe20000000000 */
[----:B------:R-:W-:Y:S01]  /*b000*/  ISETP.GT.U32.AND P6, PT, R2, R6, PT ;  /* 0x000000060200720c */ /* 0x000fe20003fc4070 */
[----:B------:R-:W-:-:S03]  /*b010*/  IMAD.HI.U32 R7, R4, R10, RZ ;  /* 0x0000000a04077227 */ /* 0x000fc600078e00ff */
[----:B------:R-:W-:Y:S01]  /*b020*/  IABS R11, R247 ;  /* 0x000000f7000b7213 */ /* 0x000fe20000000000 */
[----:B------:R-:W-:Y:S02]  /*b030*/  IMAD R9, R2, R9, R13 ;  /* 0x0000000902097224 */ /* 0x000fe400078e020d */
[----:B------:R-:W-:Y:S02]  /*b040*/  IMAD.MOV R7, RZ, RZ, -R7 ;  /* 0x000000ffff077224 */ /* 0x000fe400078e0a07 */
[----:B------:R-:W-:Y:S01]  /*b050*/  @!P3 IMAD.IADD R8, R8, 0x1, -R2 ;  /* 0x000000010808b824 */ /* 0x000fe200078e0a02 */
[C---:B------:R-:W-:Y:S01]  /*b060*/  ISETP.GT.U32.AND P3, PT, R2.reuse, R9, PT ;  /* 0x000000090200720c */ /* 0x040fe20003f64070 */
[----:B------:R-:W-:Y:S02]  /*b070*/  IMAD R7, R2, R7, R10 ;  /* 0x0000000702077224 */ /* 0x000fe400078e020a */
[----:B0-----:R-:W-:Y:S02]  /*b080*/  IMAD.MOV.U32 R12, RZ, RZ, R8 ;  /* 0x000000ffff0c7224 */ /* 0x001fe400078e0008 */
[----:B------:R-:W-:Y:S01]  /*b090*/  @!P4 IMAD.MOV R0, RZ, RZ, -R0 ;  /* 0x000000ffff00c224 */ /* 0x000fe200078e0a00 */
[----:B------:R-:W-:Y:S01]  /*b0a0*/  ISETP.GE.AND P4, PT, R245, RZ, PT ;  /* 0x000000fff500720c */ /* 0x000fe20003f86270 */
[--C-:B------:R-:W-:Y:S01]  /*b0b0*/  @!P2 IMAD.IADD R5, R5, 0x1, -R2.reuse ;  /* 0x000000010505a824 */ /* 0x100fe200078e0a02 */
[----:B------:R-:W-:Y:S01]  /*b0c0*/  ISETP.GE.AND P2, PT, R247, RZ, PT ;  /* 0x000000fff700720c */ /* 0x000fe20003f46270 */
[----:B------:R-:W-:Y:S01]  /*b0d0*/  @!P6 IMAD.IADD R6, R6, 0x1, -R2 ;  /* 0x000000010606e824 */ /* 0x000fe200078e0a02 */
[----:B------:R-:W-:Y:S01]  /*b0e0*/  ISETP.GT.U32.AND P6, PT, R2, R7, PT ;  /* 0x000000070200720c */ /* 0x000fe20003fc4070 */
[----:B------:R-:W-:Y:S01]  /*b0f0*/  @!P0 IMAD.MOV R12, RZ, RZ, -R12 ;  /* 0x000000ffff0c8224 */ /* 0x000fe200078e0a0c */
[----:B------:R0:W-:Y:S01]  /*b100*/  STL [R1+0x1c0], R0 ;  /* 0x0001c00001007387 */ /* 0x0001e20000100800 */
[----:B------:R-:W-:Y:S01]  /*b110*/  VIADD R247, R3, 0x15a ;  /* 0x0000015a03f77836 */ /* 0x000fe20000000000 */
[----:B------:R-:W-:Y:S01]  /*b120*/  ISETP.GE.AND P0, PT, R246, RZ, PT ;  /* 0x000000fff600720c */ /* 0x000fe20003f06270 */
[----:B------:R-:W-:Y:S01]  /*b130*/  @!P3 IMAD.IADD R9, R9, 0x1, -R2 ;  /* 0x000000010909b824 */ /* 0x000fe200078e0a02 */
[----:B------:R1:W-:Y:S01]  /*b140*/  STL [R1+0x1bc], R12 ;  /* 0x0001bc0c01007387 */ /* 0x0003e20000100800 */
[----:B------:R-:W-:Y:S01]  /*b150*/  VIADD R244, R3, 0x159 ;  /* 0x0000015903f47836 */ /* 0x000fe20000000000 */
[----:B------:R-:W-:Y:S01]  /*b160*/  ISETP.GE.AND P3, PT, R247, RZ, PT ;  /* 0x000000fff700720c */ /* 0x000fe20003f66270 */
[----:B------:R-:W-:-:S02]  /*b170*/  IMAD.MOV.U32 R14, RZ, RZ, R5 ;  /* 0x000000ffff0e7224 */ /* 0x000fc400078e0005 */
[----:B------:R-:W-:Y:S02]  /*b180*/  VIADD R245, R3, 0x158 ;  /* 0x0000015803f57836 */ /* 0x000fe40000000000 */
[----:B0-----:R-:W-:Y:S01]  /*b190*/  IMAD.HI.U32 R0, R4, R11, RZ ;  /* 0x0000000b04007227 */ /* 0x001fe200078e00ff */
[----:B-1----:R-:W-:-:S03]  /*b1a0*/  IABS R12, R247 ;  /* 0x000000f7000c7213 */ /* 0x002fc60000000000 */
[----:B------:R-:W-:Y:S01]  /*b1b0*/  IMAD.MOV R0, RZ, RZ, -R0 ;  /* 0x000000ffff007224 */ /* 0x000fe200078e0a00 */
[----:B------:R-:W-:Y:S01]  /*b1c0*/  IABS R8, R245 ;  /* 0x000000f500087213 */ /* 0x000fe20000000000 */
[----:B------:R-:W-:Y:S02]  /*b1d0*/  @!P6 IMAD.IADD R7, R7, 0x1, -R2 ;  /* 0x000000010707e824 */ /* 0x000fe400078e0a02 */
[C---:B------:R-:W-:Y:S01]  /*b1e0*/  IMAD R10, R2.reuse, R0, R11 ;  /* 0x00000000020a7224 */ /* 0x040fe200078e020b */
[----:B------:R-:W-:Y:S01]  /*b1f0*/  IABS R0, R244 ;  /* 0x000000f400007213 */ /* 0x000fe20000000000 */
[----:B------:R-:W-:Y:S01]  /*b200*/  IMAD.MOV.U32 R11, RZ, RZ, R12 ;  /* 0x000000ffff0b7224 */ /* 0x000fe200078e000c */
[C---:B------:R-:W-:Y:S01]  /*b210*/  ISETP.GT.U32.AND P6, PT, R2.reuse, R7, PT ;  /* 0x000000070200720c */ /* 0x040fe20003fc4070 */
[----:B------:R-:W-:Y:S01]  /*b220*/  @!P5 IMAD.MOV R14, RZ, RZ, -R14 ;  /* 0x000000ffff0ed224 */ /* 0x000fe200078e0a0e */
[----:B------:R-:W-:Y:S01]  /*b230*/  ISETP.GT.U32.AND P5, PT, R2, R9, PT ;  /* 0x000000090200720c */ /* 0x000fe20003fa4070 */
[----:B------:R-:W-:-:S03]  /*b240*/  IMAD.HI.U32 R13, R4, R11, RZ ;  /* 0x0000000b040d7227 */ /* 0x000fc600078e00ff */
[----:B------:R0:W-:Y:S01]  /*b250*/  STL [R1+0x1b8], R14 ;  /* 0x0001b80e01007387 */ /* 0x0001e20000100800 */
[----:B------:R-:W-:-:S04]  /*b260*/  IMAD.HI.U32 R5, R4, R0, RZ ;  /* 0x0000000004057227 */ /* 0x000fc800078e00ff */
[----:B------:R-:W-:Y:S02]  /*b270*/  IMAD.MOV R13, RZ, RZ, -R13 ;  /* 0x000000ffff0d7224 */ /* 0x000fe400078e0a0d */
[----:B------:R-:W-:Y:S02]  /*b280*/  IMAD.MOV R5, RZ, RZ, -R5 ;  /* 0x000000ffff057224 */ /* 0x000fe400078e0a05 */
[C---:B------:R-:W-:Y:S02]  /*b290*/  IMAD R11, R2.reuse, R13, R11 ;  /* 0x0000000d020b7224 */ /* 0x040fe400078e020b */
[----:B0-----:R-:W-:Y:S02]  /*b2a0*/  IMAD.MOV.U32 R14, RZ, RZ, R6 ;  /* 0x000000ffff0e7224 */ /* 0x001fe400078e0006 */
[C---:B------:R-:W-:Y:S02]  /*b2b0*/  IMAD R0, R2.reuse, R5, R0 ;  /* 0x0000000502007224 */ /* 0x040fe400078e0200 */
[----:B------:R-:W-:Y:S01]  /*b2c0*/  @!P1 IMAD.MOV R14, RZ, RZ, -R14 ;  /* 0x000000ffff0e9224 */ /* 0x000fe200078e0a0e */
[C---:B------:R-:W-:Y:S01]  /*b2d0*/  ISETP.GT.U32.AND P1, PT, R2.reuse, R10, PT ;  /* 0x0000000a0200720c */ /* 0x040fe20003f24070 */
[--C-:B------:R-:W-:Y:S01]  /*b2e0*/  @!P5 IMAD.IADD R9, R9, 0x1, -R2.reuse ;  /* 0x000000010909d824 */ /* 0x100fe200078e0a02 */
[C---:B------:R-:W-:Y:S01]  /*b2f0*/  ISETP.GT.U32.AND P5, PT, R2.reuse, R11, PT ;  /* 0x0000000b0200720c */ /* 0x040fe20003fa4070 */
[----:B------:R-:W-:Y:S01]  /*b300*/  VIADD R239, R3, 0x157 ;  /* 0x0000015703ef7836 */ /* 0x000fe20000000000 */
[----:B------:R-:W-:Y:S01]  /*b310*/  STL [R1+0x1b4], R14 ;  /* 0x0001b40e01007387 */ /* 0x000fe20000100800 */
[----:B------:R-:W-:Y:S01]  /*b320*/  @!P6 IMAD.IADD R7, R7, 0x1, -R2 ;  /* 0x000000010707e824 */ /* 0x000fe200078e0a02 */
[----:B------:R-:W-:Y:S01]  /*b330*/  ISETP.GT.U32.AND P6, PT, R2, R0, PT ;  /* 0x000000000200720c */ /* 0x000fe20003fc4070 */
[----:B------:R-:W-:Y:S01]  /*b340*/  VIADD R246, R3, 0x156 ;  /* 0x0000015603f67836 */ /* 0x000fe20000000000 */
[----:B------:R-:W-:Y:S01]  /*b350*/  IABS R12, R239 ;  /* 0x000000ef000c7213 */ /* 0x000fe20000000000 */
[----:B------:R-:W-:-:S03]  /*b360*/  IMAD.HI.U32 R13, R4, R8, RZ ;  /* 0x00000008040d7227 */ /* 0x000fc600078e00ff */
[----:B------:R-:W-:Y:S01]  /*b370*/  IABS R5, R246 ;  /* 0x000000f600057213 */ /* 0x000fe20000000000 */
[----:B------:R-:W-:Y:S01]  /*b380*/  @!P1 IMAD.IADD R10, R10, 0x1, -R2 ;  /* 0x000000010a0a9824 */ /* 0x000fe200078e0a02 */
[----:B------:R-:W-:Y:S01]  /*b390*/  ISETP.GE.AND P1, PT, R244, RZ, PT ;  /* 0x000000fff400720c */ /* 0x000fe20003f26270 */
[----:B------:R-:W-:Y:S02]  /*b3a0*/  IMAD.MOV.U32 R6, RZ, RZ, R12 ;  /* 0x000000ffff067224 */ /* 0x000fe400078e000c */
[----:B------:R-:W-:Y:S01]  /*b3b0*/  @!P5 IMAD.IADD R11, R11, 0x1, -R2 ;  /* 0x000000010b0bd824 */ /* 0x000fe200078e0a02 */
[----:B------:R-:W-:Y:S01]  /*b3c0*/  ISETP.GT.U32.AND P5, PT, R2, R10, PT ;  /* 0x0000000a0200720c */ /* 0x000fe20003fa4070 */
[----:B------:R-:W-:Y:S02]  /*b3d0*/  IMAD.MOV R13, RZ, RZ, -R13 ;  /* 0x000000ffff0d7224 */ /* 0x000fe400078e0a0d */
[----:B------:R-:W-:-:S04]  /*b3e0*/  IMAD.HI.U32 R12, R4, R6, RZ ;  /* 0x00000006040c7227 */ /* 0x000fc800078e00ff */
[----:B------:R-:W-:Y:S01]  /*b3f0*/  @!P6 IMAD.IADD R0, R0, 0x1, -R2 ;  /* 0x000000010000e824 */ /* 0x000fe200078e0a02 */
[C---:B------:R-:W-:Y:S01]  /*b400*/  ISETP.GT.U32.AND P6, PT, R2.reuse, R11, PT ;  /* 0x0000000b0200720c */ /* 0x040fe20003fc4070 */
[----:B------:R-:W-:Y:S02]  /*b410*/  IMAD R8, R2, R13, R8 ;  /* 0x0000000d02087224 */ /* 0x000fe400078e0208 */
[----:B------:R-:W-:Y:S02]  /*b420*/  IMAD.MOV R12, RZ, RZ, -R12 ;  /* 0x000000ffff0c7224 */ /* 0x000fe400078e0a0c */
[----:B------:R-:W-:-:S04]  /*b430*/  IMAD.HI.U32 R13, R4, R5, RZ ;  /* 0x00000005040d7227 */ /* 0x000fc800078e00ff */
[----:B------:R-:W-:Y:S01]  /*b440*/  @!P4 IMAD.MOV R9, RZ, RZ, -R9 ;  /* 0x000000ffff09c224 */ /* 0x000fe200078e0a09 */
[C---:B------:R-:W-:Y:S01]  /*b450*/  ISETP.GT.U32.AND P4, PT, R2.reuse, R0, PT ;  /* 0x000000000200720c */ /* 0x040fe20003f84070 */
[----:B------:R-:W-:Y:S01]  /*b460*/  @!P0 IMAD.MOV R7, RZ, RZ, -R7 ;  /* 0x000000ffff078224 */ /* 0x000fe200078e0a07 */
[C---:B------:R-:W-:Y:S01]  /*b470*/  ISETP.GT.U32.AND P0, PT, R2.reuse, R8, PT ;  /* 0x000000080200720c */ /* 0x040fe20003f04070 */
[----:B------:R-:W-:Y:S01]  /*b480*/  IMAD R6, R2, R12, R6 ;  /* 0x0000000c02067224 */ /* 0x000fe200078e0206 */
[----:B------:R-:W-:Y:S01]  /*b490*/  STL [R1+0x1b0], R9 ;  /* 0x0001b00901007387 */ /* 0x000fe20000100800 */
[----:B------:R-:W-:Y:S02]  /*b4a0*/  IMAD.MOV R13, RZ, RZ, -R13 ;  /* 0x000000ffff0d7224 */ /* 0x000fe400078e0a0d */
[----:B------:R-:W-:Y:S01]  /*b4b0*/  @!P5 IMAD.IADD R10, R10, 0x1, -R2 ;  /* 0x000000010a0ad824 */ /* 0x000fe200078e0a02 */
[----:B------:R0:W-:Y:S01]  /*b4c0*/  STL [R1+0x1ac], R7 ;  /* 0x0001ac0701007387 */ /* 0x0001e20000100800 */
[----:B------:R-:W-:Y:S01]  /*b4d0*/  ISETP.GT.U32.AND P5, PT, R2, R6, PT ;  /* 0x000000060200720c */ /* 0x000fe20003fa4070 */
[----:B------:R-:W-:-:S02]  /*b4e0*/  VIADD R247, R3, 0x155 ;  /* 0x0000015503f77836 */ /* 0x000fc40000000000 */
[--C-:B------:R-:W-:Y:S02]  /*b4f0*/  @!P6 IMAD.IADD R11, R11, 0x1, -R2.reuse ;  /* 0x000000010b0be824 */ /* 0x100fe400078e0a02 */
[----:B------:R-:W-:Y:S01]  /*b500*/  VIADD R244, R3, 0x154 ;  /* 0x0000015403f47836 */ /* 0x000fe20000000000 */
[----:B------:R-:W-:Y:S01]  /*b510*/  IABS R12, R247 ;  /* 0x000000f7000c7213 */ /* 0x000fe20000000000 */
[----:B------:R-:W-:Y:S01]  /*b520*/  @!P0 IMAD.IADD R8, R8, 0x1, -R2 ;  /* 0x0000000108088824 */ /* 0x000fe200078e0a02 */
[----:B------:R-:W-:Y:S01]  /*b530*/  ISETP.GE.AND P0, PT, R239, RZ, PT ;  /* 0x000000ffef00720c */ /* 0x000fe20003f06270 */
[----:B0-----:R-:W-:Y:S01]  /*b540*/  IMAD R7, R2, R13, R5 ;  /* 0x0000000d02077224 */ /* 0x001fe200078e0205 */
[----:B------:R-:W-:Y:S01]  /*b550*/  IABS R9, R244 ;  /* 0x000000f400097213 */ /* 0x000fe20000000000 */
[----:B------:R-:W-:-:S03]  /*b560*/  IMAD.HI.U32 R5, R4, R12, RZ ;  /* 0x0000000c04057227 */ /* 0x000fc600078e00ff */
[----:B------:R-:W-:Y:S01]  /*b570*/  ISETP.GT.U32.AND P6, PT, R2, R7, PT ;  /* 0x000000070200720c */ /* 0x000fe20003fc4070 */
[--C-:B------:R-:W-:Y:S01]  /*b580*/  @!P5 IMAD.IADD R6, R6, 0x1, -R2.reuse ;  /* 0x000000010606d824 */ /* 0x100fe200078e0a02 */
[----:B------:R-:W-:Y:S01]  /*b590*/  ISETP.GT.U32.AND P5, PT, R2, R8, PT ;  /* 0x000000080200720c */ /* 0x000fe20003fa4070 */
[----:B------:R-:W-:Y:S02]  /*b5a0*/  IMAD.MOV R5, RZ, RZ, -R5 ;  /* 0x000000ffff057224 */ /* 0x000fe400078e0a05 */
[----:B------:R-:W-:Y:S01]  /*b5b0*/  @!P4 IMAD.IADD R0, R0, 0x1, -R2 ;  /* 0x000000010000c824 */ /* 0x000fe200078e0a02 */
[----:B------:R-:W-:Y:S01]  /*b5c0*/  ISETP.GE.AND P4, PT, R245, RZ, PT ;  /* 0x000000fff500720c */ /* 0x000fe20003f86270 */
[----:B------:R-:W-:-:S04]  /*b5d0*/  IMAD.HI.U32 R13, R4, R9, RZ ;  /* 0x00000009040d7227 */ /* 0x000fc800078e00ff */
[C---:B------:R-:W-:Y:S02]  /*b5e0*/  IMAD R5, R2.reuse, R5, R12 ;  /* 0x0000000502057224 */ /* 0x040fe400078e020c */
[----:B------:R-:W-:Y:S01]  /*b5f0*/  @!P6 IMAD.IADD R7, R7, 0x1, -R2 ;  /* 0x000000010707e824 */ /* 0x000fe200078e0a02 */
[C---:B------:R-:W-:Y:S01]  /*b600*/  ISETP.GT.U32.AND P6, PT, R2.reuse, R6, PT ;  /* 0x000000060200720c */ /* 0x040fe20003fc4070 */
[----:B------:R-:W-:Y:S02]  /*b610*/  @!P2 IMAD.MOV R10, RZ, RZ, -R10 ;  /* 0x000000ffff0aa224 */ /* 0x000fe400078e0a0a */
[----:B------:R-:W-:Y:S01]  /*b620*/  @!P3 IMAD.MOV R11, RZ, RZ, -R11 ;  /* 0x000000ffff0bb224 */ /* 0x000fe200078e0a0b */
[C---:B------:R-:W-:Y:S01]  /*b630*/  ISETP.GT.U32.AND P2, PT, R2.reuse, R7, PT ;  /* 0x000000070200720c */ /* 0x040fe20003f44070 */
[----:B------:R-:W-:Y:S01]  /*b640*/  @!P1 IMAD.MOV R0, RZ, RZ, -R0 ;  /* 0x000000ffff009224 */ /* 0x000fe200078e0a00 */
[----:B------:R-:W-:Y:S01]  /*b650*/  STL [R1+0x1a8], R10 ;  /* 0x0001a80a01007387 */ /* 0x000fe20000100800 */
[C---:B------:R-:W-:Y:S01]  /*b660*/  VIADD R245, R3.reuse, 0x153 ;  /* 0x0000015303f57836 */ /* 0x040fe20000000000 */
[----:B------:R-:W-:Y:S01]  /*b670*/  ISETP.GT.U32.AND P1, PT, R2, R5, PT ;  /* 0x000000050200720c */ /* 0x000fe20003f24070 */
[----:B------:R-:W-:Y:S01]  /*b680*/  IMAD.MOV R13, RZ, RZ, -R13 ;  /* 0x000000ffff0d7224 */ /* 0x000fe200078e0a0d */
[----:B------:R0:W-:Y:S01]  /*b690*/  STL [R1+0x1a4], R11 ;  /* 0x0001a40b01007387 */ /* 0x0001e20000100800 */
[----:B------:R-:W-:Y:S01]  /*b6a0*/  ISETP.GE.AND P3, PT, R246, RZ, PT ;  /* 0x000000fff600720c */ /* 0x000fe20003f66270 */
[----:B------:R-:W-:Y:S01]  /*b6b0*/  VIADD R246, R3, 0x152 ;  /* 0x0000015203f67836 */ /* 0x000fe20000000000 */
[----:B------:R-:W-:Y:S01]  /*b6c0*/  IABS R12, R245 ;  /* 0x000000f5000c7213 */ /* 0x000fe20000000000 */
[----:B------:R1:W-:Y:S01]  /*b6d0*/  STL [R1+0x1a0], R0 ;  /* 0x0001a00001007387 */ /* 0x0003e20000100800 */
[----:B------:R-:W-:-:S02]  /*b6e0*/  @!P6 IMAD.IADD R6, R6, 0x1, -R2 ;  /* 0x000000010606e824 */ /* 0x000fc400078e0a02 */
[--C-:B------:R-:W-:Y:S01]  /*b6f0*/  @!P5 IMAD.IADD R8, R8, 0x1, -R2.reuse ;  /* 0x000000010808d824 */ /* 0x100fe200078e0a02 */
[----:B------:R-:W-:Y:S01]  /*b700*/  ISETP.GE.AND P5, PT, R247, RZ, PT ;  /* 0x000000fff700720c */ /* 0x000fe20003fa6270 */
[----:B------:R-:W-:Y:S01]  /*b710*/  VIADD R247, R3, 0x151 ;  /* 0x0000015103f77836 */ /* 0x000fe20000000000 */
[----:B0-----:R-:W-:Y:S01]  /*b720*/  IABS R11, R246 ;  /* 0x000000f6000b7213 */ /* 0x001fe20000000000 */
[----:B------:R-:W-:Y:S01]  /*b730*/  @!P1 IMAD.IADD R5, R5, 0x1, -R2 ;  /* 0x0000000105059824 */ /* 0x000fe200078e0a02 */
[----:B------:R-:W-:Y:S01]  /*b740*/  ISETP.GE.AND P1, PT, R245, RZ, PT ;  /* 0x000000fff500720c */ /* 0x000fe20003f26270 */
[----:B------:R-:W-:Y:S01]  /*b750*/  @!P4 IMAD.MOV R8, RZ, RZ, -R8 ;  /* 0x000000ffff08c224 */ /* 0x000fe200078e0a08 */
[----:B------:R-:W-:Y:S01]  /*b760*/  IABS R10, R247 ;  /* 0x000000f7000a7213 */ /* 0x000fe20000000000 */
[C---:B-1----:R-:W-:Y:S01]  /*b770*/  IMAD R0, R2.reuse, R13, R9 ;  /* 0x0000000d02007224 */ /* 0x042fe200078e0209 */
[----:B------:R-:W-:Y:S01]  /*b780*/  ISETP.GT.U32.AND P4, PT, R2, R5, PT ;  /* 0x000000050200720c */ /* 0x000fe20003f84070 */
[----:B------:R-:W-:Y:S01]  /*b790*/  IMAD.HI.U32 R9, R4, R12, RZ ;  /* 0x0000000c04097227 */ /* 0x000fe200078e00ff */
[----:B------:R-:W-:Y:S02]  /*b7a0*/  STL [R1+0x19c], R8 ;  /* 0x00019c0801007387 */ /* 0x000fe40000100800 */
[----:B------:R-:W-:Y:S01]  /*b7b0*/  ISETP.GT.U32.AND P6, PT, R2, R0, PT ;  /* 0x000000000200720c */ /* 0x000fe20003fc4070 */
[----:B------:R-:W-:-:S02]  /*b7c0*/  IMAD.MOV R9, RZ, RZ, -R9 ;  /* 0x000000ffff097224 */ /* 0x000fc400078e0a09 */
[----:B------:R-:W-:Y:S02]  /*b7d0*/  @!P0 IMAD.MOV R6, RZ, RZ, -R6 ;  /* 0x000000ffff068224 */ /* 0x000fe400078e0a06 */
[----:B------:R-:W-:Y:S01]  /*b7e0*/  @!P2 IMAD.IADD R7, R7, 0x1, -R2 ;  /* 0x000000010707a824 */ /* 0x000fe200078e0a02 */
[----:B------:R-:W-:Y:S01]  /*b7f0*/  ISETP.GE.AND P2, PT, R244, RZ, PT ;  /* 0x000000fff400720c */ /* 0x000fe20003f46270 */
[----:B------:R-:W-:Y:S01]  /*b800*/  IMAD R9, R2, R9, R12 ;  /* 0x0000000902097224 */ /* 0x000fe200078e020c */
[----:B------:R0:W-:Y:S01]  /*b810*/  STL [R1+0x198], R6 ;  /* 0x0001980601007387 */ /* 0x0001e20000100800 */
[----:B------:R-:W-:-:S04]  /*b820*/  IMAD.HI.U32 R14, R4, R11, RZ ;  /* 0x0000000b040e7227 */ /* 0x000fc800078e00ff */
[----:B------:R-:W-:Y:S01]  /*b830*/  @!P6 IMAD.IADD R0, R0, 0x1, -R2 ;  /* 0x000000010000e824 */ /* 0x000fe200078e0a02 */
[----:B------:R-:W-:Y:S01]  /*b840*/  ISETP.GT.U32.AND P6, PT, R2, R9, PT ;  /* 0x000000090200720c */ /* 0x000fe20003fc4070 */
[----:B------:R-:W-:-:S03]  /*b850*/  IMAD.HI.U32 R12, R4, R10, RZ ;  /* 0x0000000a040c7227 */ /* 0x000fc600078e00ff */
[----:B------:R-:W-:Y:S01]  /*b860*/  ISETP.GT.U32.AND P0, PT, R2, R0, PT ;  /* 0x000000000200720c */ /* 0x000fe20003f04070 */
[----:B0-----:R-:W-:Y:S02]  /*b870*/  IMAD.MOV.U32 R6, RZ, RZ, R7 ;  /* 0x000000ffff067224 */ /* 0x001fe400078e0007 */
[----:B------:R-:W-:Y:S02]  /*b880*/  IMAD.MOV R14, RZ, RZ, -R14 ;  /* 0x000000ffff0e7224 */ /* 0x000fe400078e0a0e */
[----:B------:R-:W-:Y:S02]  /*b890*/  VIADD R244, R3, 0x150 ;  /* 0x0000015003f47836 */ /* 0x000fe40000000000 */
[----:B------:R-:W-:Y:S01]  /*b8a0*/  @!P3 IMAD.MOV R6, RZ, RZ, -R6 ;  /* 0x000000ffff06b224 */ /* 0x000fe200078e0a06 */
[----:B------:R-:W-:Y:S01]  /*b8b0*/  ISETP.GE.AND P3, PT, R246, RZ, PT ;  /* 0x000000fff600720c */ /* 0x000fe20003f66270 */
[----:B------:R-:W-:Y:S01]  /*b8c0*/  IMAD.MOV R12, RZ, RZ, -R12 ;  /* 0x000000ffff0c7224 */ /* 0x000fe200078e0a0c */
[----:B------:R-:W-:Y:S01]  /*b8d0*/  IABS R13, R244 ;  /* 0x000000f4000d7213 */ /* 0x000fe20000000000 */
[----:B------:R-:W-:Y:S01]  /*b8e0*/  IMAD R7, R2, R14, R11 ;  /* 0x0000000e02077224 */ /* 0x000fe200078e020b */
[----:B------:R0:W-:Y:S01]  /*b8f0*/  STL [R1+0x190], R6 ;  /* 0x0001900601007387 */ /* 0x0001e20000100800 */
[----:B------:R-:W-:-:S02]  /*b900*/  @!P4 IMAD.IADD R5, R5, 0x1, -R2 ;  /* 0x000000010505c824 */ /* 0x000fc400078e0a02 */
[----:B------:R-:W-:Y:S01]  /*b910*/  IMAD.MOV.U32 R8, RZ, RZ, R13 ;  /* 0x000000ffff087224 */ /* 0x000fe200078e000d */
[----:B------:R-:W-:Y:S01]  /*b920*/  ISETP.GT.U32.AND P4, PT, R2, R7, PT ;  /* 0x000000070200720c */ /* 0x000fe20003f84070 */
[----:B------:R-:W-:Y:S02]  /*b930*/  @!P6 IMAD.IADD R9, R9, 0x1, -R2 ;  /* 0x000000010909e824 */ /* 0x000fe400078e0a02 */
[----:B------:R-:W-:Y:S02]  /*b940*/  IMAD.MOV.U32 R15, RZ, RZ, R5 ;  /* 0x000000ffff0f7224 */ /* 0x000fe400078e0005 */
[----:B------:R-:W-:-:S04]  /*b950*/  IMAD.HI.U32 R11, R4, R8, RZ ;  /* 0x00000008040b7227 */ /* 0x000fc800078e00ff */
[C---:B0-----:R-:W-:Y:S02]  /*b960*/  IMAD R6, R2.reuse, R12, R10 ;  /* 0x0000000c02067224 */ /* 0x041fe400078e020a */
[C---:B------:R-:W-:Y:S02]  /*b970*/  VIADD R239, R3.reuse, 0x14f ;  /* 0x0000014f03ef7836 */ /* 0x040fe40000000000 */
[----:B------:R-:W-:Y:S01]  /*b980*/  @!P5 IMAD.MOV R15, RZ, RZ, -R15 ;  /* 0x000000ffff0fd224 */ /* 0x000fe200078e0a0f */
[----:B------:R-:W-:Y:S01]  /*b990*/  ISETP.GT.U32.AND P6, PT, R2, R6, PT ;  /* 0x000000060200720c */ /* 0x000fe20003fc4070 */
[----:B------:R-:W-:Y:S01]  /*b9a0*/  IMAD.MOV R11, RZ, RZ, -R11 ;  /* 0x000000ffff0b7224 */ /* 0x000fe200078e0a0b */
[----:B------:R-:W-:Y:S01]  /*b9b0*/  IABS R13, R239 ;  /* 0x000000ef000d7213 */ /* 0x000fe20000000000 */
[--C-:B------:R-:W-:Y:S01]  /*b9c0*/  @!P0 IMAD.IADD R0, R0, 0x1, -R2.reuse ;  /* 0x0000000100008824 */ /* 0x100fe200078e0a02 */
[----:B------:R0:W-:Y:S01]  /*b9d0*/  STL [R1+0x188], R15 ;  /* 0x0001880f01007387 */ /* 0x0001e20000100800 */
[----:B------:R-:W-:Y:S01]  /*b9e0*/  VIADD R245, R3, 0x14e ;  /* 0x0000014e03f57836 */ /* 0x000fe20000000000 */
[----:B------:R-:W-:Y:S01]  /*b9f0*/  ISETP.GE.AND P0, PT, R247, RZ, PT ;  /* 0x000000fff700720c */ /* 0x000fe20003f06270 */
[----:B------:R-:W-:Y:S01]  /*ba00*/  @!P4 IMAD.IADD R7, R7, 0x1, -R2 ;  /* 0x000000010707c824 */ /* 0x000fe200078e0a02 */
[C---:B------:R-:W-:Y:S01]  /*ba10*/  ISETP.GT.U32.AND P4, PT, R2.reuse, R9, PT ;  /* 0x000000090200720c */ /* 0x040fe20003f84070 */
[----:B------:R-:W-:Y:S01]  /*ba20*/  IMAD R8, R2, R11, R8 ;  /* 0x0000000b02087224 */ /* 0x000fe200078e0208 */
[----:B------:R-:W-:Y:S01]  /*ba30*/  IABS R10, R245 ;  /* 0x000000f5000a7213 */ /* 0x000fe20000000000 */
[----:B------:R-:W-:-:S04]  /*ba40*/  IMAD.HI.U32 R14, R4, R13, RZ ;  /* 0x0000000d040e7227 */ /* 0x000fc800078e00ff */
[----:B0-----:R-:W-:Y:S02]  /*ba50*/  IMAD.MOV.U32 R15, RZ, RZ, R0 ;  /* 0x000000ffff0f7224 */ /* 0x001fe400078e0000 */
[----:B------:R-:W-:Y:S01]  /*ba60*/  @!P6 IMAD.IADD R6, R6, 0x1, -R2 ;  /* 0x000000010606e824 */ /* 0x000fe200078e0a02 */
[C---:B------:R-:W-:Y:S01]  /*ba70*/  ISETP.GT.U32.AND P6, PT, R2.reuse, R7, PT ;  /* 0x000000070200720c */ /* 0x040fe20003fc4070 */
[----:B------:R-:W-:Y:S01]  /*ba80*/  @!P2 IMAD.MOV R15, RZ, RZ, -R15 ;  /* 0x000000ffff0fa224 */ /* 0x000fe200078e0a0f */
[----:B------:R-:W-:Y:S01]  /*ba90*/  ISETP.GT.U32.AND P2, PT, R2, R8, PT ;  /* 0x000000080200720c */ /* 0x000fe20003f44070 */
[----:B------:R-:W-:Y:S01]  /*baa0*/  IMAD.HI.U32 R5, R4, R10, RZ ;  /* 0x0000000a04057227 */ /* 0x000fe200078e00ff */
[----:B------:R-:W-:Y:S02]  /*bab0*/  ISETP.GT.U32.AND P5, PT, R2, R6, PT ;  /* 0x000000060200720c */ /* 0x000fe40003fa4070 */
[----:B------:R-:W-:Y:S01]  /*bac0*/  STL [R1+0x184], R15 ;  /* 0x0001840f01007387 */ /* 0x000fe20000100800 */
[----:B------:R-:W-:-:S02]  /*bad0*/  IMAD.MOV R14, RZ, RZ, -R14 ;  /* 0x000000ffff0e7224 */ /* 0x000fc400078e0a0e */
[----:B------:R-:W-:Y:S02]  /*bae0*/  IMAD.MOV R0, RZ, RZ, -R5 ;  /* 0x000000ffff007224 */ /* 0x000fe400078e0a05 */
[----:B------:R-:W-:Y:S02]  /*baf0*/  IMAD R5, R2, R14, R13 ;  /* 0x0000000e02057224 */ /* 0x000fe400078e020d */
[--C-:B------:R-:W-:Y:S02]  /*bb00*/  @!P6 IMAD.IADD R7, R7, 0x1, -R2.reuse ;  /* 0x000000010707e824 */ /* 0x100fe400078e0a02 */
[--C-:B------:R-:W-:Y:S01]  /*bb10*/  @!P2 IMAD.IADD R8, R8, 0x1, -R2.reuse ;  /* 0x000000010808a824 */ /* 0x100fe200078e0a02 */
[C---:B------:R-:W-:Y:S01]  /*bb20*/  ISETP.GT.U32.AND P6, PT, R2.reuse, R5, PT ;  /* 0x000000050200720c */ /* 0x040fe20003fc4070 */
[----:B------:R-:W-:Y:S02]  /*bb30*/  VIADD R247, R3, 0x14c ;  /* 0x0000014c03f77836 */ /* 0x000fe40000000000 */
[----:B------:R-:W-:Y:S01]  /*bb40*/  @!P4 IMAD.IADD R9, R9, 0x1, -R2 ;  /* 0x000000010909c824 */ /* 0x000fe200078e0a02 */
[C---:B------:R-:W-:Y:S01]  /*bb50*/  ISETP.GT.U32.AND P2, PT, R2.reuse, R8, PT ;  /* 0x000000080200720c */ /* 0x040fe20003f44070 */
[----:B------:R-:W-:Y:S01]  /*bb60*/  IMAD R0, R2, R0, R10 ;  /* 0x0000000002007224 */ /* 0x000fe200078e020a */
[----:B------:R-:W-:Y:S01]  /*bb70*/  ISETP.GE.AND P4, PT, R244, RZ, PT ;  /* 0x000000fff400720c */ /* 0x000fe20003f86270 */
[----:B------:R-:W-:Y:S01]  /*bb80*/  @!P1 IMAD.MOV R9, RZ, RZ, -R9 ;  /* 0x000000ffff099224 */ /* 0x000fe200078e0a09 */
[----:B------:R-:W-:Y:S01]  /*bb90*/  IABS R11, R247 ;  /* 0x000000f7000b7213 */ /* 0x000fe20000000000 */
[----:B------:R-:W-:Y:S01]  /*bba0*/  VIADD R244, R3, 0x14b ;  /* 0x0000014b03f47836 */ /* 0x000fe20000000000 */
[----:B------:R-:W-:Y:S01]  /*bbb0*/  ISETP.GE.AND P1, PT, R239, RZ, PT ;  /* 0x000000ffef00720c */ /* 0x000fe20003f26270 */
[----:B------:R-:W-:Y:S01]  /*bbc0*/  IMAD.MOV.U32 R14, RZ, RZ, R7 ;  /* 0x000000ffff0e7224 */ /* 0x000fe200078e0007 */
[----:B------:R0:W-:Y:S01]  /*bbd0*/  STL [R1+0x134], R9 ;  /* 0x0001340901007387 */ /* 0x0001e20000100800 */
[----:B------:R-:W-:Y:S01]  /*bbe0*/  @!P6 IMAD.IADD R5, R5, 0x1, -R2 ;  /* 0x000000010505e824 */ /* 0x000fe200078e0a02 */
[----:B------:R-:W-:Y:S01]  /*bbf0*/  ISETP.GE.AND P6, PT, R245, RZ, PT ;  /* 0x000000fff500720c */ /* 0x000fe20003fc6270 */
[----:B------:R-:W-:-:S04]  /*bc00*/  IMAD.HI.U32 R10, R4, R11, RZ ;  /* 0x0000000b040a7227 */ /* 0x000fc800078e00ff */
[----:B------:R-:W-:Y:S02]  /*bc10*/  VIADD R246, R3, 0x14d ;  /* 0x0000014d03f67836 */ /* 0x000fe40000000000 */
[----:B------:R-:W-:Y:S01]  /*bc20*/  @!P3 IMAD.MOV R14, RZ, RZ, -R14 ;  /* 0x000000ffff0eb224 */ /* 0x000fe200078e0a0e */
[----:B0-----:R-:W-:Y:S01]  /*bc30*/  IABS R9, R244 ;  /* 0x000000f400097213 */ /* 0x001fe20000000000 */
[----:B------:R-:W-:Y:S01]  /*bc40*/  IMAD.MOV R10, RZ, RZ, -R10 ;  /* 0x000000ffff0a7224 */ /* 0x000fe200078e0a0a */
[----:B------:R-:W-:Y:S01]  /*bc50*/  ISETP.GT.U32.AND P3, PT, R2, R5, PT ;  /* 0x000000050200720c */ /* 0x000fe20003f64070 */
[--C-:B------:R-:W-:Y:S01]  /*bc60*/  @!P5 IMAD.IADD R6, R6, 0x1, -R2.reuse ;  /* 0x000000010606d824 */ /* 0x100fe200078e0a02 */
[----:B------:R-:W-:Y:S01]  /*bc70*/  IABS R12, R246 ;  /* 0x000000f6000c7213 */ /* 0x000fe20000000000 */
[----:B------:R-:W-:Y:S01]  /*bc80*/  IMAD.HI.U32 R7, R4, R9, RZ ;  /* 0x0000000904077227 */ /* 0x000fe200078e00ff */
[----:B------:R-:W-:Y:S01]  /*bc90*/  ISETP.GT.U32.AND P5, PT, R2, R0, PT ;  /* 0x000000000200720c */ /* 0x000fe20003fa4070 */
[----:B------:R-:W-:Y:S02]  /*bca0*/  STL [R1+0x130], R14 ;  /* 0x0001300e01007387 */ /* 0x000fe40000100800 */
[----:B------:R-:W-:-:S02]  /*bcb0*/  @!P2 IMAD.IADD R8, R8, 0x1, -R2 ;  /* 0x000000010808a824 */ /* 0x000fc400078e0a02 */
[----:B------:R-:W-:Y:S02]  /*bcc0*/  IMAD R11, R2, R10, R11 ;  /* 0x0000000a020b7224 */ /* 0x000fe400078e020b */
[----:B------:R-:W-:Y:S02]  /*bcd0*/  IMAD.MOV R7, RZ, RZ, -R7 ;  /* 0x000000ffff077224 */ /* 0x000fe400078e0a07 */
[----:B------:R-:W-:Y:S02]  /*bce0*/  IMAD.MOV.U32 R10, RZ, RZ, R8 ;  /* 0x000000ffff0a7224 */ /* 0x000fe400078e0008 */
[----:B------:R-:W-:-:S04]  /*bcf0*/  IMAD.HI.U32 R13, R4, R12, RZ ;  /* 0x0000000c040d7227 */ /* 0x000fc800078e00ff */
[C---:B------:R-:W-:Y:S02]  /*bd00*/  IMAD R9, R2.reuse, R7, R9 ;  /* 0x0000000702097224 */ /* 0x040fe400078e0209 */
[----:B------:R-:W-:Y:S01]  /*bd10*/  @!P4 IMAD.MOV R10, RZ, RZ, -R10 ;  /* 0x000000ffff0ac224 */ /* 0x000fe200078e0a0a */
[C---:B------:R-:W-:Y:S01]  /*bd20*/  ISETP.GT.U32.AND P4, PT, R2.reuse, R11, PT ;  /* 0x0000000b0200720c */ /* 0x040fe20003f84070 */
[----:B------:R-:W-:Y:S02]  /*bd30*/  IMAD.MOV R13, RZ, RZ, -R13 ;  /* 0x000000ffff0d7224 */ /* 0x000fe400078e0a0d */
[----:B------:R-:W-:Y:S01]  /*bd40*/  @!P3 IMAD.IADD R5, R5, 0x1, -R2 ;  /* 0x000000010505b824 */ /* 0x000fe200078e0a02 */
[C---:B------:R-:W-:Y:S01]  /*bd50*/  ISETP.GT.U32.AND P3, PT, R2.reuse, R9, PT ;  /* 0x000000090200720c */ /* 0x040fe20003f64070 */
[----:B------:R-:W-:Y:S02]  /*bd60*/  IMAD R12, R2, R13, R12 ;  /* 0x0000000d020c7224 */ /* 0x000fe400078e020c */
[----:B------:R-:W-:-:S02]  /*bd70*/  @!P5 IMAD.IADD R0, R0, 0x1, -R2 ;  /* 0x000000010000d824 */ /* 0x000fc400078e0a02 */
[----:B------:R-:W-:Y:S01]  /*bd80*/  @!P0 IMAD.MOV R6, RZ, RZ, -R6 ;  /* 0x000000ffff068224 */ /* 0x000fe200078e0a06 */
[C---:B------:R-:W-:Y:S01]  /*bd90*/  ISETP.GT.U32.AND P2, PT, R2.reuse, R12, PT ;  /* 0x0000000c0200720c */ /* 0x040fe20003f44070 */
[----:B------:R-:W-:Y:S01]  /*bda0*/  VIADD R245, R3, 0x14a ;  /* 0x0000014a03f57836 */ /* 0x000fe20000000000 */
[----:B------:R-:W-:Y:S01]  /*bdb0*/  ISETP.GT.U32.AND P5, PT, R2, R0, PT ;  /* 0x000000000200720c */ /* 0x000fe20003fa4070 */
[--C-:B------:R-:W-:Y:S01]  /*bdc0*/  @!P4 IMAD.IADD R11, R11, 0x1, -R2.reuse ;  /* 0x000000010b0bc824 */ /* 0x100fe200078e0a02 */
[----:B------:R0:W-:Y:S01]  /*bdd0*/  STL [R1+0x12c], R6 ;  /* 0x00012c0601007387 */ /* 0x0001e20000100800 */
[----:B------:R-:W-:Y:S01]  /*bde0*/  @!P1 IMAD.MOV R5, RZ, RZ, -R5 ;  /* 0x000000ffff059224 */ /* 0x000fe200078e0a05 */
[----:B------:R-:W-:Y:S01]  /*bdf0*/  ISETP.GE.AND P0, PT, R246, RZ, PT ;  /* 0x000000fff600720c */ /* 0x000fe20003f06270 */
[----:B------:R-:W-:Y:S01]  /*be00*/  @!P3 IMAD.IADD R9, R9, 0x1, -R2 ;  /* 0x000000010909b824 */ /* 0x000fe200078e0a02 */
[----:B------:R-:W-:Y:S01]  /*be10*/  ISETP.GT.U32.AND P3, PT, R2, R11, PT ;  /* 0x0000000b0200720c */ /* 0x000fe20003f64070 */
[----:B------:R1:W-:Y:S01]  /*be20*/  STL [R1+0x128], R10 ;  /* 0x0001280a01007387 */ /* 0x0003e20000100800 */
[----:B------:R-:W-:-:S02]  /*be30*/  VIADD R246, R3, 0x149 ;  /* 0x0000014903f67836 */ /* 0x000fc40000000000 */
[----:B------:R-:W-:Y:S01]  /*be40*/  ISETP.GT.U32.AND P1, PT, R2, R9, PT ;  /* 0x000000090200720c */ /* 0x000fe20003f24070 */
[--C-:B------:R-:W-:Y:S01]  /*be50*/  @!P2 IMAD.IADD R12, R12, 0x1, -R2.reuse ;  /* 0x000000010c0ca824 */ /* 0x100fe200078e0a02 */
[----:B0-----:R-:W-:Y:S01]  /*be60*/  IABS R6, R245 ;  /* 0x000000f500067213 */ /* 0x001fe20000000000 */
[----:B------:R-:W-:Y:S01]  /*be70*/  @!P5 IMAD.IADD R0, R0, 0x1, -R2 ;  /* 0x000000010000d824 */ /* 0x000fe200078e0a02 */
[----:B------:R0:W-:Y:S01]  /*be80*/  STL [R1+0x124], R5 ;  /* 0x0001240501007387 */ /* 0x0001e20000100800 */
[----:B------:R-:W-:Y:S01]  /*be90*/  ISETP.GE.AND P5, PT, R247, RZ, PT ;  /* 0x000000fff700720c */ /* 0x000fe20003fa6270 */
[----:B------:R-:W-:Y:S01]  /*bea0*/  VIADD R247, R3, 0x148 ;  /* 0x0000014803f77836 */ /* 0x000fe20000000000 */
[----:B------:R-:W-:Y:S01]  /*beb0*/  ISETP.GT.U32.AND P4, PT, R2, R12, PT ;  /* 0x0000000c0200720c */ /* 0x000fe20003f84070 */
[----:B------:R-:W-:Y:S01]  /*bec0*/  IMAD.HI.U32 R8, R4, R6, RZ ;  /* 0x0000000604087227 */ /* 0x000fe200078e00ff */
[----:B------:R-:W-:Y:S02]  /*bed0*/  IABS R7, R246 ;  /* 0x000000f600077213 */ /* 0x000fe40000000000 */
[----:B-1----:R-:W-:Y:S01]  /*bee0*/  IABS R10, R247 ;  /* 0x000000f7000a7213 */ /* 0x002fe20000000000 */
[----:B------:R-:W-:Y:S01]  /*bef0*/  IMAD.MOV R8, RZ, RZ, -R8 ;  /* 0x000000ffff087224 */ /* 0x000fe200078e0a08 */
[----:B------:R-:W-:Y:S01]  /*bf00*/  ISETP.GE.AND P2, PT, R244, RZ, PT ;  /* 0x000000fff400720c */ /* 0x000fe20003f46270 */
[----:B0-----:R-:W-:-:S02]  /*bf10*/  IMAD.MOV.U32 R5, RZ, RZ, R0 ;  /* 0x000000ffff057224 */ /* 0x001fc400078e0000 */
[C---:B------:R-:W-:Y:S02]  /*bf20*/  IMAD R6, R2.reuse, R8, R6 ;  /* 0x0000000802067224 */ /* 0x040fe400078e0206 */
[----:B------:R-:W-:Y:S01]  /*bf30*/  @!P6 IMAD.MOV R5, RZ, RZ, -R5 ;  /* 0x000000ffff05e224 */ /* 0x000fe200078e0a05 */
[----:B------:R-:W-:Y:S01]  /*bf40*/  ISETP.GE.AND P6, PT, R245, RZ, PT ;  /* 0x000000fff500720c */ /* 0x000fe20003fc6270 */
[----:B------:R-:W-:Y:S01]  /*bf50*/  @!P3 IMAD.IADD R11, R11, 0x1, -R2 ;  /* 0x000000010b0bb824 */ /* 0x000fe200078e0a02 */
[----:B------:R-:W-:Y:S01]  /*bf60*/  ISETP.GT.U32.AND P3, PT, R2, R6, PT ;  /* 0x000000060200720c */ /* 0x000fe20003f64070 */
[----:B------:R-:W-:Y:S01]  /*bf70*/  IMAD.MOV.U32 R0, RZ, RZ, R10 ;  /* 0x000000ffff007224 */ /* 0x000fe200078e000a */
[----:B------:R0:W-:Y:S01]  /*bf80*/  STL [R1+0x120], R5 ;  /* 0x0001200501007387 */ /* 0x0001e20000100800 */
[----:B------:R-:W-:Y:S01]  /*bf90*/  @!P4 IMAD.IADD R12, R12, 0x1, -R2 ;  /* 0x000000010c0cc824 */ /* 0x000fe200078e0a02 */
[----:B------:R-:W-:Y:S01]  /*bfa0*/  ISETP.GE.AND P4, PT, R246, RZ, PT ;  /* 0x000000fff600720c */ /* 0x000fe20003f86270 */
[----:B------:R-:W-:-:S04]  /*bfb0*/  IMAD.HI.U32 R10, R4, R0, RZ ;  /* 0x00000000040a7227 */ /* 0x000fc800078e00ff */
[----:B------:R-:W-:Y:S02]  /*bfc0*/  IMAD.MOV.U32 R15, RZ, RZ, R12 ;  /* 0x000000ffff0f7224 */ /* 0x000fe400078e000c */
[----:B------:R-:W-:Y:S02]  /*bfd0*/  IMAD.MOV R10, RZ, RZ, -R10 ;  /* 0x000000ffff0a7224 */ /* 0x000fe400078e0a0a */
[----:B0-----:R-:W-:-:S04]  /*bfe0*/  IMAD.HI.U32 R5, R4, R7, RZ ;  /* 0x0000000704057227 */ /* 0x001fc800078e00ff */
[----:B------:R-:W-:Y:S02]  /*bff0*/  IMAD.MOV R5, RZ, RZ, -R5 ;  /* 0x000000ffff057224 */ /* 0x000fe400078e0a05 */
[--C-:B------:R-:W-:Y:S02]  /*c000*/  @!P3 IMAD.IADD R6, R6, 0x1, -R2.reuse ;  /* 0x000000010606b824 */ /* 0x100fe400078e0a02 */
[C---:B------:R-:W-:Y:S02]  /*c010*/  IMAD R5, R2.reuse, R5, R7 ;  /* 0x0000000502057224 */ /* 0x040fe400078e0207 */
[----:B------:R-:W-:Y:S01]  /*c020*/  VIADD R239, R3, 0x146 ;  /* 0x0000014603ef7836 */ /* 0x000fe20000000000 */
[C---:B------:R-:W-:Y:S01]  /*c030*/  ISETP.GT.U32.AND P3, PT, R2.reuse, R6, PT ;  /* 0x000000060200720c */ /* 0x040fe20003f64070 */
[----:B------:R-:W-:Y:S01]  /*c040*/  @!P0 IMAD.MOV R15, RZ, RZ, -R15 ;  /* 0x000000ffff0f8224 */ /* 0x000fe200078e0a0f */
[C---:B------:R-:W-:Y:S01]  /*c050*/  ISETP.GT.U32.AND P0, PT, R2.reuse, R5, PT ;  /* 0x000000050200720c */ /* 0x040fe20003f04070 */
[----:B------:R-:W-:Y:S01]  /*c060*/  @!P1 IMAD.IADD R9, R9, 0x1, -R2 ;  /* 0x0000000109099824 */ /* 0x000fe200078e0a02 */
[----:B------:R-:W-:Y:S01]  /*c070*/  ISETP.GE.AND P1, PT, R247, RZ, PT ;  /* 0x000000fff700720c */ /* 0x000fe20003f26270 */
[C---:B------:R-:W-:Y:S01]  /*c080*/  VIADD R247, R3.reuse, 0x144 ;  /* 0x0000014403f77836 */ /* 0x040fe20000000000 */
[----:B------:R0:W-:Y:S01]  /*c090*/  STL [R1+0x11c], R15 ;  /* 0x00011c0f01007387 */ /* 0x0001e20000100800 */
[C---:B------:R-:W-:Y:S01]  /*c0a0*/  IMAD R0, R2.reuse, R10, R0 ;  /* 0x0000000a02007224 */ /* 0x040fe200078e0200 */
[----:B------:R-:W-:Y:S01]  /*c0b0*/  IABS R10, R239 ;  /* 0x000000ef000a7213 */ /* 0x000fe20000000000 */
[----:B------:R-:W-:Y:S01]  /*c0c0*/  @!P5 IMAD.MOV R11, RZ, RZ, -R11 ;  /* 0x000000ffff0bd224 */ /* 0x000fe200078e0a0b */
[----:B------:R-:W-:Y:S01]  /*c0d0*/  IABS R8, R247 ;  /* 0x000000f700087213 */ /* 0x000fe20000000000 */
[----:B------:R-:W-:Y:S01]  /*c0e0*/  VIADD R245, R3, 0x147 ;  /* 0x0000014703f57836 */ /* 0x000fe20000000000 */
[----:B------:R-:W-:Y:S01]  /*c0f0*/  ISETP.GT.U32.AND P5, PT, R2, R0, PT ;  /* 0x000000000200720c */ /* 0x000fe20003fa4070 */
[----:B------:R-:W-:Y:S01]  /*c100*/  IMAD.HI.U32 R12, R4, R10, RZ ;  /* 0x0000000a040c7227 */ /* 0x000fe200078e00ff */
[----:B------:R1:W-:Y:S02]  /*c110*/  STL [R1+0x118], R11 ;  /* 0x0001180b01007387 */ /* 0x0003e40000100800 */
[----:B------:R-:W-:Y:S01]  /*c120*/  IABS R13, R245 ;  /* 0x000000f5000d7213 */ /* 0x000fe20000000000 */
[----:B------:R-:W-:-:S02]  /*c130*/  @!P3 IMAD.IADD R6, R6, 0x1, -R2 ;  /* 0x000000010606b824 */ /* 0x000fc400078e0a02 */
[----:B------:R-:W-:Y:S02]  /*c140*/  @!P0 IMAD.IADD R5, R5, 0x1, -R2 ;  /* 0x0000000105058824 */ /* 0x000fe400078e0a02 */
[----:B------:R-:W-:Y:S02]  /*c150*/  VIADD R246, R3, 0x145 ;  /* 0x0000014503f67836 */ /* 0x000fe40000000000 */
[----:B0-----:R-:W-:Y:S01]  /*c160*/  IMAD.MOV.U32 R15, RZ, RZ, R6 ;  /* 0x000000ffff0f7224 */ /* 0x001fe200078e0006 */
[----:B------:R-:W-:Y:S01]  /*c170*/  ISETP.GT.U32.AND P0, PT, R2, R5, PT ;  /* 0x000000050200720c */ /* 0x000fe20003f04070 */
[----:B-1----:R-:W-:Y:S01]  /*c180*/  IMAD.MOV.U32 R11, RZ, RZ, R8 ;  /* 0x000000ffff0b7224 */ /* 0x002fe200078e0008 */
[----:B------:R-:W-:Y:S01]  /*c190*/  IABS R7, R246 ;  /* 0x000000f600077213 */ /* 0x000fe20000000000 */
[----:B------:R-:W-:Y:S02]  /*c1a0*/  IMAD.MOV R8, RZ, RZ, -R12 ;  /* 0x000000ffff087224 */ /* 0x000fe400078e0a0c */
[----:B------:R-:W-:-:S04]  /*c1b0*/  IMAD.HI.U32 R14, R4, R13, RZ ;  /* 0x0000000d040e7227 */ /* 0x000fc800078e00ff */
[C---:B------:R-:W-:Y:S02]  /*c1c0*/  IMAD R8, R2.reuse, R8, R10 ;  /* 0x0000000802087224 */ /* 0x040fe400078e020a */
[----:B------:R-:W-:Y:S01]  /*c1d0*/  @!P2 IMAD.MOV R9, RZ, RZ, -R9 ;  /* 0x000000ffff09a224 */ /* 0x000fe200078e0a09 */
[----:B------:R-:W-:Y:S01]  /*c1e0*/  ISETP.GE.AND P2, PT, R245, RZ, PT ;  /* 0x000000fff500720c */ /* 0x000fe20003f46270 */
[----:B------:R-:W-:Y:S01]  /*c1f0*/  @!P6 IMAD.MOV R15, RZ, RZ, -R15 ;  /* 0x000000ffff0fe224 */ /* 0x000fe200078e0a0f */
[----:B------:R-:W-:Y:S01]  /*c200*/  ISETP.GT.U32.AND P6, PT, R2, R8, PT ;  /* 0x000000080200720c */ /* 0x000fe20003fc4070 */
[----:B------:R-:W-:Y:S01]  /*c210*/  IMAD.MOV R14, RZ, RZ, -R14 ;  /* 0x000000ffff0e7224 */ /* 0x000fe200078e0a0e */
[----:B------:R0:W-:Y:S01]  /*c220*/  STL [R1+0x114], R9 ;  /* 0x0001140901007387 */ /* 0x0001e20000100800 */
[----:B------:R-:W-:Y:S02]  /*c230*/  @!P5 IMAD.IADD R0, R0, 0x1, -R2 ;  /* 0x000000010000d824 */ /* 0x000fe400078e0a02 */
[----:B------:R-:W-:Y:S01]  /*c240*/  IMAD.HI.U32 R12, R4, R7, RZ ;  /* 0x00000007040c7227 */ /* 0x000fe200078e00ff */
[----:B------:R-:W-:Y:S02]  /*c250*/  STL [R1+0x110], R15 ;  /* 0x0001100f01007387 */ /* 0x000fe40000100800 */
[----:B------:R-:W-:Y:S01]  /*c260*/  ISETP.GT.U32.AND P5, PT, R2, R0, PT ;  /* 0x000000000200720c */ /* 0x000fe20003fa4070 */
[----:B------:R-:W-:-:S02]  /*c270*/  IMAD.MOV R12, RZ, RZ, -R12 ;  /* 0x000000ffff0c7224 */ /* 0x000fc400078e0a0c */
[----:B------:R-:W-:-:S04]  /*c280*/  IMAD.HI.U32 R10, R4, R11, RZ ;  /* 0x0000000b040a7227 */ /* 0x000fc800078e00ff */
[C---:B0-----:R-:W-:Y:S02]  /*c290*/  IMAD R9, R2.reuse, R14, R13 ;  /* 0x0000000e02097224 */ /* 0x041fe400078e020d */
[----:B------:R-:W-:Y:S02]  /*c2a0*/  @!P0 IMAD.IADD R5, R5, 0x1, -R2 ;  /* 0x0000000105058824 */ /* 0x000fe400078e0a02 */
[C---:B------:R-:W-:Y:S01]  /*c2b0*/  IMAD R7, R2.reuse, R12, R7 ;  /* 0x0000000c02077224 */ /* 0x040fe200078e0207 */
[C---:B------:R-:W-:Y:S01]  /*c2c0*/  ISETP.GT.U32.AND P3, PT, R2.reuse, R9, PT ;  /* 0x000000090200720c */ /* 0x040fe20003f64070 */
[----:B------:R-:W-:Y:S02]  /*c2d0*/  IMAD.MOV R10, RZ, RZ, -R10 ;  /* 0x000000ffff0a7224 */ /* 0x000fe400078e0a0a */
[----:B------:R-:W-:Y:S01]  /*c2e0*/  VIADD R244, R3, 0x143 ;  /* 0x0000014303f47836 */ /* 0x000fe20000000000 */
[----:B------:R-:W-:Y:S01]  /*c2f0*/  ISETP.GT.U32.AND P0, PT, R2, R7, PT ;  /* 0x000000070200720c */ /* 0x000fe20003f04070 */
[----:B------:R-:W-:-:S02]  /*c300*/  IMAD.MOV.U32 R12, RZ, RZ, R5 ;  /* 0x000000ffff0c7224 */ /* 0x000fc400078e0005 */
[----:B------:R-:W-:Y:S01]  /*c310*/  @!P6 IMAD.IADD R8, R8, 0x1, -R2 ;  /* 0x000000010808e824 */ /* 0x000fe200078e0a02 */
[----:B------:R-:W-:Y:S01]  /*c320*/  ISETP.GE.AND P6, PT, R239, RZ, PT ;  /* 0x000000ffef00720c */ /* 0x000fe20003fc6270 */
[----:B------:R-:W-:Y:S02]  /*c330*/  VIADD R245, R3, 0x142 ;  /* 0x0000014203f57836 */ /* 0x000fe40000000000 */
[C---:B------:R-:W-:Y:S01]  /*c340*/  IMAD R6, R2.reuse, R10, R11 ;  /* 0x0000000a02067224 */ /* 0x040fe200078e020b */
[----:B------:R-:W-:Y:S01]  /*c350*/  IABS R11, R244 ;  /* 0x000000f4000b7213 */ /* 0x000fe20000000000 */
[----:B------:R-:W-:Y:S01]  /*c360*/  @!P4 IMAD.MOV R12, RZ, RZ, -R12 ;  /* 0x000000ffff0cc224 */ /* 0x000fe200078e0a0c */
[----:B------:R-:W-:Y:S01]  /*c370*/  ISETP.GT.U32.AND P4, PT, R2, R8, PT ;  /* 0x000000080200720c */ /* 0x000fe20003f84070 */
[--C-:B------:R-:W-:Y:S01]  /*c380*/  @!P5 IMAD.IADD R0, R0, 0x1, -R2.reuse ;  /* 0x000000010000d824 */ /* 0x100fe200078e0a02 */
[----:B------:R-:W-:Y:S01]  /*c390*/  IABS R10, R245 ;  /* 0x000000f5000a7213 */ /* 0x000fe20000000000 */
[----:B------:R-:W-:Y:S01]  /*c3a0*/  @!P3 IMAD.IADD R9, R9, 0x1, -R2 ;  /* 0x000000010909b824 */ /* 0x000fe200078e0a02 */
[----:B------:R-:W-:Y:S01]  /*c3b0*/  ISETP.GT.U32.AND P5, PT, R2, R6, PT ;  /* 0x000000060200720c */ /* 0x000fe20003fa4070 */
[----:B------:R-:W-:Y:S01]  /*c3c0*/  IMAD.HI.U32 R5, R4, R11, RZ ;  /* 0x0000000b04057227 */ /* 0x000fe200078e00ff */
[----:B------:R0:W-:Y:S02]  /*c3d0*/  STL [R1+0x10c], R12 ;  /* 0x00010c0c01007387 */ /* 0x0001e40000100800 */
[----:B------:R-:W-:Y:S01]  /*c3e0*/  ISETP.GT.U32.AND P3, PT, R2, R9, PT ;  /* 0x000000090200720c */ /* 0x000fe20003f64070 */
[----:B------:R-:W-:-:S02]  /*c3f0*/  IMAD.MOV R5, RZ, RZ, -R5 ;  /* 0x000000ffff057224 */ /* 0x000fc400078e0a05 */
[----:B------:R-:W-:Y:S02]  /*c400*/  IMAD.MOV.U32 R13, RZ, RZ, R0 ;  /* 0x000000ffff0d7224 */ /* 0x000fe400078e0000 */
[----:B------:R-:W-:Y:S02]  /*c410*/  IMAD R5, R2, R5, R11 ;  /* 0x0000000502057224 */ /* 0x000fe400078e020b */
[----:B------:R-:W-:Y:S02]  /*c420*/  @!P4 IMAD.IADD R8, R8, 0x1, -R2 ;  /* 0x000000010808c824 */ /* 0x000fe400078e0a02 */
[----:B0-----:R-:W-:Y:S01]  /*c430*/  IMAD.HI.U32 R12, R4, R10, RZ ;  /* 0x0000000a040c7227 */ /* 0x001fe200078e00ff */
[----:B------:R-:W-:-:S03]  /*c440*/  ISETP.GT.U32.AND P4, PT, R2, R5, PT ;  /* 0x000000050200720c */ /* 0x000fc60003f84070 */
[----:B------:R-:W-:Y:S02]  /*c450*/  IMAD.MOV R12, RZ, RZ, -R12 ;  /* 0x000000ffff0c7224 */ /* 0x000fe400078e0a0c */
[----:B------:R-:W-:Y:S02]  /*c460*/  @!P5 IMAD.IADD R6, R6, 0x1, -R2 ;  /* 0x000000010606d824 */ /* 0x000fe400078e0a02 */
[C---:B------:R-:W-:Y:S02]  /*c470*/  IMAD R0, R2.reuse, R12, R10 ;  /* 0x0000000c02007224 */ /* 0x040fe400078e020a */
[----:B------:R-:W-:Y:S01]  /*c480*/  IMAD.MOV.U32 R11, RZ, RZ, R8 ;  /* 0x000000ffff0b7224 */ /* 0x000fe200078e0008 */
[C---:B------:R-:W-:Y:S01]  /*c490*/  ISETP.GT.U32.AND P5, PT, R2.reuse, R6, PT ;  /* 0x000000060200720c */ /* 0x040fe20003fa4070 */
[--C-:B------:R-:W-:Y:S01]  /*c4a0*/  @!P0 IMAD.IADD R7, R7, 0x1, -R2.reuse ;  /* 0x0000000107078824 */ /* 0x100fe200078e0a02 */
[----:B------:R-:W-:Y:S01]  /*c4b0*/  ISETP.GE.AND P0, PT, R247, RZ, PT ;  /* 0x000000fff700720c */ /* 0x000fe20003f06270 */
[----:B------:R-:W-:Y:S01]  /*c4c0*/  @!P6 IMAD.MOV R11, RZ, RZ, -R11 ;  /* 0x000000ffff0be224 */ /* 0x000fe200078e0a0b */
[----:B------:R-:W-:Y:S01]  /*c4d0*/  ISETP.GT.U32.AND P6, PT, R2, R0, PT ;  /* 0x000000000200720c */ /* 0x000fe20003fc4070 */
[----:B------:R-:W-:Y:S01]  /*c4e0*/  @!P3 IMAD.IADD R9, R9, 0x1, -R2 ;  /* 0x000000010909b824 */ /* 0x000fe200078e0a02 */
[----:B------:R-:W-:Y:S01]  /*c4f0*/  ISETP.GE.AND P3, PT, R246, RZ, PT ;  /* 0x000000fff600720c */ /* 0x000fe20003f66270 */
[----:B------:R-:W-:Y:S01]  /*c500*/  @!P1 IMAD.MOV R13, RZ, RZ, -R13 ;  /* 0x000000ffff0d9224 */ /* 0x000fe200078e0a0d */
[----:B------:R-:W-:Y:S01]  /*c510*/  ISETP.GT.U32.AND P1, PT, R2, R7, PT ;  /* 0x000000070200720c */ /* 0x000fe20003f24070 */
[----:B------:R-:W-:-:S02]  /*c520*/  VIADD R247, R3, 0x141 ;  /* 0x0000014103f77836 */ /* 0x000fc40000000000 */
[----:B------:R-:W-:Y:S01]  /*c530*/  IMAD.MOV.U32 R10, RZ, RZ, R9 ;  /* 0x000000ffff0a7224 */ /* 0x000fe200078e0009 */
[----:B------:R-:W-:Y:S01]  /*c540*/  STL [R1+0x108], R13 ;  /* 0x0001080d01007387 */ /* 0x000fe20000100800 */
[----:B------:R-:W-:Y:S01]  /*c550*/  VIADD R246, R3, 0x140 ;  /* 0x0000014003f67836 */ /* 0x000fe20000000000 */
[----:B------:R-:W-:Y:S01]  /*c560*/  IABS R9, R247 ;  /* 0x000000f700097213 */ /* 0x000fe20000000000 */
[----:B------:R-:W-:Y:S01]  /*c570*/  @!P2 IMAD.MOV R10, RZ, RZ, -R10 ;  /* 0x000000ffff0aa224 */ /* 0x000fe200078e0a0a */
[----:B------:R-:W-:Y:S01]  /*c580*/  ISETP.GE.AND P2, PT, R244, RZ, PT ;  /* 0x000000fff400720c */ /* 0x000fe20003f46270 */
[--C-:B------:R-:W-:Y:S01]  /*c590*/  @!P4 IMAD.IADD R5, R5, 0x1, -R2.reuse ;  /* 0x000000010505c824 */ /* 0x100fe200078e0a02 */
[----:B------:R-:W-:Y:S01]  /*c5a0*/  ISETP.GE.AND P4, PT, R246, RZ, PT ;  /* 0x000000fff600720c */ /* 0x000fe20003f86270 */
[----:B------:R-:W-:Y:S01]  /*c5b0*/  IMAD.MOV.U32 R8, RZ, RZ, R9 ;  /* 0x000000ffff087224 */ /* 0x000fe200078e0009 */
[----:B------:R0:W-:Y:S01]  /*c5c0*/  STL [R1+0x104], R10 ;  /* 0x0001040a01007387 */ /* 0x0001e20000100800 */
[--C-:B------:R-:W-:Y:S01]  /*c5d0*/  @!P5 IMAD.IADD R6, R6, 0x1, -R2.reuse ;  /* 0x000000010606d824 */ /* 0x100fe200078e0a02 */
[----:B------:R-:W-:Y:S01]  /*c5e0*/  ISETP.GE.AND P5, PT, R247, RZ, PT ;  /* 0x000000fff700720c */ /* 0x000fe20003fa6270 */
[--C-:B------:R-:W-:Y:S01]  /*c5f0*/  @!P6 IMAD.IADD R0, R0, 0x1, -R2.reuse ;  /* 0x000000010000e824 */ /* 0x100fe200078e0a02 */
[----:B------:R-:W-:Y:S01]  /*c600*/  ISETP.GT.U32.AND P6, PT, R2, R5, PT ;  /* 0x000000050200720c */ /* 0x000fe20003fc4070 */
[----:B------:R-:W-:Y:S01]  /*c610*/  @!P1 IMAD.IADD R7, R7, 0x1, -R2 ;  /* 0x0000000107079824 */ /* 0x000fe200078e0a02 */
[----:B------:R1:W-:Y:S01]  /*c620*/  STL [R1+0x100], R11 ;  /* 0x0001000b01007387 */ /* 0x0003e20000100800 */
[----:B------:R-:W-:Y:S01]  /*c630*/  VIADD R247, R3, 0x13f ;  /* 0x0000013f03f77836 */ /* 0x000fe20000000000 */
[----:B------:R-:W-:Y:S01]  /*c640*/  ISETP.GE.AND P1, PT, R245, RZ, PT ;  /* 0x000000fff500720c */ /* 0x000fe20003f26270 */
[----:B------:R-:W-:Y:S01]  /*c650*/  IMAD.HI.U32 R12, R4, R8, RZ ;  /* 0x00000008040c7227 */ /* 0x000fe200078e00ff */
[----:B0-----:R-:W-:-:S03]  /*c660*/  IABS R10, R246 ;  /* 0x000000f6000a7213 */ /* 0x001fc60000000000 */
[----:B------:R-:W-:Y:S01]  /*c670*/  @!P3 IMAD.MOV R7, RZ, RZ, -R7 ;  /* 0x000000ffff07b224 */ /* 0x000fe200078e0a07 */
[C---:B------:R-:W-:Y:S01]  /*c680*/  ISETP.GT.U32.AND P3, PT, R2.reuse, R0, PT ;  /* 0x000000000200720c */ /* 0x040fe20003f64070 */
[----:B------:R-:W-:Y:S01]  /*c690*/  IMAD.MOV.U32 R9, RZ, RZ, R10 ;  /* 0x000000ffff097224 */ /* 0x000fe200078e000a */
[----:B------:R-:W-:Y:S01]  /*c6a0*/  IABS R10, R247 ;  /* 0x000000f7000a7213 */ /* 0x000fe20000000000 */
[----:B------:R-:W-:Y:S01]  /*c6b0*/  IMAD.MOV R12, RZ, RZ, -R12 ;  /* 0x000000ffff0c7224 */ /* 0x000fe200078e0a0c */
[----:B------:R0:W-:Y:S01]  /*c6c0*/  STL [R1+0xfc], R7 ;  /* 0x0000fc0701007387 */ /* 0x0001e20000100800 */
[----:B------:R-:W-:Y:S01]  /*c6d0*/  @!P0 IMAD.MOV R6, RZ, RZ, -R6 ;  /* 0x000000ffff068224 */ /* 0x000fe200078e0a06 */
[----:B------:R-:W-:Y:S01]  /*c6e0*/  ISETP.GE.AND P0, PT, R247, RZ, PT ;  /* 0x000000fff700720c */ /* 0x000fe20003f06270 */
[----:B------:R-:W-:Y:S02]  /*c6f0*/  IMAD R8, R2, R12, R8 ;  /* 0x0000000c02087224 */ /* 0x000fe400078e0208 */
[----:B------:R-:W-:Y:S01]  /*c700*/  @!P6 IMAD.IADD R5, R5, 0x1, -R2 ;  /* 0x000000010505e824 */ /* 0x000fe200078e0a02 */
[----:B------:R2:W-:Y:S01]  /*c710*/  STL [R1+0xf8], R6 ;  /* 0x0000f80601007387 */ /* 0x0005e20000100800 */
[----:B-1----:R-:W-:Y:S01]  /*c720*/  IMAD.HI.U32 R11, R4, R9, RZ ;  /* 0x00000009040b7227 */ /* 0x002fe200078e00ff */
[----:B------:R-:W-:-:S03]  /*c730*/  ISETP.GT.U32.AND P6, PT, R2, R8, PT ;  /* 0x000000080200720c */ /* 0x000fc60003fc4070 */
[----:B------:R-:W-:Y:S02]  /*c740*/  IMAD.MOV R11, RZ, RZ, -R11 ;  /* 0x000000ffff0b7224 */ /* 0x000fe400078e0a0b */
[----:B------:R-:W-:Y:S02]  /*c750*/  @!P3 IMAD.IADD R0, R0, 0x1, -R2 ;  /* 0x000000010000b824 */ /* 0x000fe400078e0a02 */
[C---:B0-----:R-:W-:Y:S02]  /*c760*/  IMAD R7, R2.reuse, R11, R9 ;  /* 0x0000000b02077224 */ /* 0x041fe400078e0209 */
[----:B--2---:R-:W-:Y:S02]  /*c770*/  IMAD.MOV.U32 R6, RZ, RZ, R10 ;  /* 0x000000ffff067224 */ /* 0x004fe400078e000a */
[----:B------:R-:W-:Y:S01]  /*c780*/  IMAD.MOV.U32 R18, RZ, RZ, R5 ;  /* 0x000000ffff127224 */ /* 0x000fe200078e0005 */
[----:B------:R-:W-:Y:S01]  /*c790*/  ISETP.GT.U32.AND P3, PT, R2, R7, PT ;  /* 0x000000070200720c */ /* 0x000fe20003f64070 */
[----:B------:R-:W-:-:S04]  /*c7a0*/  IMAD.HI.U32 R13, R4, R6, RZ ;  /* 0x00000006040d7227 */ /* 0x000fc800078e00ff */
[----:B------:R-:W-:Y:S02]  /*c7b0*/  IMAD.MOV R13, RZ, RZ, -R13 ;  /* 0x000000ffff0d7224 */ /* 0x000fe400078e0a0d */
[----:B------:R-:W-:Y:S02]  /*c7c0*/  @!P6 IMAD.IADD R8, R8, 0x1, -R2 ;  /* 0x000000010808e824 */ /* 0x000fe400078e0a02 */
[C---:B------:R-:W-:Y:S02]  /*c7d0*/  IMAD R6, R2.reuse, R13, R6 ;  /* 0x0000000d02067224 */ /* 0x040fe400078e0206 */
[C---:B------:R-:W-:Y:S02]  /*c7e0*/  VIADD R246, R3.reuse, 0x13c ;  /* 0x0000013c03f67836 */ /* 0x040fe40000000000 */
[----:B------:R-:W-:Y:S01]  /*c7f0*/  @!P2 IMAD.MOV R18, RZ, RZ, -R18 ;  /* 0x000000ffff12a224 */ /* 0x000fe200078e0a12 */
[C---:B------:R-:W-:Y:S01]  /*c800*/  ISETP.GT.U32.AND P6, PT, R2.reuse, R6, PT ;  /* 0x000000060200720c */ /* 0x040fe20003fc4070 */
[C---:B------:R-:W-:Y:S01]  /*c810*/  VIADD R247, R3.reuse, 0x13b ;  /* 0x0000013b03f77836 */ /* 0x040fe20000000000 */
[----:B------:R-:W-:Y:S01]  /*c820*/  ISETP.GT.U32.AND P2, PT, R2, R8, PT ;  /* 0x000000080200720c */ /* 0x000fe20003f44070 */
[----:B------:R-:W-:Y:S01]  /*c830*/  VIADD R245, R3, 0x13d ;  /* 0x0000013d03f57836 */ /* 0x000fe20000000000 */
[----:B------:R-:W-:Y:S01]  /*c840*/  IABS R11, R246 ;  /* 0x000000f6000b7213 */ /* 0x000fe20000000000 */
[----:B------:R-:W-:Y:S01]  /*c850*/  IMAD.MOV.U32 R17, RZ, RZ, R0 ;  /* 0x000000ffff117224 */ /* 0x000fe200078e0000 */
[----:B------:R-:W-:Y:S01]  /*c860*/  IABS R9, R247 ;  /* 0x000000f700097213 */ /* 0x000fe20000000000 */
[--C-:B------:R-:W-:Y:S01]  /*c870*/  @!P3 IMAD.IADD R7, R7, 0x1, -R2.reuse ;  /* 0x000000010707b824 */ /* 0x100fe200078e0a02 */
[----:B------:R-:W-:Y:S01]  /*c880*/  IABS R10, R245 ;  /* 0x000000f5000a7213 */ /* 0x000fe20000000000 */
[----:B------:R-:W-:Y:S01]  /*c890*/  IMAD.HI.U32 R14, R4, R11, RZ ;  /* 0x0000000b040e7227 */ /* 0x000fe200078e00ff */
[----:B------:R-:W-:Y:S02]  /*c8a0*/  STL [R1+0xf4], R18 ;  /* 0x0000f41201007387 */ /* 0x000fe40000100800 */
[----:B------:R-:W-:Y:S01]  /*c8b0*/  ISETP.GT.U32.AND P3, PT, R2, R7, PT ;  /* 0x000000070200720c */ /* 0x000fe20003f64070 */
[----:B------:R-:W-:-:S02]  /*c8c0*/  @!P6 IMAD.IADD R6, R6, 0x1, -R2 ;  /* 0x000000010606e824 */ /* 0x000fc400078e0a02 */
[----:B------:R-:W-:Y:S02]  /*c8d0*/  @!P1 IMAD.MOV R17, RZ, RZ, -R17 ;  /* 0x000000ffff119224 */ /* 0x000fe400078e0a11 */
[----:B------:R-:W-:Y:S01]  /*c8e0*/  IMAD.HI.U32 R13, R4, R9, RZ ;  /* 0x00000009040d7227 */ /* 0x000fe200078e00ff */
[----:B------:R-:W-:Y:S02]  /*c8f0*/  ISETP.GT.U32.AND P6, PT, R2, R6, PT ;  /* 0x000000060200720c */ /* 0x000fe40003fc4070 */
[----:B------:R0:W-:Y:S01]  /*c900*/  STL [R1+0xec], R17 ;  /* 0x0000ec1101007387 */ /* 0x0001e20000100800 */
[----:B------:R-:W-:Y:S02]  /*c910*/  IMAD.MOV R14, RZ, RZ, -R14 ;  /* 0x000000ffff0e7224 */ /* 0x000fe400078e0a0e */
[----:B------:R-:W-:Y:S02]  /*c920*/  @!P2 IMAD.IADD R8, R8, 0x1, -R2 ;  /* 0x000000010808a824 */ /* 0x000fe400078e0a02 */
[----:B------:R-:W-:-:S02]  /*c930*/  VIADD R244, R3, 0x13e ;  /* 0x0000013e03f47836 */ /* 0x000fc40000000000 */
        /* <DEDUP_REMOVED lines=11> */
[----:B------:R-:W-:Y:S01]  /*c9f0*/  IMAD.HI.U32 R16, R4, R12, RZ ;  /* 0x0000000c04107227 */ /* 0x000fe200078e00ff */
[----:B------:R-:W-:Y:S03]  /*ca00*/  STL [R1+0xdc], R17 ;  /* 0x0000dc1101007387 */ /* 0x000fe60000100800 */
[--C-:B------:R-:W-:Y:S01]  /*ca10*/  @!P6 IMAD.IADD R6, R6, 0x1, -R2.reuse ;  /* 0x000000010606e824 */ /* 0x100fe200078e0a02 */
[C---:B------:R-:W-:Y:S01]  /*ca20*/  ISETP.GT.U32.AND P6, PT, R2.reuse, R9, PT ;  /* 0x000000090200720c */ /* 0x040fe20003fc4070 */
[----:B------:R-:W-:Y:S01]  /*ca30*/  @!P3 IMAD.IADD R7, R7, 0x1, -R2 ;  /* 0x000000010707b824 */ /* 0x000fe200078e0a02 */
[----:B------:R-:W-:Y:S01]  /*ca40*/  ISETP.GT.U32.AND P3, PT, R2, R10, PT ;  /* 0x0000000a0200720c */ /* 0x000fe20003f64070 */
[----:B------:R-:W-:Y:S02]  /*ca50*/  IMAD.MOV R5, RZ, RZ, -R16 ;  /* 0x000000ffff057224 */ /* 0x000fe400078e0a10 */
[----:B------:R-:W-:-:S02]  /*ca60*/  VIADD R244, R3, 0x139 ;  /* 0x0000013903f47836 */ /* 0x000fc40000000000 */
[C---:B------:R-:W-:Y:S02]  /*ca70*/  IMAD R5, R2.reuse, R5, R12 ;  /* 0x0000000502057224 */ /* 0x040fe400078e020c */
[--C-:B------:R-:W-:Y:S01]  /*ca80*/  @!P5 IMAD.IADD R11, R11, 0x1, -R2.reuse ;  /* 0x000000010b0bd824 */ /* 0x100fe200078e0a02 */
[----:B------:R-:W-:Y:S01]  /*ca90*/  IABS R8, R244 ;  /* 0x000000f400087213 */ /* 0x000fe20000000000 */
[----:B------:R-:W-:Y:S01]  /*caa0*/  VIADD R239, R3, 0x13a ;  /* 0x0000013a03ef7836 */ /* 0x000fe20000000000 */
[C---:B------:R-:W-:Y:S01]  /*cab0*/  ISETP.GT.U32.AND P2, PT, R2.reuse, R5, PT ;  /* 0x000000050200720c */ /* 0x040fe20003f44070 */
[--C-:B------:R-:W-:Y:S01]  /*cac0*/  @!P6 IMAD.IADD R9, R9, 0x1, -R2.reuse ;  /* 0x000000010909e824 */ /* 0x100fe200078e0a02 */
[----:B------:R-:W-:Y:S01]  /*cad0*/  ISETP.GT.U32.AND P6, PT, R2, R11, PT ;  /* 0x0000000b0200720c */ /* 0x000fe20003fc4070 */
[----:B------:R-:W-:Y:S01]  /*cae0*/  @!P3 IMAD.IADD R10, R10, 0x1, -R2 ;  /* 0x000000010a0ab824 */ /* 0x000fe200078e0a02 */
[----:B------:R-:W-:Y:S01]  /*caf0*/  IABS R0, R239 ;  /* 0x000000ef00007213 */ /* 0x000fe20000000000 */
[----:B------:R-:W-:-:S02]  /*cb00*/  IMAD.MOV.U32 R12, RZ, RZ, R6 ;  /* 0x000000ffff0c7224 */ /* 0x000fc400078e0006 */
[----:B------:R-:W-:Y:S01]  /*cb10*/  IMAD.HI.U32 R6, R4, R8, RZ ;  /* 0x0000000804067227 */ /* 0x000fe200078e00ff */
[----:B------:R-:W-:-:S03]  /*cb20*/  ISETP.GT.U32.AND P5, PT, R2, R10, PT ;  /* 0x0000000a0200720c */ /* 0x000fc60003fa4070 */
[----:B------:R-:W-:Y:S02]  /*cb30*/  IMAD.MOV.U32 R16, RZ, RZ, R7 ;  /* 0x000000ffff107224 */ /* 0x000fe400078e0007 */
[----:B------:R-:W-:Y:S02]  /*cb40*/  IMAD.MOV R6, RZ, RZ, -R6 ;  /* 0x000000ffff067224 */ /* 0x000fe400078e0a06 */
[----:B------:R-:W-:-:S04]  /*cb50*/  IMAD.HI.U32 R7, R4, R0, RZ ;  /* 0x0000000004077227 */ /* 0x000fc800078e00ff */
[----:B------:R-:W-:Y:S02]  /*cb60*/  IMAD R6, R2, R6, R8 ;  /* 0x0000000602067224 */ /* 0x000fe400078e0208 */
[--C-:B------:R-:W-:Y:S01]  /*cb70*/  @!P2 IMAD.IADD R5, R5, 0x1, -R2.reuse ;  /* 0x000000010505a824 */ /* 0x100fe200078e0a02 */
[----:B------:R-:W-:Y:S01]  /*cb80*/  ISETP.GE.AND P2, PT, R246, RZ, PT ;  /* 0x000000fff600720c */ /* 0x000fe20003f46270 */
[----:B------:R-:W-:Y:S02]  /*cb90*/  IMAD.MOV R7, RZ, RZ, -R7 ;  /* 0x000000ffff077224 */ /* 0x000fe400078e0a07 */
[----:B------:R-:W-:Y:S01]  /*cba0*/  @!P6 IMAD.IADD R11, R11, 0x1, -R2 ;  /* 0x000000010b0be824 */ /* 0x000fe200078e0a02 */
[C---:B------:R-:W-:Y:S01]  /*cbb0*/  ISETP.GT.U32.AND P6, PT, R2.reuse, R6, PT ;  /* 0x000000060200720c */ /* 0x040fe20003fc4070 */
[C---:B------:R-:W-:Y:S01]  /*cbc0*/  IMAD R7, R2.reuse, R7, R0 ;  /* 0x0000000702077224 */ /* 0x040fe200078e0200 */
[----:B------:R-:W-:Y:S01]  /*cbd0*/  ISETP.GT.U32.AND P3, PT, R2, R5, PT ;  /* 0x000000050200720c */ /* 0x000fe20003f64070 */
[----:B------:R-:W-:Y:S01]  /*cbe0*/  @!P4 IMAD.MOV R16, RZ, RZ, -R16 ;  /* 0x000000ffff10c224 */ /* 0x000fe200078e0a10 */
[----:B------:R-:W-:Y:S01]  /*cbf0*/  ISETP.GE.AND P4, PT, R245, RZ, PT ;  /* 0x000000fff500720c */ /* 0x000fe20003f86270 */
[----:B------:R-:W-:Y:S01]  /*cc00*/  @!P5 IMAD.IADD R10, R10, 0x1, -R2 ;  /* 0x000000010a0ad824 */ /* 0x000fe200078e0a02 */
[C---:B------:R-:W-:Y:S01]  /*cc10*/  ISETP.GT.U32.AND P5, PT, R2.reuse, R7, PT ;  /* 0x000000070200720c */ /* 0x040fe20003fa4070 */
[C---:B------:R-:W-:Y:S01]  /*cc20*/  VIADD R245, R3.reuse, 0x138 ;  /* 0x0000013803f57836 */ /* 0x040fe20000000000 */
[----:B------:R-:W-:Y:S01]  /*cc30*/  STL [R1+0xd8], R16 ;  /* 0x0000d81001007387 */ /* 0x000fe20000100800 */
[----:B------:R-:W-:Y:S01]  /*cc40*/  @!P0 IMAD.MOV R12, RZ, RZ, -R12 ;  /* 0x000000ffff0c8224 */ /* 0x000fe200078e0a0c */
[----:B------:R-:W-:Y:S01]  /*cc50*/  ISETP.GT.U32.AND P0, PT, R2, R9, PT ;  /* 0x000000090200720c */ /* 0x000fe20003f04070 */
[----:B------:R-:W-:Y:S01]  /*cc60*/  VIADD R246, R3, 0x137 ;  /* 0x0000013703f67836 */ /* 0x000fe20000000000 */
[----:B------:R-:W-:Y:S01]  /*cc70*/  IABS R0, R245 ;  /* 0x000000f500007213 */ /* 0x000fe20000000000 */
[--C-:B------:R-:W-:Y:S01]  /*cc80*/  @!P6 IMAD.IADD R6, R6, 0x1, -R2.reuse ;  /* 0x000000010606e824 */ /* 0x100fe200078e0a02 */
[----:B------:R0:W-:Y:S01]  /*cc90*/  STL [R1+0xd4], R12 ;  /* 0x0000d40c01007387 */ /* 0x0001e20000100800 */
[----:B------:R-:W-:Y:S01]  /*cca0*/  @!P3 IMAD.IADD R5, R5, 0x1, -R2 ;  /* 0x000000010505b824 */ /* 0x000fe200078e0a02 */
[----:B------:R-:W-:Y:S01]  /*ccb0*/  ISETP.GE.AND P3, PT, R247, RZ, PT ;  /* 0x000000fff700720c */ /* 0x000fe20003f66270 */
[----:B------:R-:W-:Y:S01]  /*ccc0*/  IMAD.HI.U32 R13, R4, R0, RZ ;  /* 0x00000000040d7227 */ /* 0x000fe200078e00ff */
[----:B------:R-:W-:-:S03]  /*ccd0*/  ISETP.GT.U32.AND P6, PT, R2, R6, PT ;  /* 0x000000060200720c */ /* 0x000fc60003fc4070 */
[----:B------:R-:W-:Y:S01]  /*cce0*/  @!P5 IMAD.IADD R7, R7, 0x1, -R2 ;  /* 0x000000010707d824 */ /* 0x000fe200078e0a02 */
[----:B------:R-:W-:Y:S01]  /*ccf0*/  ISETP.GE.AND P5, PT, R244, RZ, PT ;  /* 0x000000fff400720c */ /* 0x000fe20003fa6270 */
[----:B------:R-:W-:Y:S01]  /*cd00*/  IMAD.MOV.U32 R15, RZ, RZ, R5 ;  /* 0x000000ffff0f7224 */ /* 0x000fe200078e0005 */
[----:B0-----:R-:W-:Y:S01]  /*cd10*/  IABS R12, R246 ;  /* 0x000000f6000c7213 */ /* 0x001fe20000000000 */
[----:B------:R-:W-:Y:S02]  /*cd20*/  IMAD.MOV R13, RZ, RZ, -R13 ;  /* 0x000000ffff0d7224 */ /* 0x000fe400078e0a0d */
[----:B------:R-:W-:Y:S01]  /*cd30*/  @!P1 IMAD.MOV R15, RZ, RZ, -R15 ;  /* 0x000000ffff0f9224 */ /* 0x000fe200078e0a0f */
[----:B------:R-:W-:Y:S01]  /*cd40*/  ISETP.GT.U32.AND P1, PT, R2, R7, PT ;  /* 0x000000070200720c */ /* 0x000fe20003f24070 */
[----:B------:R-:W-:-:S03]  /*cd50*/  IMAD.HI.U32 R14, R4, R12, RZ ;  /* 0x0000000c040e7227 */ /* 0x000fc600078e00ff */
[----:B------:R-:W-:Y:S01]  /*cd60*/  STL [R1+0xd0], R15 ;  /* 0x0000d00f01007387 */ /* 0x000fe20000100800 */
[C---:B------:R-:W-:Y:S02]  /*cd70*/  IMAD R0, R2.reuse, R13, R0 ;  /* 0x0000000d02007224 */ /* 0x040fe400078e0200 */
[----:B------:R-:W-:Y:S02]  /*cd80*/  IMAD.MOV R5, RZ, RZ, -R14 ;  /* 0x000000ffff057224 */ /* 0x000fe400078e0a0e */
[----:B------:R-:W-:Y:S01]  /*cd90*/  @!P0 IMAD.IADD R9, R9, 0x1, -R2 ;  /* 0x0000000109098824 */ /* 0x000fe200078e0a02 */
[----:B------:R-:W-:Y:S01]  /*cda0*/  ISETP.GE.AND P0, PT, R239, RZ, PT ;  /* 0x000000ffef00720c */ /* 0x000fe20003f06270 */
[----:B------:R-:W-:Y:S01]  /*cdb0*/  @!P4 IMAD.MOV R10, RZ, RZ, -R10 ;  /* 0x000000ffff0ac224 */ /* 0x000fe200078e0a0a */
[C---:B------:R-:W-:Y:S01]  /*cdc0*/  ISETP.GT.U32.AND P4, PT, R2.reuse, R0, PT ;  /* 0x000000000200720c */ /* 0x040fe20003f84070 */
[----:B------:R-:W-:Y:S02]  /*cdd0*/  IMAD R5, R2, R5, R12 ;  /* 0x0000000502057224 */ /* 0x000fe400078e020c */
[--C-:B------:R-:W-:Y:S01]  /*cde0*/  @!P6 IMAD.IADD R6, R6, 0x1, -R2.reuse ;  /* 0x000000010606e824 */ /* 0x100fe200078e0a02 */
[----:B------:R0:W-:Y:S01]  /*cdf0*/  STL [R1+0xcc], R10 ;  /* 0x0000cc0a01007387 */ /* 0x0001e20000100800 */
[----:B------:R-:W-:Y:S01]  /*ce00*/  VIADD R247, R3, 0x136 ;  /* 0x0000013603f77836 */ /* 0x000fe20000000000 */
[----:B------:R-:W-:Y:S01]  /*ce10*/  ISETP.GT.U32.AND P6, PT, R2, R5, PT ;  /* 0x000000050200720c */ /* 0x000fe20003fc4070 */
[----:B------:R-:W-:-:S02]  /*ce20*/  @!P1 IMAD.IADD R7, R7, 0x1, -R2 ;  /* 0x0000000107079824 */ /* 0x000fc400078e0a02 */
[----:B------:R-:W-:Y:S01]  /*ce30*/  @!P2 IMAD.MOV R11, RZ, RZ, -R11 ;  /* 0x000000ffff0ba224 */ /* 0x000fe200078e0a0b */
[----:B------:R-:W-:Y:S01]  /*ce40*/  IABS R8, R247 ;  /* 0x000000f700087213 */ /* 0x000fe20000000000 */
[----:B------:R-:W-:Y:S01]  /*ce50*/  @!P3 IMAD.MOV R9, RZ, RZ, -R9 ;  /* 0x000000ffff09b224 */ /* 0x000fe200078e0a09 */
[----:B------:R-:W-:Y:S01]  /*ce60*/  ISETP.GE.AND P1, PT, R247, RZ, PT ;  /* 0x000000fff700720c */ /* 0x000fe20003f26270 */
[----:B------:R-:W-:Y:S01]  /*ce70*/  @!P0 IMAD.MOV R7, RZ, RZ, -R7 ;  /* 0x000000ffff078224 */ /* 0x000fe200078e0a07 */
[----:B------:R-:W-:Y:S01]  /*ce80*/  STL [R1+0xc8], R11 ;  /* 0x0000c80b01007387 */ /* 0x000fe20000100800 */
[----:B------:R-:W-:Y:S01]  /*ce90*/  VIADD R247, R3, 0x135 ;  /* 0x0000013503f77836 */ /* 0x000fe20000000000 */
[----:B------:R-:W-:Y:S01]  /*cea0*/  ISETP.GE.AND P3, PT, R246, RZ, PT ;  /* 0x000000fff600720c */ /* 0x000fe20003f66270 */
[--C-:B------:R-:W-:Y:S01]  /*ceb0*/  @!P4 IMAD.IADD R0, R0, 0x1, -R2.reuse ;  /* 0x000000010000c824 */ /* 0x100fe200078e0a02 */
[----:B------:R1:W-:Y:S01]  /*cec0*/  STL [R1+0xb8], R9 ;  /* 0x0000b80901007387 */ /* 0x0003e20000100800 */
[----:B------:R-:W-:Y:S01]  /*ced0*/  @!P6 IMAD.IADD R5, R5, 0x1, -R2 ;  /* 0x000000010505e824 */ /* 0x000fe200078e0a02 */
[----:B------:R-:W-:Y:S01]  /*cee0*/  ISETP.GE.AND P0, PT, R247, RZ, PT ;  /* 0x000000fff700720c */ /* 0x000fe20003f06270 */
[----:B------:R-:W-:Y:S01]  /*cef0*/  IMAD.HI.U32 R13, R4, R8, RZ ;  /* 0x00000008040d7227 */ /* 0x000fe200078e00ff */
[----:B------:R2:W-:Y:S01]  /*cf00*/  STL [R1+0xb4], R7 ;  /* 0x0000b40701007387 */ /* 0x0005e20000100800 */
[----:B------:R-:W-:-:S02]  /*cf10*/  ISETP.GT.U32.AND P4, PT, R2, R0, PT ;  /* 0x000000000200720c */ /* 0x000fc40003f84070 */
[----:B0-----:R-:W-:Y:S01]  /*cf20*/  IMAD.MOV.U32 R10, RZ, RZ, R6 ;  /* 0x000000ffff0a7224 */ /* 0x001fe200078e0006 */
[C---:B------:R-:W-:Y:S01]  /*cf30*/  ISETP.GT.U32.AND P6, PT, R2.reuse, R5, PT ;  /* 0x000000050200720c */ /* 0x040fe20003fc4070 */
[----:B------:R-:W-:Y:S01]  /*cf40*/  IMAD.MOV R13, RZ, RZ, -R13 ;  /* 0x000000ffff0d7224 */ /* 0x000fe200078e0a0d */
[----:B------:R-:W-:Y:S01]  /*cf50*/  ISETP.GE.AND P2, PT, R245, RZ, PT ;  /* 0x000000fff500720c */ /* 0x000fe20003f46270 */
[C---:B------:R-:W-:Y:S02]  /*cf60*/  VIADD R246, R3.reuse, 0x134 ;  /* 0x0000013403f67836 */ /* 0x040fe40000000000 */
[----:B-1----:R-:W-:Y:S01]  /*cf70*/  IMAD R9, R2, R13, R8 ;  /* 0x0000000d02097224 */ /* 0x002fe200078e0208 */
[----:B--2---:R-:W-:Y:S01]  /*cf80*/  IABS R7, R247 ;  /* 0x000000f700077213 */ /* 0x004fe20000000000 */
[C---:B------:R-:W-:Y:S01]  /*cf90*/  VIADD R247, R3.reuse, 0x133 ;  /* 0x0000013303f77836 */ /* 0x040fe20000000000 */
[----:B------:R-:W-:Y:S01]  /*cfa0*/  IABS R12, R246 ;  /* 0x000000f6000c7213 */ /* 0x000fe20000000000 */
[----:B------:R-:W-:-:S02]  /*cfb0*/  VIADD R236, R3, 0x132 ;  /* 0x0000013203ec7836 */ /* 0x000fc40000000000 */
[----:B------:R-:W-:Y:S01]  /*cfc0*/  IMAD.HI.U32 R6, R4, R7, RZ ;  /* 0x0000000704067227 */ /* 0x000fe200078e00ff */
[----:B------:R-:W-:Y:S02]  /*cfd0*/  IABS R13, R247 ;  /* 0x000000f7000d7213 */ /* 0x000fe40000000000 */
[----:B------:R-:W-:Y:S01]  /*cfe0*/  IABS R11, R236 ;  /* 0x000000ec000b7213 */ /* 0x000fe20000000000 */
[----:B------:R-:W-:Y:S02]  /*cff0*/  IMAD.MOV R6, RZ, RZ, -R6 ;  /* 0x000000ffff067224 */ /* 0x000fe400078e0a06 */
[--C-:B------:R-:W-:Y:S01]  /*d000*/  @!P4 IMAD.IADD R0, R0, 0x1, -R2.reuse ;  /* 0x000000010000c824 */ /* 0x100fe200078e0a02 */
[C---:B------:R-:W-:Y:S01]  /*d010*/  ISETP.GT.U32.AND P4, PT, R2.reuse, R9, PT ;  /* 0x000000090200720c */ /* 0x040fe20003f84070 */
[----:B------:R-:W-:Y:S02]  /*d020*/  IMAD R7, R2, R6, R7 ;  /* 0x0000000602077224 */ /* 0x000fe400078e0207 */
[----:B------:R-:W-:-:S02]  /*d030*/  @!P6 IMAD.IADD R5, R5, 0x1, -R2 ;  /* 0x000000010505e824 */ /* 0x000fc400078e0a02 */
[----:B------:R-:W-:Y:S01]  /*d040*/  IMAD.HI.U32 R15, R4, R12, RZ ;  /* 0x0000000c040f7227 */ /* 0x000fe200078e00ff */
[----:B------:R-:W-:-:S03]  /*d050*/  ISETP.GT.U32.AND P6, PT, R2, R7, PT ;  /* 0x000000070200720c */ /* 0x000fc60003fc4070 */
[----:B------:R-:W-:Y:S01]  /*d060*/  @!P5 IMAD.MOV R10, RZ, RZ, -R10 ;  /* 0x000000ffff0ad224 */ /* 0x000fe200078e0a0a */
[----:B------:R-:W-:Y:S01]  /*d070*/  ISETP.GE.AND P5, PT, R246, RZ, PT ;  /* 0x000000fff600720c */ /* 0x000fe20003fa6270 */
[----:B------:R-:W-:-:S03]  /*d080*/  IMAD.HI.U32 R14, R4, R13, RZ ;  /* 0x0000000d040e7227 */ /* 0x000fc600078e00ff */
[----:B------:R0:W-:Y:S01]  /*d090*/  STL [R1+0xb0], R10 ;  /* 0x0000b00a01007387 */ /* 0x0001e20000100800 */
[--C-:B------:R-:W-:Y:S01]  /*d0a0*/  @!P4 IMAD.IADD R9, R9, 0x1, -R2.reuse ;  /* 0x000000010909c824 */ /* 0x100fe200078e0a02 */
[----:B------:R-:W-:Y:S01]  /*d0b0*/  ISETP.GE.AND P4, PT, R247, RZ, PT ;  /* 0x000000fff700720c */ /* 0x000fe20003f86270 */
[----:B------:R-:W-:Y:S02]  /*d0c0*/  VIADD R237, R3, 0x131 ;  /* 0x0000013103ed7836 */ /* 0x000fe40000000000 */
[----:B------:R-:W-:Y:S01]  /*d0d0*/  @!P6 IMAD.IADD R7, R7, 0x1, -R2 ;  /* 0x000000010707e824 */ /* 0x000fe200078e0a02 */
[----:B------:R-:W-:Y:S01]  /*d0e0*/  ISETP.GT.U32.AND P6, PT, R2, R9, PT ;  /* 0x000000090200720c */ /* 0x000fe20003fc4070 */
[----:B------:R-:W-:Y:S01]  /*d0f0*/  IMAD.HI.U32 R8, R4, R11, RZ ;  /* 0x0000000b04087227 */ /* 0x000fe200078e00ff */
[----:B0-----:R-:W-:-:S03]  /*d100*/  IABS R10, R237 ;  /* 0x000000ed000a7213 */ /* 0x001fc60000000000 */
[----:B------:R-:W-:Y:S02]  /*d110*/  IMAD.MOV R15, RZ, RZ, -R15 ;  /* 0x000000ffff0f7224 */ /* 0x000fe400078e0a0f */
[----:B------:R-:W-:Y:S02]  /*d120*/  IMAD.MOV R14, RZ, RZ, -R14 ;  /* 0x000000ffff0e7224 */ /* 0x000fe400078e0a0e */
[C---:B------:R-:W-:Y:S02]  /*d130*/  VIADD R239, R3.reuse, 0x12e ;  /* 0x0000012e03ef7836 */ /* 0x040fe40000000000 */
        /* <DEDUP_REMOVED lines=61> */
[----:B------:R-:W-:Y:S01]  /*d510*/  VIADD R246, R3, 0x12b ;  /* 0x0000012b03f67836 */ /* 0x000fe20000000000 */
[----:B------:R-:W-:Y:S01]  /*d520*/  ISETP.GT.U32.AND P6, PT, R2, R0, PT ;  /* 0x000000000200720c */ /* 0x000fe20003fc4070 */
[--C-:B------:R-:W-:Y:S01]  /*d530*/  @!P3 IMAD.IADD R11, R11, 0x1, -R2.reuse ;  /* 0x000000010b0bb824 */ /* 0x100fe200078e0a02 */
[----:B------:R-:W-:Y:S01]  /*d540*/  ISETP.GE.AND P3, PT, R236, RZ, PT ;  /* 0x000000ffec00720c */ /* 0x000fe20003f66270 */
[----:B------:R-:W-:Y:S01]  /*d550*/  @!P0 IMAD.IADD R8, R8, 0x1, -R2 ;  /* 0x0000000108088824 */ /* 0x000fe200078e0a02 */
[----:B------:R-:W-:Y:S01]  /*d560*/  ISETP.GE.AND P0, PT, R237, RZ, PT ;  /* 0x000000ffed00720c */ /* 0x000fe20003f06270 */
[----:B------:R-:W-:Y:S01]  /*d570*/  IMAD.HI.U32 R15, R4, R9, RZ ;  /* 0x00000009040f7227 */ /* 0x000fe200078e00ff */
[----:B0-----:R-:W-:-:S03]  /*d580*/  IABS R7, R246 ;  /* 0x000000f600077213 */ /* 0x001fc60000000000 */
[--C-:B------:R-:W-:Y:S01]  /*d590*/  @!P2 IMAD.IADD R6, R6, 0x1, -R2.reuse ;  /* 0x000000010606a824 */ /* 0x100fe200078e0a02 */
[----:B------:R-:W-:Y:S01]  /*d5a0*/  ISETP.GE.AND P2, PT, R247, RZ, PT ;  /* 0x000000fff700720c */ /* 0x000fe20003f46270 */
[----:B------:R-:W-:Y:S02]  /*d5b0*/  IMAD.MOV R15, RZ, RZ, -R15 ;  /* 0x000000ffff0f7224 */ /* 0x000fe400078e0a0f */
[----:B------:R-:W-:Y:S01]  /*d5c0*/  @!P1 IMAD.IADD R5, R5, 0x1, -R2 ;  /* 0x0000000105059824 */ /* 0x000fe200078e0a02 */
[----:B------:R-:W-:Y:S01]  /*d5d0*/  ISETP.GE.AND P1, PT, R238, RZ, PT ;  /* 0x000000ffee00720c */ /* 0x000fe20003f26270 */
[----:B------:R-:W-:Y:S02]  /*d5e0*/  IMAD.MOV.U32 R18, RZ, RZ, R12 ;  /* 0x000000ffff127224 */ /* 0x000fe400078e000c */
[----:B------:R-:W-:-:S04]  /*d5f0*/  IMAD.HI.U32 R14, R4, R7, RZ ;  /* 0x00000007040e7227 */ /* 0x000fc800078e00ff */
[----:B------:R-:W-:Y:S02]  /*d600*/  IMAD.MOV.U32 R17, RZ, RZ, R13 ;  /* 0x000000ffff117224 */ /* 0x000fe400078e000d */
[----:B------:R-:W-:Y:S02]  /*d610*/  IMAD R9, R2, R15, R9 ;  /* 0x0000000f02097224 */ /* 0x000fe400078e0209 */
[----:B------:R-:W-:Y:S01]  /*d620*/  @!P6 IMAD.IADD R0, R0, 0x1, -R2 ;  /* 0x000000010000e824 */ /* 0x000fe200078e0a02 */
[C---:B------:R-:W-:Y:S01]  /*d630*/  ISETP.GT.U32.AND P6, PT, R2.reuse, R6, PT ;  /* 0x000000060200720c */ /* 0x040fe20003fc4070 */
[----:B------:R-:W-:Y:S02]  /*d640*/  IMAD.MOV.U32 R13, RZ, RZ, R11 ;  /* 0x000000ffff0d7224 */ /* 0x000fe400078e000b */
[----:B------:R-:W-:Y:S01]  /*d650*/  @!P5 IMAD.MOV R18, RZ, RZ, -R18 ;  /* 0x000000ffff12d224 */ /* 0x000fe200078e0a12 */
[----:B------:R-:W-:Y:S01]  /*d660*/  ISETP.GT.U32.AND P5, PT, R2, R5, PT ;  /* 0x000000050200720c */ /* 0x000fe20003fa4070 */
[----:B------:R-:W-:-:S02]  /*d670*/  IMAD.MOV.U32 R11, RZ, RZ, R10 ;  /* 0x000000ffff0b7224 */ /* 0x000fc400078e000a */
[----:B------:R-:W-:Y:S01]  /*d680*/  VIADD R247, R3, 0x12a ;  /* 0x0000012a03f77836 */ /* 0x000fe20000000000 */
[----:B------:R-:W-:Y:S01]  /*d690*/  STL [R1+0x9c], R18 ;  /* 0x00009c1201007387 */ /* 0x000fe20000100800 */
[----:B------:R-:W-:Y:S02]  /*d6a0*/  IMAD.MOV R16, RZ, RZ, -R14 ;  /* 0x000000ffff107224 */ /* 0x000fe400078e0a0e */
[----:B------:R-:W-:Y:S01]  /*d6b0*/  @!P4 IMAD.MOV R17, RZ, RZ, -R17 ;  /* 0x000000ffff11c224 */ /* 0x000fe200078e0a11 */
[C---:B------:R-:W-:Y:S01]  /*d6c0*/  ISETP.GT.U32.AND P4, PT, R2.reuse, R9, PT ;  /* 0x000000090200720c */ /* 0x040fe20003f84070 */
[----:B------:R-:W-:Y:S01]  /*d6d0*/  @!P3 IMAD.MOV R13, RZ, RZ, -R13 ;  /* 0x000000ffff0db224 */ /* 0x000fe200078e0a0d */
[C---:B------:R-:W-:Y:S01]  /*d6e0*/  ISETP.GT.U32.AND P3, PT, R2.reuse, R0, PT ;  /* 0x000000000200720c */ /* 0x040fe20003f64070 */
[----:B------:R-:W-:Y:S01]  /*d6f0*/  @!P0 IMAD.MOV R11, RZ, RZ, -R11 ;  /* 0x000000ffff0b8224 */ /* 0x000fe200078e0a0b */
[----:B------:R-:W-:Y:S01]  /*d700*/  ISETP.GE.AND P0, PT, R239, RZ, PT ;  /* 0x000000ffef00720c */ /* 0x000fe20003f06270 */
[----:B------:R-:W-:Y:S01]  /*d710*/  IMAD R7, R2, R16, R7 ;  /* 0x0000001002077224 */ /* 0x000fe200078e0207 */
[----:B------:R-:W-:Y:S01]  /*d720*/  IABS R14, R247 ;  /* 0x000000f7000e7213 */ /* 0x000fe20000000000 */
[----:B------:R-:W-:Y:S01]  /*d730*/  IMAD.MOV.U32 R10, RZ, RZ, R8 ;  /* 0x000000ffff0a7224 */ /* 0x000fe200078e0008 */
[----:B------:R-:W-:Y:S01]  /*d740*/  STL [R1+0x98], R17 ;  /* 0x0000981101007387 */ /* 0x000fe20000100800 */
[----:B------:R-:W-:Y:S01]  /*d750*/  @!P6 IMAD.IADD R6, R6, 0x1, -R2 ;  /* 0x000000010606e824 */ /* 0x000fe200078e0a02 */
[----:B------:R-:W-:Y:S01]  /*d760*/  ISETP.GE.AND P6, PT, R244, RZ, PT ;  /* 0x000000fff400720c */ /* 0x000fe20003fc6270 */
[----:B------:R-:W-:Y:S01]  /*d770*/  @!P2 IMAD.MOV R10, RZ, RZ, -R10 ;  /* 0x000000ffff0aa224 */ /* 0x000fe200078e0a0a */
[----:B------:R-:W-:Y:S01]  /*d780*/  ISETP.GT.U32.AND P2, PT, R2, R7, PT ;  /* 0x000000070200720c */ /* 0x000fe20003f44070 */
[----:B------:R-:W-:Y:S01]  /*d790*/  IMAD.MOV.U32 R12, RZ, RZ, R14 ;  /* 0x000000ffff0c7224 */ /* 0x000fe200078e000e */
[----:B------:R0:W-:Y:S01]  /*d7a0*/  STL [R1+0x94], R13 ;  /* 0x0000940d01007387 */ /* 0x0001e20000100800 */
[--C-:B------:R-:W-:Y:S01]  /*d7b0*/  @!P5 IMAD.IADD R5, R5, 0x1, -R2.reuse ;  /* 0x000000010505d824 */ /* 0x100fe200078e0a02 */
[----:B------:R-:W-:Y:S01]  /*d7c0*/  ISETP.GE.AND P5, PT, R245, RZ, PT ;  /* 0x000000fff500720c */ /* 0x000fe20003fa6270 */
[----:B------:R-:W-:Y:S01]  /*d7d0*/  IMAD.HI.U32 R8, R4, R12, RZ ;  /* 0x0000000c04087227 */ /* 0x000fe200078e00ff */
[----:B------:R-:W-:Y:S03]  /*d7e0*/  STL [R1+0x90], R11 ;  /* 0x0000900b01007387 */ /* 0x000fe60000100800 */
[--C-:B------:R-:W-:Y:S01]  /*d7f0*/  @!P3 IMAD.IADD R0, R0, 0x1, -R2.reuse ;  /* 0x000000010000b824 */ /* 0x100fe200078e0a02 */
[----:B------:R-:W-:Y:S01]  /*d800*/  ISETP.GE.AND P3, PT, R246, RZ, PT ;  /* 0x000000fff600720c */ /* 0x000fe20003f66270 */
[----:B------:R-:W-:Y:S01]  /*d810*/  @!P4 IMAD.IADD R9, R9, 0x1, -R2 ;  /* 0x000000010909c824 */ /* 0x000fe200078e0a02 */
[----:B------:R-:W-:Y:S01]  /*d820*/  ISETP.GE.AND P4, PT, R247, RZ, PT ;  /* 0x000000fff700720c */ /* 0x000fe20003f86270 */
[----:B------:R-:W-:Y:S01]  /*d830*/  @!P1 IMAD.MOV R6, RZ, RZ, -R6 ;  /* 0x000000ffff069224 */ /* 0x000fe200078e0a06 */
[----:B------:R-:W-:Y:S01]  /*d840*/  STL [R1+0x8c], R10 ;  /* 0x00008c0a01007387 */ /* 0x000fe20000100800 */
[----:B------:R-:W-:-:S02]  /*d850*/  @!P0 IMAD.MOV R5, RZ, RZ, -R5 ;  /* 0x000000ffff058224 */ /* 0x000fc400078e0a05 */
[----:B------:R-:W-:Y:S01]  /*d860*/  IMAD.MOV R8, RZ, RZ, -R8 ;  /* 0x000000ffff087224 */ /* 0x000fe200078e0a08 */
[----:B------:R-:W-:Y:S01]  /*d870*/  STL [R1+0x88], R6 ;  /* 0x0000880601007387 */ /* 0x000fe20000100800 */
[C---:B------:R-:W-:Y:S02]  /*d880*/  VIADD R247, R3.reuse, 0x129 ;  /* 0x0000012903f77836 */ /* 0x040fe40000000000 */
[----:B------:R-:W-:Y:S01]  /*d890*/  VIADD R246, R3, 0x128 ;  /* 0x0000012803f67836 */ /* 0x000fe20000000000 */
[----:B------:R1:W-:Y:S01]  /*d8a0*/  STL [R1+0x84], R5 ;  /* 0x0000840501007387 */ /* 0x0003e20000100800 */
[C---:B------:R-:W-:Y:S01]  /*d8b0*/  IMAD R12, R2.reuse, R8, R12 ;  /* 0x00000008020c7224 */ /* 0x040fe200078e020c */
[----:B------:R-:W-:Y:S01]  /*d8c0*/  ISETP.GE.AND P0, PT, R247, RZ, PT ;  /* 0x000000fff700720c */ /* 0x000fe20003f06270 */
[----:B------:R-:W-:Y:S01]  /*d8d0*/  @!P2 IMAD.IADD R7, R7, 0x1, -R2 ;  /* 0x000000010707a824 */ /* 0x000fe200078e0a02 */
[----:B0-----:R-:W-:Y:S01]  /*d8e0*/  IABS R13, R247 ;  /* 0x000000f7000d7213 */ /* 0x001fe20000000000 */
[----:B------:R-:W-:Y:S01]  /*d8f0*/  IMAD.MOV.U32 R8, RZ, RZ, R0 ;  /* 0x000000ffff087224 */ /* 0x000fe200078e0000 */
[C---:B------:R-:W-:Y:S01]  /*d900*/  ISETP.GT.U32.AND P2, PT, R2.reuse, R9, PT ;  /* 0x000000090200720c */ /* 0x040fe20003f44070 */
[C---:B------:R-:W-:Y:S01]  /*d910*/  VIADD R247, R3.reuse, 0x127 ;  /* 0x0000012703f77836 */ /* 0x040fe20000000000 */
[C---:B------:R-:W-:Y:S01]  /*d920*/  ISETP.GT.U32.AND P1, PT, R2.reuse, R7, PT ;  /* 0x000000070200720c */ /* 0x040fe20003f24070 */
[----:B------:R-:W-:Y:S01]  /*d930*/  @!P6 IMAD.MOV R8, RZ, RZ, -R8 ;  /* 0x000000ffff08e224 */ /* 0x000fe200078e0a08 */
[----:B-1----:R-:W-:Y:S01]  /*d940*/  IABS R5, R246 ;  /* 0x000000f600057213 */ /* 0x002fe20000000000 */
[C---:B------:R-:W-:Y:S01]  /*d950*/  VIADD R237, R3.reuse, 0x126 ;  /* 0x0000012603ed7836 */ /* 0x040fe20000000000 */
[----:B------:R-:W-:Y:S01]  /*d960*/  ISETP.GT.U32.AND P6, PT, R2, R12, PT ;  /* 0x0000000c0200720c */ /* 0x000fe20003fc4070 */
[----:B------:R-:W-:Y:S01]  /*d970*/  VIADD R239, R3, 0x124 ;  /* 0x0000012403ef7836 */ /* 0x000fe20000000000 */
[----:B------:R-:W-:Y:S01]  /*d980*/  IABS R6, R247 ;  /* 0x000000f700067213 */ /* 0x000fe20000000000 */
[----:B------:R-:W-:Y:S01]  /*d990*/  IMAD.MOV.U32 R0, RZ, RZ, R5 ;  /* 0x000000ffff007224 */ /* 0x000fe200078e0005 */
[----:B------:R0:W-:Y:S01]  /*d9a0*/  STL [R1+0x80], R8 ;  /* 0x0000800801007387 */ /* 0x0001e20000100800 */
[----:B------:R-:W-:Y:S01]  /*d9b0*/  IMAD.HI.U32 R5, R4, R13, RZ ;  /* 0x0000000d04057227 */ /* 0x000fe200078e00ff */
[----:B------:R-:W-:-:S03]  /*d9c0*/  IABS R10, R237 ;  /* 0x000000ed000a7213 */ /* 0x000fc60000000000 */
[----:B------:R-:W-:Y:S02]  /*d9d0*/  IMAD.MOV R5, RZ, RZ, -R5 ;  /* 0x000000ffff057224 */ /* 0x000fe400078e0a05 */
[----:B------:R-:W-:-:S04]  /*d9e0*/  IMAD.HI.U32 R11, R4, R6, RZ ;  /* 0x00000006040b7227 */ /* 0x000fc800078e00ff */
[----:B------:R-:W-:Y:S01]  /*d9f0*/  @!P2 IMAD.IADD R9, R9, 0x1, -R2 ;  /* 0x000000010909a824 */ /* 0x000fe200078e0a02 */
[----:B------:R-:W-:Y:S01]  /*da00*/  ISETP.GE.AND P2, PT, R246, RZ, PT ;  /* 0x000000fff600720c */ /* 0x000fe20003f46270 */
        /* <DEDUP_REMOVED lines=17> */
[----:B------:R-:W-:Y:S02]  /*db20*/  IMAD R10, R2, R5, R10 ;  /* 0x00000005020a7224 */ /* 0x000fe400078e020a */
[--C-:B------:R-:W-:Y:S01]  /*db30*/  @!P5 IMAD.IADD R13, R13, 0x1, -R2.reuse ;  /* 0x000000010d0dd824 */ /* 0x100fe200078e0a02 */
[----:B------:R0:W-:Y:S01]  /*db40*/  STL [R1+0x78], R7 ;  /* 0x0000780701007387 */ /* 0x0001e20000100800 */
[----:B------:R-:W-:Y:S01]  /*db50*/  @!P6 IMAD.IADD R12, R12, 0x1, -R2 ;  /* 0x000000010c0ce824 */ /* 0x000fe200078e0a02 */
[C---:B------:R-:W-:Y:S01]  /*db60*/  ISETP.GT.U32.AND P5, PT, R2.reuse, R10, PT ;  /* 0x0000000a0200720c */ /* 0x040fe20003fa4070 */
[----:B------:R-:W-:Y:S01]  /*db70*/  VIADD R245, R3, 0x123 ;  /* 0x0000012303f57836 */ /* 0x000fe20000000000 */
[----:B------:R-:W-:Y:S01]  /*db80*/  ISETP.GT.U32.AND P6, PT, R2, R6, PT ;  /* 0x000000060200720c */ /* 0x000fe20003fc4070 */
[----:B------:R-:W-:-:S02]  /*db90*/  IMAD.MOV.U32 R14, RZ, RZ, R12 ;  /* 0x000000ffff0e7224 */ /* 0x000fc400078e000c */
[C---:B------:R-:W-:Y:S01]  /*dba0*/  VIADD R238, R3.reuse, 0x125 ;  /* 0x0000012503ee7836 */ /* 0x040fe20000000000 */
[----:B------:R-:W-:Y:S01]  /*dbb0*/  IABS R5, R245 ;  /* 0x000000f500057213 */ /* 0x000fe20000000000 */
[----:B------:R-:W-:Y:S01]  /*dbc0*/  @!P3 IMAD.IADD R0, R0, 0x1, -R2 ;  /* 0x000000010000b824 */ /* 0x000fe200078e0a02 */
[----:B0-----:R-:W-:Y:S01]  /*dbd0*/  IABS R7, R239 ;  /* 0x000000ef00077213 */ /* 0x001fe20000000000 */
[----:B------:R-:W-:Y:S01]  /*dbe0*/  @!P4 IMAD.MOV R14, RZ, RZ, -R14 ;  /* 0x000000ffff0ec224 */ /* 0x000fe200078e0a0e */
[C---:B------:R-:W-:Y:S01]  /*dbf0*/  ISETP.GT.U32.AND P3, PT, R2.reuse, R13, PT ;  /* 0x0000000d0200720c */ /* 0x040fe20003f64070 */
[----:B------:R-:W-:Y:S01]  /*dc00*/  VIADD R247, R3, 0x122 ;  /* 0x0000012203f77836 */ /* 0x000fe20000000000 */
[----:B------:R-:W-:Y:S01]  /*dc10*/  ISETP.GT.U32.AND P4, PT, R2, R0, PT ;  /* 0x000000000200720c */ /* 0x000fe20003f84070 */
[----:B------:R-:W-:Y:S01]  /*dc20*/  IMAD.HI.U32 R11, R4, R7, RZ ;  /* 0x00000007040b7227 */ /* 0x000fe200078e00ff */
[----:B------:R-:W-:Y:S01]  /*dc30*/  IABS R9, R238 ;  /* 0x000000ee00097213 */ /* 0x000fe20000000000 */
[----:B------:R0:W-:Y:S02]  /*dc40*/  STL [R1+0x74], R14 ;  /* 0x0000740e01007387 */ /* 0x0001e40000100800 */
[----:B------:R-:W-:-:S02]  /*dc50*/  @!P5 IMAD.IADD R10, R10, 0x1, -R2 ;  /* 0x000000010a0ad824 */ /* 0x000fc400078e0a02 */
[----:B------:R-:W-:Y:S02]  /*dc60*/  IMAD.MOV R11, RZ, RZ, -R11 ;  /* 0x000000ffff0b7224 */ /* 0x000fe400078e0a0b */
        /* <DEDUP_REMOVED lines=8> */
[--C-:B------:R-:W-:Y:S01]  /*dcf0*/  @!P4 IMAD.IADD R0, R0, 0x1, -R2.reuse ;  /* 0x000000010000c824 */ /* 0x100fe200078e0a02 */
[C---:B------:R-:W-:Y:S01]  /*dd00*/  ISETP.GT.U32.AND P4, PT, R2.reuse, R7, PT ;  /* 0x000000070200720c */ /* 0x040fe20003f84070 */
[C---:B------:R-:W-:Y:S02]  /*dd10*/  IMAD R5, R2.reuse, R11, R5 ;  /* 0x0000000b02057224 */ /* 0x040fe400078e0205 */
[--C-:B------:R-:W-:Y:S02]  /*dd20*/  @!P3 IMAD.IADD R13, R13, 0x1, -R2.reuse ;  /* 0x000000010d0db824 */ /* 0x100fe400078e0a02 */
        /* <DEDUP_REMOVED lines=8> */
[----:B------:R-:W-:-:S02]  /*ddb0*/  VIADD R246, R3, 0x121 ;  /* 0x0000012103f67836 */ /* 0x000fc40000000000 */
        /* <DEDUP_REMOVED lines=65> */
[C---:B0-----:R-:W-:Y:S02]  /*e1d0*/  IMAD R7, R2.reuse, R12, R11 ;  /* 0x0000000c02077224 */ /* 0x041fe400078e020b */
[----:B------:R-:W-:Y:S01]  /*e1e0*/  @!P1 IMAD.MOV R5, RZ, RZ, -R5 ;  /* 0x000000ffff059224 */ /* 0x000fe200078e0a05 */
[----:B------:R-:W-:Y:S01]  /*e1f0*/  ISETP.GE.AND P1, PT, R247, RZ, PT ;  /* 0x000000fff700720c */ /* 0x000fe20003f26270 */
[----:B------:R-:W-:Y:S01]  /*e200*/  IMAD.MOV R9, RZ, RZ, -R9 ;  /* 0x000000ffff097224 */ /* 0x000fe200078e0a09 */
[C---:B------:R-:W-:Y:S01]  /*e210*/  ISETP.GT.U32.AND P6, PT, R2.reuse, R7, PT ;  /* 0x000000070200720c */ /* 0x040fe20003fc4070 */
[----:B------:R-:W-:Y:S01]  /*e220*/  VIADD R247, R3, 0x11c ;  /* 0x0000011c03f77836 */ /* 0x000fe20000000000 */
[----:B------:R0:W-:Y:S01]  /*e230*/  STL [R1+0x58], R5 ;  /* 0x0000580501007387 */ /* 0x0001e20000100800 */
[----:B------:R-:W-:Y:S02]  /*e240*/  IMAD R10, R2, R9, R10 ;  /* 0x00000009020a7224 */ /* 0x000fe400078e020a */
[----:B------:R-:W-:Y:S01]  /*e250*/  IMAD.MOV.U32 R13, RZ, RZ, R8 ;  /* 0x000000ffff0d7224 */ /* 0x000fe200078e0008 */
[----:B------:R-:W-:Y:S01]  /*e260*/  IABS R14, R247 ;  /* 0x000000f7000e7213 */ /* 0x000fe20000000000 */
[--C-:B------:R-:W-:Y:S01]  /*e270*/  @!P4 IMAD.IADD R0, R0, 0x1, -R2.reuse ;  /* 0x000000010000c824 */ /* 0x100fe200078e0a02 */
[----:B------:R-:W-:Y:S01]  /*e280*/  ISETP.GT.U32.AND P4, PT, R2, R10, PT ;  /* 0x0000000a0200720c */ /* 0x000fe20003f84070 */
        /* <DEDUP_REMOVED lines=9> */
[C---:B------:R-:W-:Y:S02]  /*e320*/  VIADD R245, R3.reuse, 0x11b ;  /* 0x0000011b03f57836 */ /* 0x040fe40000000000 */
[----:B------:R-:W-:Y:S02]  /*e330*/  VIADD R231, R3, 0x11a ;  /* 0x0000011a03e77836 */ /* 0x000fe40000000000 */
[----:B------:R-:W-:Y:S01]  /*e340*/  IMAD.MOV R6, RZ, RZ, -R6 ;  /* 0x000000ffff067224 */ /* 0x000fe200078e0a06 */
[----:B0-----:R-:W-:Y:S01]  /*e350*/  IABS R13, R245 ;  /* 0x000000f5000d7213 */ /* 0x001fe20000000000 */
[----:B------:R-:W-:Y:S01]  /*e360*/  @!P2 IMAD.MOV R5, RZ, RZ, -R5 ;  /* 0x000000ffff05a224 */ /* 0x000fe200078e0a05 */
[----:B------:R-:W-:Y:S01]  /*e370*/  IABS R12, R231 ;  /* 0x000000e7000c7213 */ /* 0x000fe20000000000 */
        /* <DEDUP_REMOVED lines=20> */
[----:B------:R-:W-:Y:S01]  /*e4c0*/  IMAD.HI.U32 R16, R4, R8, RZ ;  /* 0x0000000804107227 */ /* 0x000fe200078e00ff */
[----:B------:R-:W-:-:S03]  /*e4d0*/  ISETP.GT.U32.AND P6, PT, R2, R12, PT ;  /* 0x0000000c0200720c */ /* 0x000fc60003fc4070 */
[----:B------:R-:W-:Y:S01]  /*e4e0*/  @!P4 IMAD.IADD R10, R10, 0x1, -R2 ;  /* 0x000000010a0ac824 */ /* 0x000fe200078e0a02 */
[----:B------:R-:W-:Y:S01]  /*e4f0*/  ISETP.GT.U32.AND P4, PT, R2, R13, PT ;  /* 0x0000000d0200720c */ /* 0x000fe20003f84070 */
[----:B------:R-:W-:-:S04]  /*e500*/  IMAD.HI.U32 R5, R4, R11, RZ ;  /* 0x0000000b04057227 */ /* 0x000fc800078e00ff */
[----:B------:R-:W-:Y:S02]  /*e510*/  IMAD.MOV R16, RZ, RZ, -R16 ;  /* 0x000000ffff107224 */ /* 0x000fe400078e0a10 */
[----:B------:R-:W-:Y:S02]  /*e520*/  IMAD.MOV R5, RZ, RZ, -R5 ;  /* 0x000000ffff057224 */ /* 0x000fe400078e0a05 */
[C---:B------:R-:W-:Y:S02]  /*e530*/  IMAD R8, R2.reuse, R16, R8 ;  /* 0x0000001002087224 */ /* 0x040fe400078e0208 */
[----:B------:R-:W-:Y:S02]  /*e540*/  IMAD R11, R2, R5, R11 ;  /* 0x00000005020b7224 */ /* 0x000fe400078e020b */
[--C-:B------:R-:W-:Y:S01]  /*e550*/  @!P6 IMAD.IADD R12, R12, 0x1, -R2.reuse ;  /* 0x000000010c0ce824 */ /* 0x100fe200078e0a02 */
[C---:B------:R-:W-:Y:S01]  /*e560*/  ISETP.GT.U32.AND P6, PT, R2.reuse, R8, PT ;  /* 0x000000080200720c */ /* 0x040fe20003fc4070 */
[----:B------:R-:W-:Y:S01]  /*e570*/  @!P4 IMAD.IADD R13, R13, 0x1, -R2 ;  /* 0x000000010d0dc824 */ /* 0x000fe200078e0a02 */
[----:B------:R-:W-:Y:S01]  /*e580*/  ISETP.GT.U32.AND P4, PT, R2, R11, PT ;  /* 0x0000000b0200720c */ /* 0x000fe20003f84070 */
[----:B------:R-:W-:-:S02]  /*e590*/  VIADD R237, R3, 0x117 ;  /* 0x0000011703ed7836 */ /* 0x000fc40000000000 */
[C---:B------:R-:W-:Y:S02]  /*e5a0*/  VIADD R238, R3.reuse, 0x116 ;  /* 0x0000011603ee7836 */ /* 0x040fe40000000000 */
[C---:B------:R-:W-:Y:S01]  /*e5b0*/  VIADD R239, R3.reuse, 0x115 ;  /* 0x0000011503ef7836 */ /* 0x040fe20000000000 */
[----:B------:R-:W-:Y:S01]  /*e5c0*/  IABS R9, R237 ;  /* 0x000000ed00097213 */ /* 0x000fe20000000000 */
[----:B------:R-:W-:Y:S01]  /*e5d0*/  VIADD R246, R3, 0x114 ;  /* 0x0000011403f67836 */ /* 0x000fe20000000000 */
[----:B------:R-:W-:Y:S01]  /*e5e0*/  IABS R6, R238 ;  /* 0x000000ee00067213 */ /* 0x000fe20000000000 */
[----:B------:R-:W-:Y:S01]  /*e5f0*/  @!P3 IMAD.MOV R0, RZ, RZ, -R0 ;  /* 0x000000ffff00b224 */ /* 0x000fe200078e0a00 */
[----:B------:R-:W-:Y:S01]  /*e600*/  ISETP.GT.U32.AND P3, PT, R2, R14, PT ;  /* 0x0000000e0200720c */ /* 0x000fe20003f64070 */
[----:B------:R-:W-:Y:S01]  /*e610*/  @!P6 IMAD.IADD R8, R8, 0x1, -R2 ;  /* 0x000000010808e824 */ /* 0x000fe200078e0a02 */
[----:B------:R-:W-:Y:S01]  /*e620*/  IABS R5, R239 ;  /* 0x000000ef00057213 */ /* 0x000fe20000000000 */
[----:B------:R-:W-:Y:S01]  /*e630*/  @!P1 IMAD.MOV R15, RZ, RZ, -R15 ;  /* 0x000000ffff0f9224 */ /* 0x000fe200078e0a0f */
[----:B------:R-:W-:Y:S01]  /*e640*/  IABS R16, R246 ;  /* 0x000000f600107213 */ /* 0x000fe20000000000 */
[----:B------:R-:W-:Y:S01]  /*e650*/  IMAD.HI.U32 R20, R4, R9, RZ ;  /* 0x0000000904147227 */ /* 0x000fe200078e00ff */
[C---:B------:R-:W-:Y:S01]  /*e660*/  ISETP.GT.U32.AND P1, PT, R2.reuse, R13, PT ;  /* 0x0000000d0200720c */ /* 0x040fe20003f24070 */
[----:B------:R0:W-:Y:S01]  /*e670*/  STL [R1+0x4c], R0 ;  /* 0x00004c0001007387 */ /* 0x0001e20000100800 */
[----:B------:R-:W-:Y:S01]  /*e680*/  ISETP.GT.U32.AND P6, PT, R2, R8, PT ;  /* 0x000000080200720c */ /* 0x000fe20003fc4070 */
[----:B------:R-:W-:-:S02]  /*e690*/  IMAD.HI.U32 R19, R4, R6, RZ ;  /* 0x0000000604137227 */ /* 0x000fc400078e00ff */
[----:B------:R-:W-:Y:S02]  /*e6a0*/  STL [R1+0x48], R15 ;  /* 0x0000480f01007387 */ /* 0x000fe40000100800 */
[----:B------:R-:W-:Y:S01]  /*e6b0*/  @!P4 IMAD.IADD R11, R11, 0x1, -R2 ;  /* 0x000000010b0bc824 */ /* 0x000fe200078e0a02 */
[----:B------:R-:W-:Y:S01]  /*e6c0*/  ISETP.GE.AND P4, PT, R245, RZ, PT ;  /* 0x000000fff500720c */ /* 0x000fe20003f86270 */
[----:B------:R-:W-:Y:S01]  /*e6d0*/  @!P0 IMAD.MOV R7, RZ, RZ, -R7 ;  /* 0x000000ffff078224 */ /* 0x000fe200078e0a07 */
[----:B------:R-:W-:Y:S01]  /*e6e0*/  ISETP.GT.U32.AND P0, PT, R2, R12, PT ;  /* 0x0000000c0200720c */ /* 0x000fe20003f04070 */
[----:B0-----:R-:W-:Y:S02]  /*e6f0*/  IMAD.MOV.U32 R0, RZ, RZ, R10 ;  /* 0x000000ffff007224 */ /* 0x001fe400078e000a */
[----:B------:R-:W-:Y:S01]  /*e700*/  IMAD.MOV R20, RZ, RZ, -R20 ;  /* 0x000000ffff147224 */ /* 0x000fe200078e0a14 */
[----:B------:R-:W-:Y:S01]  /*e710*/  STL [R1+0x44], R7 ;  /* 0x0000440701007387 */ /* 0x000fe20000100800 */
[----:B------:R-:W-:-:S04]  /*e720*/  IMAD.HI.U32 R18, R4, R5, RZ ;  /* 0x0000000504127227 */ /* 0x000fc800078e00ff */
[----:B------:R-:W-:Y:S02]  /*e730*/  IMAD.MOV R19, RZ, RZ, -R19 ;  /* 0x000000ffff137224 */ /* 0x000fe400078e0a13 */
[----:B------:R-:W-:-:S04]  /*e740*/  IMAD.HI.U32 R17, R4, R16, RZ ;  /* 0x0000001004117227 */ /* 0x000fc800078e00ff */
[----:B------:R-:W-:Y:S01]  /*e750*/  @!P2 IMAD.MOV R0, RZ, RZ, -R0 ;  /* 0x000000ffff00a224 */ /* 0x000fe200078e0a00 */
[C---:B------:R-:W-:Y:S01]  /*e760*/  ISETP.GT.U32.AND P2, PT, R2.reuse, R11, PT ;  /* 0x0000000b0200720c */ /* 0x040fe20003f44070 */
[C---:B------:R-:W-:Y:S02]  /*e770*/  IMAD R9, R2.reuse, R20, R9 ;  /* 0x0000001402097224 */ /* 0x040fe400078e0209 */
[----:B------:R-:W-:Y:S01]  /*e780*/  IMAD.MOV R18, RZ, RZ, -R18 ;  /* 0x000000ffff127224 */ /* 0x000fe200078e0a12 */
[----:B------:R0:W-:Y:S01]  /*e790*/  STL [R1+0x40], R0 ;  /* 0x0000400001007387 */ /* 0x0001e20000100800 */
[----:B------:R-:W-:Y:S02]  /*e7a0*/  IMAD R6, R2, R19, R6 ;  /* 0x0000001302067224 */ /* 0x000fe400078e0206 */
[----:B------:R-:W-:Y:S02]  /*e7b0*/  IMAD.MOV R17, RZ, RZ, -R17 ;  /* 0x000000ffff117224 */ /* 0x000fe400078e0a11 */
[----:B------:R-:W-:Y:S01]  /*e7c0*/  @!P3 IMAD.IADD R14, R14, 0x1, -R2 ;  /* 0x000000010e0eb824 */ /* 0x000fe200078e0a02 */
[C---:B------:R-:W-:Y:S01]  /*e7d0*/  ISETP.GT.U32.AND P3, PT, R2.reuse, R9, PT ;  /* 0x000000090200720c */ /* 0x040fe20003f64070 */
[----:B------:R-:W-:-:S02]  /*e7e0*/  IMAD R5, R2, R18, R5 ;  /* 0x0000001202057224 */ /* 0x000fc400078e0205 */
[----:B------:R-:W-:Y:S01]  /*e7f0*/  @!P1 IMAD.IADD R13, R13, 0x1, -R2 ;  /* 0x000000010d0d9824 */ /* 0x000fe200078e0a02 */
[C---:B------:R-:W-:Y:S01]  /*e800*/  ISETP.GT.U32.AND P1, PT, R2.reuse, R6, PT ;  /* 0x000000060200720c */ /* 0x040fe20003f24070 */
[----:B0-----:R-:W-:Y:S02]  /*e810*/  IMAD R0, R2, R17, R16 ;  /* 0x0000001102007224 */ /* 0x001fe400078e0210 */
[--C-:B------:R-:W-:Y:S01]  /*e820*/  @!P0 IMAD.IADD R12, R12, 0x1, -R2.reuse ;  /* 0x000000010c0c8824 */ /* 0x100fe200078e0a02 */
[----:B------:R-:W-:Y:S01]  /*e830*/  ISETP.GT.U32.AND P0, PT, R2, R5, PT ;  /* 0x000000050200720c */ /* 0x000fe20003f04070 */
[--C-:B------:R-:W-:Y:S01]  /*e840*/  @!P6 IMAD.IADD R8, R8, 0x1, -R2.reuse ;  /* 0x000000010808e824 */ /* 0x100fe200078e0a02 */
[----:B------:R-:W-:Y:S01]  /*e850*/  ISETP.GT.U32.AND P6, PT, R2, R0, PT ;  /* 0x000000000200720c */ /* 0x000fe20003fc4070 */
[----:B------:R-:W-:Y:S01]  /*e860*/  @!P2 IMAD.IADD R11, R11, 0x1, -R2 ;  /* 0x000000010b0ba824 */ /* 0x000fe200078e0a02 */
[----:B------:R-:W-:Y:S01]  /*e870*/  ISETP.GE.AND P2, PT, R231, RZ, PT ;  /* 0x000000ffe700720c */ /* 0x000fe20003f46270 */
[----:B------:R-:W-:-:S02]  /*e880*/  VIADD R244, R3, 0x113 ;  /* 0x0000011303f47836 */ /* 0x000fc40000000000 */
[----:B------:R-:W-:Y:S02]  /*e890*/  VIADD R245, R3, 0x112 ;  /* 0x0000011203f57836 */ /* 0x000fe40000000000 */
[--C-:B------:R-:W-:Y:S01]  /*e8a0*/  @!P3 IMAD.IADD R9, R9, 0x1, -R2.reuse ;  /* 0x000000010909b824 */ /* 0x100fe200078e0a02 */
[----:B------:R-:W-:Y:S01]  /*e8b0*/  IABS R10, R244 ;  /* 0x000000f4000a7213 */ /* 0x000fe20000000000 */
[--C-:B------:R-:W-:Y:S01]  /*e8c0*/  @!P1 IMAD.IADD R6, R6, 0x1, -R2.reuse ;  /* 0x0000000106069824 */ /* 0x100fe200078e0a02 */
[----:B------:R-:W-:Y:S01]  /*e8d0*/  ISETP.GE.AND P3, PT, R236, RZ, PT ;  /* 0x000000ffec00720c */ /* 0x000fe20003f66270 */
[--C-:B------:R-:W-:Y:S01]  /*e8e0*/  @!P0 IMAD.IADD R5, R5, 0x1, -R2.reuse ;  /* 0x0000000105058824 */ /* 0x100fe200078e0a02 */
[----:B------:R-:W-:Y:S01]  /*e8f0*/  IABS R7, R245 ;  /* 0x000000f500077213 */ /* 0x000fe20000000000 */
[----:B------:R-:W-:Y:S01]  /*e900*/  @!P6 IMAD.IADD R0, R0, 0x1, -R2 ;  /* 0x000000010000e824 */ /* 0x000fe200078e0a02 */
[----:B------:R-:W-:Y:S01]  /*e910*/  ISETP.GE.AND P1, PT, R247, RZ, PT ;  /* 0x000000fff700720c */ /* 0x000fe20003f26270 */
[----:B------:R-:W-:Y:S01]  /*e920*/  IMAD.HI.U32 R16, R4, R10, RZ ;  /* 0x0000000a04107227 */ /* 0x000fe200078e00ff */
[----:B------:R-:W-:-:S02]  /*e930*/  ISETP.GT.U32.AND P6, PT, R2, R9, PT ;  /* 0x000000090200720c */ /* 0x000fc40003fc4070 */
[----:B------:R-:W-:Y:S01]  /*e940*/  ISETP.GE.AND P0, PT, R237, RZ, PT ;  /* 0x000000ffed00720c */ /* 0x000fe20003f06270 */
[----:B------:R-:W-:-:S04]  /*e950*/  IMAD.HI.U32 R15, R4, R7, RZ ;  /* 0x00000007040f7227 */ /* 0x000fc800078e00ff */
[----:B------:R-:W-:Y:S01]  /*e960*/  @!P2 IMAD.MOV R12, RZ, RZ, -R12 ;  /* 0x000000ffff0ca224 */ /* 0x000fe200078e0a0c */
[C---:B------:R-:W-:Y:S01]  /*e970*/  ISETP.GT.U32.AND P2, PT, R2.reuse, R5, PT ;  /* 0x000000050200720c */ /* 0x040fe20003f44070 */
[----:B------:R-:W-:Y:S02]  /*e980*/  IMAD.MOV R16, RZ, RZ, -R16 ;  /* 0x000000ffff107224 */ /* 0x000fe400078e0a10 */
[----:B------:R-:W-:Y:S02]  /*e990*/  IMAD.MOV R15, RZ, RZ, -R15 ;  /* 0x000000ffff0f7224 */ /* 0x000fe400078e0a0f */
[----:B------:R-:W-:Y:S02]  /*e9a0*/  VIADD R247, R3, 0x111 ;  /* 0x0000011103f77836 */ /* 0x000fe40000000000 */
[----:B------:R-:W-:Y:S01]  /*e9b0*/  @!P5 IMAD.MOV R14, RZ, RZ, -R14 ;  /* 0x000000ffff0ed224 */ /* 0x000fe200078e0a0e */
[C---:B------:R-:W-:Y:S01]  /*e9c0*/  ISETP.GT.U32.AND P5, PT, R2.reuse, R0, PT ;  /* 0x000000000200720c */ /* 0x040fe20003fa4070 */
[----:B------:R-:W-:Y:S01]  /*e9d0*/  @!P4 IMAD.MOV R13, RZ, RZ, -R13 ;  /* 0x000000ffff0dc224 */ /* 0x000fe200078e0a0d */
[C---:B------:R-:W-:Y:S01]  /*e9e0*/  ISETP.GT.U32.AND P4, PT, R2.reuse, R6, PT ;  /* 0x000000060200720c */ /* 0x040fe20003f84070 */
[----:B------:R-:W-:Y:S01]  /*e9f0*/  IMAD R10, R2, R16, R10 ;  /* 0x00000010020a7224 */ /* 0x000fe200078e020a */
[----:B------:R-:W-:Y:S01]  /*ea00*/  STL [R1+0x3c], R14 ;  /* 0x00003c0e01007387 */ /* 0x000fe20000100800 */
[----:B------:R-:W-:-:S02]  /*ea10*/  @!P3 IMAD.MOV R11, RZ, RZ, -R11 ;  /* 0x000000ffff0bb224 */ /* 0x000fc400078e0a0b */
[C---:B------:R-:W-:Y:S01]  /*ea20*/  IMAD R7, R2.reuse, R15, R7 ;  /* 0x0000000f02077224 */ /* 0x040fe200078e0207 */
[----:B------:R-:W-:Y:S01]  /*ea30*/  IABS R15, R247 ;  /* 0x000000f7000f7213 */ /* 0x000fe20000000000 */
[----:B------:R-:W-:Y:S01]  /*ea40*/  @!P1 IMAD.MOV R8, RZ, RZ, -R8 ;  /* 0x000000ffff089224 */ /* 0x000fe200078e0a08 */
[----:B------:R-:W-:Y:S01]  /*ea50*/  STL [R1+0x38], R13 ;  /* 0x0000380d01007387 */ /* 0x000fe20000100800 */
[C---:B------:R-:W-:Y:S01]  /*ea60*/  ISETP.GT.U32.AND P3, PT, R2.reuse, R10, PT ;  /* 0x0000000a0200720c */ /* 0x040fe20003f64070 */
[--C-:B------:R-:W-:Y:S01]  /*ea70*/  @!P6 IMAD.IADD R9, R9, 0x1, -R2.reuse ;  /* 0x000000010909e824 */ /* 0x100fe200078e0a02 */
[----:B------:R-:W-:Y:S01]  /*ea80*/  ISETP.GT.U32.AND P6, PT, R2, R7, PT ;  /* 0x000000070200720c */ /* 0x000fe20003fc4070 */
[----:B------:R-:W-:Y:S01]  /*ea90*/  STL [R1+0x34], R12 ;  /* 0x0000340c01007387 */ /* 0x000fe20000100800 */
[--C-:B------:R-:W-:Y:S01]  /*eaa0*/  @!P2 IMAD.IADD R5, R5, 0x1, -R2.reuse ;  /* 0x000000010505a824 */ /* 0x100fe200078e0a02 */
[----:B------:R-:W-:Y:S01]  /*eab0*/  ISETP.GE.AND P2, PT, R246, RZ, PT ;  /* 0x000000fff600720c */ /* 0x000fe20003f46270 */
[----:B------:R-:W-:Y:S01]  /*eac0*/  VIADD R246, R3, 0x110 ;  /* 0x0000011003f67836 */ /* 0x000fe20000000000 */
[----:B------:R0:W-:Y:S01]  /*ead0*/  STL [R1+0x30], R11 ;  /* 0x0000300b01007387 */ /* 0x0001e20000100800 */
[----:B------:R-:W-:Y:S01]  /*eae0*/  ISETP.GE.AND P1, PT, R238, RZ, PT ;  /* 0x000000ffee00720c */ /* 0x000fe20003f26270 */
[----:B------:R-:W-:Y:S01]  /*eaf0*/  @!P4 IMAD.IADD R6, R6, 0x1, -R2 ;  /* 0x000000010606c824 */ /* 0x000fe200078e0a02 */
[----:B------:R-:W-:Y:S01]  /*eb00*/  ISETP.GE.AND P4, PT, R239, RZ, PT ;  /* 0x000000ffef00720c */ /* 0x000fe20003f86270 */
[----:B------:R1:W-:Y:S01]  /*eb10*/  STL [R1+0x2c], R8 ;  /* 0x00002c0801007387 */ /* 0x0003e20000100800 */
[----:B------:R-:W-:-:S02]  /*eb20*/  @!P0 IMAD.MOV R9, RZ, RZ, -R9 ;  /* 0x000000ffff098224 */ /* 0x000fc400078e0a09 */
[--C-:B------:R-:W-:Y:S01]  /*eb30*/  @!P3 IMAD.IADD R10, R10, 0x1, -R2.reuse ;  /* 0x000000010a0ab824 */ /* 0x100fe200078e0a02 */
[----:B------:R-:W-:Y:S01]  /*eb40*/  ISETP.GE.AND P3, PT, R245, RZ, PT ;  /* 0x000000fff500720c */ /* 0x000fe20003f66270 */
[----:B------:R-:W-:Y:S01]  /*eb50*/  @!P6 IMAD.IADD R7, R7, 0x1, -R2 ;  /* 0x000000010707e824 */ /* 0x000fe200078e0a02 */
[----:B0-----:R-:W-:Y:S01]  /*eb60*/  IABS R11, R246 ;  /* 0x000000f6000b7213 */ /* 0x001fe20000000000 */
[----:B------:R-:W-:Y:S01]  /*eb70*/  IMAD.MOV.U32 R12, RZ, RZ, R6 ;  /* 0x000000ffff0c7224 */ /* 0x000fe200078e0006 */
[----:B------:R-:W-:Y:S01]  /*eb80*/  ISETP.GT.U32.AND P0, PT, R2, R10, PT ;  /* 0x0000000a0200720c */ /* 0x000fe20003f04070 */
[----:B------:R-:W-:Y:S01]  /*eb90*/  @!P5 IMAD.IADD R0, R0, 0x1, -R2 ;  /* 0x000000010000d824 */ /* 0x000fe200078e0a02 */
[----:B------:R0:W-:Y:S01]  /*eba0*/  STL [R1+0x28], R9 ;  /* 0x0000280901007387 */ /* 0x0001e20000100800 */
[----:B-1----:R-:W-:Y:S01]  /*ebb0*/  IMAD.HI.U32 R8, R4, R15, RZ ;  /* 0x0000000f04087227 */ /* 0x002fe200078e00ff */
[----:B------:R-:W-:-:S03]  /*ebc0*/  ISETP.GE.AND P5, PT, R244, RZ, PT ;  /* 0x000000fff400720c */ /* 0x000fc60003fa6270 */
[----:B------:R-:W-:Y:S02]  /*ebd0*/  IMAD.MOV R8, RZ, RZ, -R8 ;  /* 0x000000ffff087224 */ /* 0x000fe400078e0a08 */
[----:B------:R-:W-:-:S04]  /*ebe0*/  IMAD.HI.U32 R6, R4, R11, RZ ;  /* 0x0000000b04067227 */ /* 0x000fc800078e00ff */
[C---:B------:R-:W-:Y:S02]  /*ebf0*/  IMAD R8, R2.reuse, R8, R15 ;  /* 0x0000000802087224 */ /* 0x040fe400078e020f */
[----:B------:R-:W-:Y:S02]  /*ec00*/  IMAD.MOV R6, RZ, RZ, -R6 ;  /* 0x000000ffff067224 */ /* 0x000fe400078e0a06 */
[----:B------:R-:W-:Y:S01]  /*ec10*/  @!P1 IMAD.MOV R12, RZ, RZ, -R12 ;  /* 0x000000ffff0c9224 */ /* 0x000fe200078e0a0c */
[C---:B------:R-:W-:Y:S01]  /*ec20*/  ISETP.GT.U32.AND P6, PT, R2.reuse, R8, PT ;  /* 0x000000080200720c */ /* 0x040fe20003fc4070 */
[----:B------:R-:W-:Y:S01]  /*ec30*/  @!P4 IMAD.MOV R5, RZ, RZ, -R5 ;  /* 0x000000ffff05c224 */ /* 0x000fe200078e0a05 */
[----:B------:R-:W-:Y:S01]  /*ec40*/  ISETP.GE.AND P4, PT, R247, RZ, PT ;  /* 0x000000fff700720c */ /* 0x000fe20003f86270 */
[----:B------:R-:W-:Y:S01]  /*ec50*/  @!P2 IMAD.MOV R0, RZ, RZ, -R0 ;  /* 0x000000ffff00a224 */ /* 0x000fe200078e0a00 */
[C---:B------:R-:W-:Y:S01]  /*ec60*/  ISETP.GT.U32.AND P1, PT, R2.reuse, R7, PT ;  /* 0x000000070200720c */ /* 0x040fe20003f24070 */
[----:B0-----:R-:W-:Y:S01]  /*ec70*/  IMAD R9, R2, R6, R11 ;  /* 0x0000000602097224 */ /* 0x001fe200078e020b */
[----:B------:R0:W-:Y:S01]  /*ec80*/  STL [R1+0x24], R12 ;  /* 0x0000240c01007387 */ /* 0x0001e20000100800 */
[C---:B------:R-:W-:Y:S01]  /*ec90*/  VIADD R247, R3.reuse, 0x10f ;  /* 0x0000010f03f77836 */ /* 0x040fe20000000000 */
[----:B------:R-:W-:Y:S01]  /*eca0*/  ISETP.GE.AND P2, PT, R246, RZ, PT ;  /* 0x000000fff600720c */ /* 0x000fe20003f46270 */
[--C-:B------:R-:W-:Y:S01]  /*ecb0*/  @!P0 IMAD.IADD R10, R10, 0x1, -R2.reuse ;  /* 0x000000010a0a8824 */ /* 0x100fe200078e0a02 */
[----:B------:R-:W-:Y:S01]  /*ecc0*/  STL [R1+0x20], R5 ;  /* 0x0000200501007387 */ /* 0x000fe20000100800 */
[----:B------:R-:W-:Y:S01]  /*ecd0*/  VIADD R238, R3, 0x10b ;  /* 0x0000010b03ee7836 */ /* 0x000fe20000000000 */
[----:B------:R-:W-:Y:S01]  /*ece0*/  ISETP.GE.AND P0, PT, R247, RZ, PT ;  /* 0x000000fff700720c */ /* 0x000fe20003f06270 */
[----:B------:R-:W-:Y:S01]  /*ecf0*/  @!P6 IMAD.IADD R8, R8, 0x1, -R2 ;  /* 0x000000010808e824 */ /* 0x000fe200078e0a02 */
[----:B------:R1:W-:Y:S01]  /*ed00*/  STL [R1+0x1c], R0 ;  /* 0x00001c0001007387 */ /* 0x0003e20000100800 */
[----:B------:R-:W-:Y:S01]  /*ed10*/  ISETP.GT.U32.AND P6, PT, R2, R9, PT ;  /* 0x000000090200720c */ /* 0x000fe20003fc4070 */
[----:B0-----:R-:W-:Y:S01]  /*ed20*/  IMAD.MOV.U32 R12, RZ, RZ, R10 ;  /* 0x000000ffff0c7224 */ /* 0x001fe200078e000a */
[----:B------:R-:W-:Y:S01]  /*ed30*/  IABS R223, R238 ;  /* 0x000000ee00df7213 */ /* 0x000fe20000000000 */
[----:B------:R-:W-:-:S02]  /*ed40*/  @!P1 IMAD.IADD R7, R7, 0x1, -R2 ;  /* 0x0000000107079824 */ /* 0x000fc400078e0a02 */
[----:B------:R-:W-:Y:S01]  /*ed50*/  @!P5 IMAD.MOV R12, RZ, RZ, -R12 ;  /* 0x000000ffff0cd224 */ /* 0x000fe200078e0a0c */
[----:B------:R-:W-:Y:S01]  /*ed60*/  ISETP.GT.U32.AND P5, PT, R2, R8, PT ;  /* 0x000000080200720c */ /* 0x000fe20003fa4070 */
[----:B------:R-:W-:Y:S01]  /*ed70*/  IMAD.MOV.U32 R11, RZ, RZ, R7 ;  /* 0x000000ffff0b7224 */ /* 0x000fe200078e0007 */
[----:B-1----:R-:W-:Y:S01]  /*ed80*/  IABS R0, R247 ;  /* 0x000000f700007213 */ /* 0x002fe20000000000 */
[C---:B------:R-:W-:Y:S01]  /*ed90*/  VIADD R247, R3.reuse, 0x10e ;  /* 0x0000010e03f77836 */ /* 0x040fe20000000000 */
[----:B------:R0:W-:Y:S01]  /*eda0*/  STL [R1+0x18], R12 ;  /* 0x0000180c01007387 */ /* 0x0001e20000100800 */
[----:B------:R-:W-:Y:S02]  /*edb0*/  VIADD R246, R3, 0x10d ;  /* 0x0000010d03f67836 */ /* 0x000fe40000000000 */
[----:B------:R-:W-:Y:S01]  /*edc0*/  IMAD.MOV.U32 R6, RZ, RZ, R0 ;  /* 0x000000ffff067224 */ /* 0x000fe200078e0000 */
[----:B------:R-:W-:Y:S01]  /*edd0*/  IABS R5, R247 ;  /* 0x000000f700057213 */ /* 0x000fe20000000000 */
[----:B------:R-:W-:Y:S01]  /*ede0*/  @!P6 IMAD.IADD R9, R9, 0x1, -R2 ;  /* 0x000000010909e824 */ /* 0x000fe200078e0a02 */
[----:B------:R-:W-:Y:S01]  /*edf0*/  ISETP.GE.AND P1, PT, R247, RZ, PT ;  /* 0x000000fff700720c */ /* 0x000fe20003f26270 */
[----:B------:R-:W-:Y:S01]  /*ee00*/  IMAD.HI.U32 R10, R4, R6, RZ ;  /* 0x00000006040a7227 */ /* 0x000fe200078e00ff */
[----:B------:R-:W-:-:S02]  /*ee10*/  IABS R0, R246 ;  /* 0x000000f600007213 */ /* 0x000fc40000000000 */
[C---:B------:R-:W-:Y:S01]  /*ee20*/  ISETP.GT.U32.AND P6, PT, R2.reuse, R9, PT ;  /* 0x000000090200720c */ /* 0x040fe20003fc4070 */
[----:B------:R-:W-:Y:S02]  /*ee30*/  IMAD.MOV R7, RZ, RZ, -R10 ;  /* 0x000000ffff077224 */ /* 0x000fe400078e0a0a */
[----:B------:R-:W-:Y:S02]  /*ee40*/  VIADD R247, R3, 0x10c ;  /* 0x0000010c03f77836 */ /* 0x000fe40000000000 */
[----:B------:R-:W-:Y:S02]  /*ee50*/  IMAD R6, R2, R7, R6 ;  /* 0x0000000702067224 */ /* 0x000fe400078e0206 */
[----:B------:R-:W-:Y:S01]  /*ee60*/  IMAD.HI.U32 R7, R4, R5, RZ ;  /* 0x0000000504077227 */ /* 0x000fe200078e00ff */
[----:B------:R-:W-:-:S03]  /*ee70*/  IABS R252, R247 ;  /* 0x000000f700fc7213 */ /* 0x000fc60000000000 */
[----:B------:R-:W-:Y:S02]  /*ee80*/  IMAD.MOV R7, RZ, RZ, -R7 ;  /* 0x000000ffff077224 */ /* 0x000fe400078e0a07 */
[----:B------:R-:W-:Y:S01]  /*ee90*/  @!P5 IMAD.IADD R8, R8, 0x1, -R2 ;  /* 0x000000010808d824 */ /* 0x000fe200078e0a02 */
[C---:B------:R-:W-:Y:S01]  /*eea0*/  ISETP.GT.U32.AND P5, PT, R2.reuse, R6, PT ;  /* 0x000000060200720c */ /* 0x040fe20003fa4070 */
[----:B------:R-:W-:Y:S02]  /*eeb0*/  IMAD R5, R2, R7, R5 ;  /* 0x0000000702057224 */ /* 0x000fe400078e0205 */
[----:B------:R-:W-:-:S04]  /*eec0*/  IMAD.HI.U32 R10, R4, R252, RZ ;  /* 0x000000fc040a7227 */ /* 0x000fc800078e00ff */
[----:B------:R-:W-:Y:S01]  /*eed0*/  @!P6 IMAD.IADD R9, R9, 0x1, -R2 ;  /* 0x000000010909e824 */ /* 0x000fe200078e0a02 */
[----:B------:R-:W-:Y:S01]  /*eee0*/  ISETP.GT.U32.AND P6, PT, R2, R5, PT ;  /* 0x000000050200720c */ /* 0x000fe20003fc4070 */
[----:B------:R-:W-:Y:S02]  /*eef0*/  IMAD.MOV R10, RZ, RZ, -R10 ;  /* 0x000000ffff0a7224 */ /* 0x000fe400078e0a0a */
[----:B------:R-:W-:Y:S01]  /*ef00*/  @!P3 IMAD.MOV R11, RZ, RZ, -R11 ;  /* 0x000000ffff0bb224 */ /* 0x000fe200078e0a0b */
[----:B------:R-:W-:Y:S01]  /*ef10*/  ISETP.GE.AND P3, PT, R246, RZ, PT ;  /* 0x000000fff600720c */ /* 0x000fe20003f66270 */
[----:B------:R-:W-:-:S03]  /*ef20*/  IMAD.HI.U32 R7, R4, R223, RZ ;  /* 0x000000df04077227 */ /* 0x000fc600078e00ff */
[----:B------:R1:W-:Y:S01]  /*ef30*/  STL [R1+0x14], R11 ;  /* 0x0000140b01007387 */ /* 0x0003e20000100800 */
[----:B------:R-:W-:Y:S02]  /*ef40*/  IMAD R252, R2, R10, R252 ;  /* 0x0000000a02fc7224 */ /* 0x000fe400078e02fc */
[----:B------:R-:W-:Y:S02]  /*ef50*/  IMAD.MOV R10, RZ, RZ, -R7 ;  /* 0x000000ffff0a7224 */ /* 0x000fe400078e0a07 */
[----:B0-----:R-:W-:Y:S02]  /*ef60*/  IMAD.MOV.U32 R12, RZ, RZ, R9 ;  /* 0x000000ffff0c7224 */ /* 0x001fe400078e0009 */
[----:B------:R-:W-:Y:S02]  /*ef70*/  @!P5 IMAD.IADD R6, R6, 0x1, -R2 ;  /* 0x000000010606d824 */ /* 0x000fe400078e0a02 */
[----:B------:R-:W-:Y:S02]  /*ef80*/  IMAD R223, R2, R10, R223 ;  /* 0x0000000a02df7224 */ /* 0x000fe400078e02df */
[----:B-1----:R-:W-:Y:S01]  /*ef90*/  IMAD.HI.U32 R11, R4, R0, RZ ;  /* 0x00000000040b7227 */ /* 0x002fe200078e00ff */
[----:B------:R-:W-:-:S03]  /*efa0*/  ISETP.GT.U32.AND P5, PT, R2, R6, PT ;  /* 0x000000060200720c */ /* 0x000fc60003fa4070 */
[----:B------:R-:W-:Y:S01]  /*efb0*/  @!P2 IMAD.MOV R12, RZ, RZ, -R12 ;  /* 0x000000ffff0ca224 */ /* 0x000fe200078e0a0c */
[C---:B------:R-:W-:Y:S01]  /*efc0*/  ISETP.GT.U32.AND P2, PT, R2.reuse, R252, PT ;  /* 0x000000fc0200720c */ /* 0x040fe20003f44070 */
[----:B------:R-:W-:Y:S02]  /*efd0*/  IMAD.MOV R11, RZ, RZ, -R11 ;  /* 0x000000ffff0b7224 */ /* 0x000fe400078e0a0b */
[----:B------:R-:W-:Y:S01]  /*efe0*/  @!P6 IMAD.IADD R5, R5, 0x1, -R2 ;  /* 0x000000010505e824 */ /* 0x000fe200078e0a02 */
[C---:B------:R-:W-:Y:S01]  /*eff0*/  ISETP.GT.U32.AND P6, PT, R2.reuse, R223, PT ;  /* 0x000000df0200720c */ /* 0x040fe20003fc4070 */
[----:B------:R-:W-:Y:S02]  /*f000*/  IMAD R0, R2, R11, R0 ;  /* 0x0000000b02007224 */ /* 0x000fe400078e0200 */
[----:B------:R-:W-:Y:S02]  /*f010*/  IMAD.MOV.U32 R13, RZ, RZ, R8 ;  /* 0x000000ffff0d7224 */ /* 0x000fe400078e0008 */
[----:B------:R-:W-:-:S02]  /*f020*/  VIADD R244, R3, 0x109 ;  /* 0x0000010903f47836 */ /* 0x000fc40000000000 */
[----:B------:R-:W-:Y:S01]  /*f030*/  @!P4 IMAD.MOV R13, RZ, RZ, -R13 ;  /* 0x000000ffff0dc224 */ /* 0x000fe200078e0a0d */
[----:B------:R-:W-:Y:S01]  /*f040*/  ISETP.GT.U32.AND P4, PT, R2, R0, PT ;  /* 0x000000000200720c */ /* 0x000fe20003f84070 */
[--C-:B------:R-:W-:Y:S01]  /*f050*/  @!P2 IMAD.IADD R252, R252, 0x1, -R2.reuse ;  /* 0x00000001fcfca824 */ /* 0x100fe200078e0a02 */
[----:B------:R-:W-:Y:S01]  /*f060*/  IABS R227, R244 ;  /* 0x000000f400e37213 */ /* 0x000fe20000000000 */
[--C-:B------:R-:W-:Y:S01]  /*f070*/  @!P5 IMAD.IADD R6, R6, 0x1, -R2.reuse ;  /* 0x000000010606d824 */ /* 0x100fe200078e0a02 */
[----:B------:R-:W-:Y:S01]  /*f080*/  STL [R1+0x10], R13 ;  /* 0x0000100d01007387 */ /* 0x000fe20000100800 */
[----:B------:R-:W-:Y:S01]  /*f090*/  VIADD R239, R3, 0x10a ;  /* 0x0000010a03ef7836 */ /* 0x000fe20000000000 */
[----:B------:R-:W-:Y:S01]  /*f0a0*/  ISETP.GE.AND P5, PT, R247, RZ, PT ;  /* 0x000000fff700720c */ /* 0x000fe20003fa6270 */
[----:B------:R-:W-:Y:S01]  /*f0b0*/  @!P6 IMAD.IADD R223, R223, 0x1, -R2 ;  /* 0x00000001dfdfe824 */ /* 0x000fe200078e0a02 */
[----:B------:R-:W-:Y:S01]  /*f0c0*/  ISETP.GT.U32.AND P6, PT, R2, R252, PT ;  /* 0x000000fc0200720c */ /* 0x000fe20003fc4070 */
[----:B------:R-:W-:Y:S01]  /*f0d0*/  IMAD.MOV.U32 R8, RZ, RZ, R6 ;  /* 0x000000ffff087224 */ /* 0x000fe200078e0006 */
[----:B------:R-:W-:Y:S01]  /*f0e0*/  IABS R225, R239 ;  /* 0x000000ef00e17213 */ /* 0x000fe20000000000 */
[----:B------:R-:W-:Y:S01]  /*f0f0*/  IMAD.HI.U32 R6, R4, R227, RZ ;  /* 0x000000e304067227 */ /* 0x000fe200078e00ff */
[----:B------:R-:W-:Y:S03]  /*f100*/  STL [R1+0xc], R12 ;  /* 0x00000c0c01007387 */ /* 0x000fe60000100800 */
[----:B------:R-:W-:-:S02]  /*f110*/  VIADD R245, R3, 0x108 ;  /* 0x0000010803f57836 */ /* 0x000fc40000000000 */
[----:B------:R-:W-:Y:S01]  /*f120*/  @!P4 IMAD.IADD R0, R0, 0x1, -R2 ;  /* 0x000000010000c824 */ /* 0x000fe200078e0a02 */
[----:B------:R-:W-:Y:S01]  /*f130*/  ISETP.GT.U32.AND P4, PT, R2, R5, PT ;  /* 0x000000050200720c */ /* 0x000fe20003f84070 */
[----:B------:R-:W-:Y:S01]  /*f140*/  IMAD.MOV R6, RZ, RZ, -R6 ;  /* 0x000000ffff067224 */ /* 0x000fe200078e0a06 */
[----:B------:R-:W-:Y:S01]  /*f150*/  IABS R229, R245 ;  /* 0x000000f500e57213 */ /* 0x000fe20000000000 */
[----:B------:R-:W-:Y:S01]  /*f160*/  IMAD.HI.U32 R7, R4, R225, RZ ;  /* 0x000000e104077227 */ /* 0x000fe200078e00ff */
[----:B------:R-:W-:-:S03]  /*f170*/  ISETP.GT.U32.AND P2, PT, R2, R0, PT ;  /* 0x000000000200720c */ /* 0x000fc60003f44070 */
[----:B------:R-:W-:Y:S02]  /*f180*/  VIADD R246, R3, 0x107 ;  /* 0x0000010703f67836 */ /* 0x000fe40000000000 */
[----:B------:R-:W-:Y:S01]  /*f190*/  @!P0 IMAD.MOV R8, RZ, RZ, -R8 ;  /* 0x000000ffff088224 */ /* 0x000fe200078e0a08 */
[C---:B------:R-:W-:Y:S01]  /*f1a0*/  ISETP.GT.U32.AND P0, PT, R2.reuse, R223, PT ;  /* 0x000000df0200720c */ /* 0x040fe20003f04070 */
[----:B------:R-:W-:Y:S01]  /*f1b0*/  IMAD R227, R2, R6, R227 ;  /* 0x0000000602e37224 */ /* 0x000fe200078e02e3 */
[----:B------:R-:W-:Y:S01]  /*f1c0*/  IABS R231, R246 ;  /* 0x000000f600e77213 */ /* 0x000fe20000000000 */
[----:B------:R-:W-:Y:S01]  /*f1d0*/  IMAD.MOV R7, RZ, RZ, -R7 ;  /* 0x000000ffff077224 */ /* 0x000fe200078e0a07 */
[----:B------:R0:W-:Y:S01]  /*f1e0*/  STL [R1+0x8], R8 ;  /* 0x0000080801007387 */ /* 0x0001e20000100800 */
[----:B------:R-:W-:Y:S01]  /*f1f0*/  @!P6 IMAD.IADD R252, R252, 0x1, -R2 ;  /* 0x00000001fcfce824 */ /* 0x000fe200078e0a02 */
[C---:B------:R-:W-:Y:S01]  /*f200*/  ISETP.GT.U32.AND P6, PT, R2.reuse, R227, PT ;  /* 0x000000e30200720c */ /* 0x040fe20003fc4070 */
[----:B------:R-:W-:-:S02]  /*f210*/  IMAD R225, R2, R7, R225 ;  /* 0x0000000702e17224 */ /* 0x000fc400078e02e1 */
[----:B------:R-:W-:Y:S02]  /*f220*/  @!P4 IMAD.IADD R5, R5, 0x1, -R2 ;  /* 0x000000010505c824 */ /* 0x000fe400078e0a02 */
[----:B------:R-:W-:Y:S01]  /*f230*/  IMAD.HI.U32 R7, R4, R231, RZ ;  /* 0x000000e704077227 */ /* 0x000fe200078e00ff */
[----:B------:R-:W-:-:S03]  /*f240*/  ISETP.GT.U32.AND P4, PT, R2, R225, PT ;  /* 0x000000e10200720c */ /* 0x000fc60003f84070 */
[----:B0-----:R-:W-:-:S04]  /*f250*/  IMAD.HI.U32 R8, R4, R229, RZ ;  /* 0x000000e504087227 */ /* 0x001fc800078e00ff */
[----:B------:R-:W-:Y:S02]  /*f260*/  IMAD.MOV R8, RZ, RZ, -R8 ;  /* 0x000000ffff087224 */ /* 0x000fe400078e0a08 */
[----:B------:R-:W-:Y:S02]  /*f270*/  IMAD.MOV R7, RZ, RZ, -R7 ;  /* 0x000000ffff077224 */ /* 0x000fe400078e0a07 */
[C---:B------:R-:W-:Y:S02]  /*f280*/  IMAD R229, R2.reuse, R8, R229 ;  /* 0x0000000802e57224 */ /* 0x040fe400078e02e5 */
[C---:B------:R-:W-:Y:S02]  /*f290*/  IMAD R231, R2.reuse, R7, R231 ;  /* 0x0000000702e77224 */ /* 0x040fe400078e02e7 */
[----:B------:R-:W-:Y:S01]  /*f2a0*/  @!P6 IMAD.IADD R227, R227, 0x1, -R2 ;  /* 0x00000001e3e3e824 */ /* 0x000fe200078e0a02 */
[----:B------:R-:W-:Y:S01]  /*f2b0*/  ISETP.GT.U32.AND P6, PT, R2, R229, PT ;  /* 0x000000e50200720c */ /* 0x000fe20003fc4070 */
[----:B------:R-:W-:-:S02]  /*f2c0*/  VIADD R247, R3, 0x106 ;  /* 0x0000010603f77836 */ /* 0x000fc40000000000 */
[----:B------:R-:W-:Y:S01]  /*f2d0*/  @!P5 IMAD.MOV R252, RZ, RZ, -R252 ;  /* 0x000000fffffcd224 */ /* 0x000fe200078e0afc */
[----:B------:R-:W-:Y:S01]  /*f2e0*/  ISETP.GT.U32.AND P5, PT, R2, R231, PT ;  /* 0x000000e70200720c */ /* 0x000fe20003fa4070 */
[--C-:B------:R-:W-:Y:S01]  /*f2f0*/  @!P4 IMAD.IADD R225, R225, 0x1, -R2.reuse ;  /* 0x00000001e1e1c824 */ /* 0x100fe200078e0a02 */
[----:B------:R-:W-:Y:S01]  /*f300*/  IABS R233, R247 ;  /* 0x000000f700e97213 */ /* 0x000fe20000000000 */
[----:B------:R-:W-:Y:S01]  /*f310*/  @!P2 IMAD.IADD R0, R0, 0x1, -R2 ;  /* 0x000000010000a824 */ /* 0x000fe200078e0a02 */
[----:B------:R-:W-:Y:S01]  /*f320*/  ISETP.GE.AND P2, PT, R238, RZ, PT ;  /* 0x000000ffee00720c */ /* 0x000fe20003f46270 */
[----:B------:R-:W-:Y:S01]  /*f330*/  VIADD R238, R3, 0x105 ;  /* 0x0000010503ee7836 */ /* 0x000fe20000000000 */
[----:B------:R-:W-:Y:S01]  /*f340*/  ISETP.GE.AND P4, PT, R244, RZ, PT ;  /* 0x000000fff400720c */ /* 0x000fe20003f86270 */
[----:B------:R-:W-:Y:S01]  /*f350*/  @!P1 IMAD.MOV R5, RZ, RZ, -R5 ;  /* 0x000000ffff059224 */ /* 0x000fe200078e0a05 */
[----:B------:R-:W-:Y:S01]  /*f360*/  ISETP.GT.U32.AND P1, PT, R2, R225, PT ;  /* 0x000000e10200720c */ /* 0x000fe20003f24070 */
[----:B------:R-:W-:Y:S01]  /*f370*/  IMAD.HI.U32 R6, R4, R233, RZ ;  /* 0x000000e904067227 */ /* 0x000fe200078e00ff */
[----:B------:R-:W-:-:S02]  /*f380*/  IABS R235, R238 ;  /* 0x000000ee00eb7213 */ /* 0x000fc40000000000 */
[----:B------:R-:W-:Y:S01]  /*f390*/  STL [R1+0x4], R5 ;  /* 0x0000040501007387 */ /* 0x000fe20000100800 */
[----:B------:R-:W-:Y:S01]  /*f3a0*/  @!P3 IMAD.MOV R0, RZ, RZ, -R0 ;  /* 0x000000ffff00b224 */ /* 0x000fe200078e0a00 */
[C---:B------:R-:W-:Y:S01]  /*f3b0*/  ISETP.GT.U32.AND P3, PT, R2.reuse, R227, PT ;  /* 0x000000e30200720c */ /* 0x040fe20003f64070 */
[----:B------:R-:W-:Y:S01]  /*f3c0*/  @!P6 IMAD.IADD R229, R229, 0x1, -R2 ;  /* 0x00000001e5e5e824 */ /* 0x000fe200078e0a02 */
[----:B------:R-:W-:Y:S01]  /*f3d0*/  ISETP.GE.AND P6, PT, R247, RZ, PT ;  /* 0x000000fff700720c */ /* 0x000fe20003fc6270 */
[----:B------:R-:W-:Y:S01]  /*f3e0*/  IMAD.MOV R6, RZ, RZ, -R6 ;  /* 0x000000ffff067224 */ /* 0x000fe200078e0a06 */
[----:B------:R0:W-:Y:S01]  /*f3f0*/  STL [R1], R0 ;  /* 0x0000000001007387 */ /* 0x0001e20000100800 */
[--C-:B------:R-:W-:Y:S01]  /*f400*/  @!P0 IMAD.IADD R223, R223, 0x1, -R2.reuse ;  /* 0x00000001dfdf8824 */ /* 0x100fe200078e0a02 */
[----:B------:R-:W-:Y:S01]  /*f410*/  ISETP.GE.AND P0, PT, R239, RZ, PT ;  /* 0x000000ffef00720c */ /* 0x000fe20003f06270 */
[--C-:B------:R-:W-:Y:S01]  /*f420*/  @!P5 IMAD.IADD R231, R231, 0x1, -R2.reuse ;  /* 0x00000001e7e7d824 */ /* 0x100fe200078e0a02 */
[C---:B------:R-:W-:Y:S01]  /*f430*/  ISETP.GT.U32.AND P5, PT, R2.reuse, R229, PT ;  /* 0x000000e50200720c */ /* 0x040fe20003fa4070 */
[C---:B------:R-:W-:Y:S01]  /*f440*/  IMAD R233, R2.reuse, R6, R233 ;  /* 0x0000000602e97224 */ /* 0x040fe200078e02e9 */
[----:B------:R-:W-:Y:S01]  /*f450*/  IABS R239, R230 ;  /* 0x000000e600ef7213 */ /* 0x000fe20000000000 */
[----:B------:R-:W-:Y:S01]  /*f460*/  VIADD R244, R3, 0x104 ;  /* 0x0000010403f47836 */ /* 0x000fe20000000000 */
[----:B------:R-:W-:Y:S01]  /*f470*/  STL [R1+0x2010], R252 ;  /* 0x002010fc01007387 */ /* 0x000fe20000100800 */
[----:B------:R-:W-:Y:S01]  /*f480*/  @!P1 IMAD.IADD R225, R225, 0x1, -R2 ;  /* 0x00000001e1e19824 */ /* 0x000fe200078e0a02 */
[----:B------:R-:W-:Y:S01]  /*f490*/  ISETP.GT.U32.AND P1, PT, R2, R233, PT ;  /* 0x000000e90200720c */ /* 0x000fe20003f24070 */
[----:B0-----:R-:W-:Y:S01]  /*f4a0*/  IMAD.HI.U32 R0, R4, R235, RZ ;  /* 0x000000eb04007227 */ /* 0x001fe200078e00ff */
[----:B------:R-:W-:-:S03]  /*f4b0*/  IABS R237, R244 ;  /* 0x000000f400ed7213 */ /* 0x000fc60000000000 */
[----:B------:R-:W-:Y:S02]  /*f4c0*/  IMAD.MOV R0, RZ, RZ, -R0 ;  /* 0x000000ffff007224 */ /* 0x000fe400078e0a00 */
[----:B------:R-:W-:Y:S01]  /*f4d0*/  @!P0 IMAD.MOV R225, RZ, RZ, -R225 ;  /* 0x000000ffffe18224 */ /* 0x000fe200078e0ae1 */
[C---:B------:R-:W-:Y:S01]  /*f4e0*/  ISETP.GT.U32.AND P0, PT, R2.reuse, R231, PT ;  /* 0x000000e70200720c */ /* 0x040fe20003f04070 */
[----:B------:R-:W-:Y:S02]  /*f4f0*/  IMAD R235, R2, R0, R235 ;  /* 0x0000000002eb7224 */ /* 0x000fe400078e02eb */
[----:B------:R-:W-:Y:S02]  /*f500*/  @!P5 IMAD.IADD R229, R229, 0x1, -R2 ;  /* 0x00000001e5e5d824 */ /* 0x000fe400078e0a02 */
[----:B------:R-:W-:Y:S01]  /*f510*/  IMAD.HI.U32 R5, R4, R237, RZ ;  /* 0x000000ed04057227 */ /* 0x000fe200078e00ff */
[----:B------:R-:W-:-:S03]  /*f520*/  ISETP.GT.U32.AND P5, PT, R2, R235, PT ;  /* 0x000000eb0200720c */ /* 0x000fc60003fa4070 */
[----:B------:R-:W-:Y:S02]  /*f530*/  VIADD R236, R3, 0x102 ;  /* 0x0000010203ec7836 */ /* 0x000fe40000000000 */
[----:B------:R-:W-:-:S03]  /*f540*/  IMAD.HI.U32 R0, R4, R239, RZ ;  /* 0x000000ef04007227 */ /* 0x000fc600078e00ff */
[----:B------:R-:W-:Y:S01]  /*f550*/  IABS R241, R236 ;  /* 0x000000ec00f17213 */ /* 0x000fe20000000000 */
[----:B------:R-:W-:Y:S02]  /*f560*/  IMAD.MOV R5, RZ, RZ, -R5 ;  /* 0x000000ffff057224 */ /* 0x000fe400078e0a05 */
[----:B------:R-:W-:Y:S02]  /*f570*/  @!P1 IMAD.IADD R233, R233, 0x1, -R2 ;  /* 0x00000001e9e99824 */ /* 0x000fe400078e0a02 */
[----:B------:R-:W-:Y:S02]  /*f580*/  VIADD R247, R3, 0x101 ;  /* 0x0000010103f77836 */ /* 0x000fe40000000000 */
[----:B------:R-:W-:Y:S01]  /*f590*/  IMAD.MOV R0, RZ, RZ, -R0 ;  /* 0x000000ffff007224 */ /* 0x000fe200078e0a00 */
[----:B------:R-:W-:Y:S01]  /*f5a0*/  ISETP.GT.U32.AND P1, PT, R2, R233, PT ;  /* 0x000000e90200720c */ /* 0x000fe20003f24070 */
[----:B------:R-:W-:Y:S01]  /*f5b0*/  @!P3 IMAD.IADD R227, R227, 0x1, -R2 ;  /* 0x00000001e3e3b824 */ /* 0x000fe200078e0a02 */
[----:B------:R-:W-:Y:S01]  /*f5c0*/  ISETP.GE.AND P3, PT, R246, RZ, PT ;  /* 0x000000fff600720c */ /* 0x000fe20003f66270 */
[C---:B------:R-:W-:Y:S01]  /*f5d0*/  IMAD R237, R2.reuse, R5, R237 ;  /* 0x0000000502ed7224 */ /* 0x040fe200078e02ed */
[----:B------:R-:W-:Y:S01]  /*f5e0*/  IABS R243, R247 ;  /* 0x000000f700f37213 */ /* 0x000fe20000000000 */
[----:B------:R-:W-:-:S02]  /*f5f0*/  IMAD R239, R2, R0, R239 ;  /* 0x0000000002ef7224 */ /* 0x000fc400078e02ef */
[----:B------:R-:W-:-:S04]  /*f600*/  IMAD.HI.U32 R6, R4, R241, RZ ;  /* 0x000000f104067227 */ /* 0x000fc800078e00ff */
[--C-:B------:R-:W-:Y:S01]  /*f610*/  @!P0 IMAD.IADD R231, R231, 0x1, -R2.reuse ;  /* 0x00000001e7e78824 */ /* 0x100fe200078e0a02 */
[C---:B------:R-:W-:Y:S01]  /*f620*/  ISETP.GT.U32.AND P0, PT, R2.reuse, R237, PT ;  /* 0x000000ed0200720c */ /* 0x040fe20003f04070 */
[----:B------:R-:W-:Y:S01]  /*f630*/  @!P5 IMAD.IADD R235, R235, 0x1, -R2 ;  /* 0x00000001ebebd824 */ /* 0x000fe200078e0a02 */
[----:B------:R-:W-:Y:S01]  /*f640*/  ISETP.GT.U32.AND P5, PT, R2, R239, PT ;  /* 0x000000ef0200720c */ /* 0x000fe20003fa4070 */
[----:B------:R-:W-:Y:S02]  /*f650*/  VIADD R246, R3, 0x100 ;  /* 0x0000010003f67836 */ /* 0x000fe40000000000 */
[----:B------:R-:W-:-:S04]  /*f660*/  IMAD.HI.U32 R5, R4, R243, RZ ;  /* 0x000000f304057227 */ /* 0x000fc800078e00ff */
[----:B------:R-:W-:Y:S02]  /*f670*/  IMAD.MOV R6, RZ, RZ, -R6 ;  /* 0x000000ffff067224 */ /* 0x000fe400078e0a06 */
[----:B------:R-:W-:Y:S01]  /*f680*/  @!P2 IMAD.MOV R223, RZ, RZ, -R223 ;  /* 0x000000ffffdfa224 */ /* 0x000fe200078e0adf */
[----:B------:R-:W-:Y:S01]  /*f690*/  ISETP.GE.AND P2, PT, R245, RZ, PT ;  /* 0x000000fff500720c */ /* 0x000fe20003f46270 */
[----:B------:R-:W-:Y:S01]  /*f6a0*/  IMAD.MOV R5, RZ, RZ, -R5 ;  /* 0x000000ffff057224 */ /* 0x000fe200078e0a05 */
[----:B------:R-:W-:Y:S01]  /*f6b0*/  IABS R245, R246 ;  /* 0x000000f600f57213 */ /* 0x000fe20000000000 */
[----:B------:R-:W-:Y:S01]  /*f6c0*/  IMAD R241, R2, R6, R241 ;  /* 0x0000000602f17224 */ /* 0x000fe200078e02f1 */
[----:B------:R-:W-:Y:S01]  /*f6d0*/  STL [R1+0x2014], R223 ;  /* 0x002014df01007387 */ /* 0x000fe20000100800 */
[----:B------:R-:W-:Y:S01]  /*f6e0*/  @!P1 IMAD.IADD R233, R233, 0x1, -R2 ;  /* 0x00000001e9e99824 */ /* 0x000fe200078e0a02 */
[----:B------:R-:W-:Y:S01]  /*f6f0*/  ISETP.GE.AND P1, PT, R238, RZ, PT ;  /* 0x000000ffee00720c */ /* 0x000fe20003f26270 */
[C---:B------:R-:W-:Y:S01]  /*f700*/  IMAD R243, R2.reuse, R5, R243 ;  /* 0x0000000502f37224 */ /* 0x040fe200078e02f3 */
[----:B------:R-:W-:Y:S01]  /*f710*/  STL [R1+0x2018], R225 ;  /* 0x002018e101007387 */ /* 0x000fe20000100800 */
[----:B------:R-:W-:Y:S01]  /*f720*/  @!P3 IMAD.MOV R231, RZ, RZ, -R231 ;  /* 0x000000ffffe7b224 */ /* 0x000fe200078e0ae7 */
[----:B------:R-:W-:Y:S01]  /*f730*/  ISETP.GT.U32.AND P3, PT, R2, R241, PT ;  /* 0x000000f10200720c */ /* 0x000fe20003f64070 */
[----:B------:R-:W-:-:S04]  /*f740*/  IMAD.HI.U32 R0, R4, R245, RZ ;  /* 0x000000f504007227 */ /* 0x000fc800078e00ff */
[--C-:B------:R-:W-:Y:S01]  /*f750*/  @!P0 IMAD.IADD R237, R237, 0x1, -R2.reuse ;  /* 0x00000001eded8824 */ /* 0x100fe200078e0a02 */
[----:B------:R-:W-:Y:S01]  /*f760*/  ISETP.GE.AND P0, PT, R244, RZ, PT ;  /* 0x000000fff400720c */ /* 0x000fe20003f06270 */
[----:B------:R-:W-:Y:S01]  /*f770*/  @!P5 IMAD.IADD R239, R239, 0x1, -R2 ;  /* 0x00000001efefd824 */ /* 0x000fe200078e0a02 */
[C---:B------:R-:W-:Y:S01]  /*f780*/  ISETP.GT.U32.AND P5, PT, R2.reuse, R235, PT ;  /* 0x000000eb0200720c */ /* 0x040fe20003fa4070 */
[----:B------:R-:W-:Y:S01]  /*f790*/  @!P6 IMAD.MOV R233, RZ, RZ, -R233 ;  /* 0x000000ffffe9e224 */ /* 0x000fe200078e0ae9 */
[----:B------:R-:W-:Y:S01]  /*f7a0*/  ISETP.GT.U32.AND P6, PT, R2, R243, PT ;  /* 0x000000f30200720c */ /* 0x000fe20003fc4070 */
[----:B------:R-:W-:Y:S02]  /*f7b0*/  IMAD.MOV R0, RZ, RZ, -R0 ;  /* 0x000000ffff007224 */ /* 0x000fe400078e0a00 */
[C---:B------:R-:W-:Y:S02]  /*f7c0*/  VIADD R244, R3.reuse, 0xfe ;  /* 0x000000fe03f47836 */ /* 0x040fe40000000000 */
[----:B------:R-:W-:-:S02]  /*f7d0*/  VIADD R238, R3, 0xff ;  /* 0x000000ff03ee7836 */ /* 0x000fc40000000000 */
[C---:B------:R-:W-:Y:S01]  /*f7e0*/  IMAD R245, R2.reuse, R0, R245 ;  /* 0x0000000002f57224 */ /* 0x040fe200078e02f5 */
[----:B------:R-:W-:Y:S01]  /*f7f0*/  IABS R0, R244 ;  /* 0x000000f400007213 */ /* 0x000fe20000000000 */
[----:B------:R-:W-:Y:S01]  /*f800*/  @!P2 IMAD.MOV R229, RZ, RZ, -R229 ;  /* 0x000000ffffe5a224 */ /* 0x000fe200078e0ae5 */
[----:B------:R-:W-:Y:S01]  /*f810*/  IABS R5, R238 ;  /* 0x000000ee00057213 */ /* 0x000fe20000000000 */
[----:B------:R-:W-:Y:S01]  /*f820*/  @!P3 IMAD.IADD R241, R241, 0x1, -R2 ;  /* 0x00000001f1f1b824 */ /* 0x000fe200078e0a02 */
[----:B------:R-:W-:Y:S01]  /*f830*/  ISETP.GT.U32.AND P2, PT, R2, R237, PT ;  /* 0x000000ed0200720c */ /* 0x000fe20003f44070 */
[----:B------:R-:W-:Y:S01]  /*f840*/  IMAD.MOV.U32 R6, RZ, RZ, R0 ;  /* 0x000000ffff067224 */ /* 0x000fe200078e0000 */
[----:B------:R-:W-:Y:S01]  /*f850*/  ISETP.GE.AND P3, PT, R247, RZ, PT ;  /* 0x000000fff700720c */ /* 0x000fe20003f66270 */
[----:B------:R-:W-:-:S04]  /*f860*/  IMAD.HI.U32 R7, R4, R5, RZ ;  /* 0x0000000504077227 */ /* 0x000fc800078e00ff */
[--C-:B------:R-:W-:Y:S01]  /*f870*/  @!P5 IMAD.IADD R235, R235, 0x1, -R2.reuse ;  /* 0x00000001ebebd824 */ /* 0x100fe200078e0a02 */
[C---:B------:R-:W-:Y:S01]  /*f880*/  ISETP.GT.U32.AND P5, PT, R2.reuse, R245, PT ;  /* 0x000000f50200720c */ /* 0x040fe20003fa4070 */
[----:B------:R-:W-:Y:S01]  /*f890*/  @!P6 IMAD.IADD R243, R243, 0x1, -R2 ;  /* 0x00000001f3f3e824 */ /* 0x000fe200078e0a02 */
[----:B------:R-:W-:Y:S01]  /*f8a0*/  ISETP.GT.U32.AND P6, PT, R2, R241, PT ;  /* 0x000000f10200720c */ /* 0x000fe20003fc4070 */
[----:B------:R-:W-:-:S04]  /*f8b0*/  IMAD.HI.U32 R0, R4, R6, RZ ;  /* 0x0000000604007227 */ /* 0x000fc800078e00ff */
[----:B------:R-:W-:Y:S02]  /*f8c0*/  IMAD.MOV R7, RZ, RZ, -R7 ;  /* 0x000000ffff077224 */ /* 0x000fe400078e0a07 */
[----:B------:R-:W-:Y:S02]  /*f8d0*/  IMAD.MOV R8, RZ, RZ, -R0 ;  /* 0x000000ffff087224 */ /* 0x000fe400078e0a00 */
[----:B------:R-:W-:Y:S01]  /*f8e0*/  @!P2 IMAD.IADD R237, R237, 0x1, -R2 ;  /* 0x00000001ededa824 */ /* 0x000fe200078e0a02 */
[----:B------:R-:W-:Y:S01]  /*f8f0*/  ISETP.GE.AND P2, PT, R230, RZ, PT ;  /* 0x000000ffe600720c */ /* 0x000fe20003f46270 */
[C---:B------:R-:W-:Y:S02]  /*f900*/  IMAD R0, R2.reuse, R7, R5 ;  /* 0x0000000702007224 */ /* 0x040fe400078e0205 */
[----:B------:R-:W-:Y:S02]  /*f910*/  IMAD R6, R2, R8, R6 ;  /* 0x0000000802067224 */ /* 0x000fe400078e0206 */
[----:B------:R-:W-:-:S02]  /*f920*/  VIADD R247, R3, 0xfd ;  /* 0x000000fd03f77836 */ /* 0x000fc40000000000 */
[----:B------:R-:W-:Y:S01]  /*f930*/  @!P4 IMAD.MOV R227, RZ, RZ, -R227 ;  /* 0x000000ffffe3c224 */ /* 0x000fe200078e0ae3 */
[C---:B------:R-:W-:Y:S01]  /*f940*/  ISETP.GT.U32.AND P4, PT, R2.reuse, R239, PT ;  /* 0x000000ef0200720c */ /* 0x040fe20003f84070 */
[----:B------:R-:W-:Y:S01]  /*f950*/  @!P0 IMAD.MOV R237, RZ, RZ, -R237 ;  /* 0x000000ffffed8224 */ /* 0x000fe200078e0aed */
[C---:B------:R-:W-:Y:S01]  /*f960*/  ISETP.GT.U32.AND P0, PT, R2.reuse, R0, PT ;  /* 0x000000000200720c */ /* 0x040fe20003f04070 */
[--C-:B------:R-:W-:Y:S01]  /*f970*/  @!P5 IMAD.IADD R245, R245, 0x1, -R2.reuse ;  /* 0x00000001f5f5d824 */ /* 0x100fe200078e0a02 */
[C---:B------:R-:W-:Y:S01]  /*f980*/  ISETP.GT.U32.AND P5, PT, R2.reuse, R243, PT ;  /* 0x000000f30200720c */ /* 0x040fe20003fa4070 */
[--C-:B------:R-:W-:Y:S01]  /*f990*/  @!P6 IMAD.IADD R241, R241, 0x1, -R2.reuse ;  /* 0x00000001f1f1e824 */ /* 0x100fe200078e0a02 */
[----:B------:R-:W-:Y:S01]  /*f9a0*/  IABS R8, R247 ;  /* 0x000000f700087213 */ /* 0x000fe20000000000 */
[----:B------:R-:W-:Y:S01]  /*f9b0*/  @!P1 IMAD.MOV R235, RZ, RZ, -R235 ;  /* 0x000000ffffeb9224 */ /* 0x000fe200078e0aeb */
[C---:B------:R-:W-:Y:S01]  /*f9c0*/  ISETP.GT.U32.AND P6, PT, R2.reuse, R6, PT ;  /* 0x000000060200720c */ /* 0x040fe20003fc4070 */
[----:B------:R-:W-:Y:S01]  /*f9d0*/  VIADD R230, R3, 0xae ;  /* 0x000000ae03e67836 */ /* 0x000fe20000000000 */
[----:B------:R-:W-:Y:S01]  /*f9e0*/  ISETP.GT.U32.AND P1, PT, R2, R245, PT ;  /* 0x000000f50200720c */ /* 0x000fe20003f24070 */
[----:B------:R-:W-:Y:S01]  /*f9f0*/  IMAD.HI.U32 R5, R4, R8, RZ ;  /* 0x0000000804057227 */ /* 0x000fe200078e00ff */
[----:B------:R-:W-:Y:S02]  /*fa00*/  STL [R1+0x201c], R227 ;  /* 0x00201ce301007387 */ /* 0x000fe40000100800 */
[----:B------:R-:W-:Y:S01]  /*fa10*/  IABS R145, R230 ;  /* 0x000000e600917213 */ /* 0x000fe20000000000 */
[----:B------:R-:W-:Y:S01]  /*fa20*/  IMAD.MOV R5, RZ, RZ, -R5 ;  /* 0x000000ffff057224 */ /* 0x000fe200078e0a05 */
[----:B------:R-:W-:Y:S01]  /*fa30*/  STL [R1+0x2020], R229 ;  /* 0x002020e501007387 */ /* 0x000fe20000100800 */
[--C-:B------:R-:W-:Y:S01]  /*fa40*/  @!P4 IMAD.IADD R239, R239, 0x1, -R2.reuse ;  /* 0x00000001efefc824 */ /* 0x100fe200078e0a02 */
[----:B------:R-:W-:Y:S01]  /*fa50*/  ISETP.GE.AND P4, PT, R236, RZ, PT ;  /* 0x000000ffec00720c */ /* 0x000fe20003f86270 */
[--C-:B------:R-:W-:Y:S01]  /*fa60*/  @!P0 IMAD.IADD R0, R0, 0x1, -R2.reuse ;  /* 0x0000000100008824 */ /* 0x100fe200078e0a02 */
[----:B------:R-:W-:Y:S01]  /*fa70*/  ISETP.GE.AND P0, PT, R247, RZ, PT ;  /* 0x000000fff700720c */ /* 0x000fe20003f06270 */
[----:B------:R-:W-:Y:S01]  /*fa80*/  @!P5 IMAD.IADD R243, R243, 0x1, -R2 ;  /* 0x00000001f3f3d824 */ /* 0x000fe200078e0a02 */
[----:B------:R-:W-:Y:S01]  /*fa90*/  ISETP.GE.AND P5, PT, R238, RZ, PT ;  /* 0x000000ffee00720c */ /* 0x000fe20003fa6270 */
[----:B------:R-:W-:Y:S01]  /*faa0*/  IMAD R8, R2, R5, R8 ;  /* 0x0000000502087224 */ /* 0x000fe200078e0208 */
[----:B------:R-:W-:Y:S01]  /*fab0*/  STL [R1+0x2024], R231 ;  /* 0x002024e701007387 */ /* 0x000fe20000100800 */
[----:B------:R-:W-:-:S02]  /*fac0*/  @!P6 IMAD.IADD R6, R6, 0x1, -R2 ;  /* 0x000000010606e824 */ /* 0x000fc400078e0a02 */
[C---:B------:R-:W-:Y:S01]  /*fad0*/  VIADD R247, R3.reuse, 0xfb ;  /* 0x000000fb03f77836 */ /* 0x040fe20000000000 */
[----:B------:R-:W-:Y:S01]  /*fae0*/  STL [R1+0x2028], R233 ;  /* 0x002028e901007387 */ /* 0x000fe20000100800 */
[----:B------:R-:W-:Y:S01]  /*faf0*/  @!P2 IMAD.MOV R239, RZ, RZ, -R239 ;  /* 0x000000ffffefa224 */ /* 0x000fe200078e0aef */
[----:B------:R-:W-:Y:S01]  /*fb00*/  ISETP.GE.AND P2, PT, R246, RZ, PT ;  /* 0x000000fff600720c */ /* 0x000fe20003f46270 */
[----:B------:R-:W-:Y:S01]  /*fb10*/  VIADD R246, R3, 0xfc ;  /* 0x000000fc03f67836 */ /* 0x000fe20000000000 */
[C---:B------:R-:W-:Y:S01]  /*fb20*/  ISETP.GT.U32.AND P6, PT, R2.reuse, R6, PT ;  /* 0x000000060200720c */ /* 0x040fe20003fc4070 */
[----:B------:R-:W-:Y:S01]  /*fb30*/  @!P3 IMAD.MOV R243, RZ, RZ, -R243 ;  /* 0x000000fffff3b224 */ /* 0x000fe200078e0af3 */
[----:B------:R-:W-:Y:S01]  /*fb40*/  IABS R7, R247 ;  /* 0x000000f700077213 */ /* 0x000fe20000000000 */
[----:B------:R-:W-:Y:S01]  /*fb50*/  @!P1 IMAD.IADD R245, R245, 0x1, -R2 ;  /* 0x00000001f5f59824 */ /* 0x000fe200078e0a02 */
[----:B------:R-:W-:Y:S01]  /*fb60*/  ISETP.GT.U32.AND P3, PT, R2, R8, PT ;  /* 0x000000080200720c */ /* 0x000fe20003f64070 */
[----:B------:R-:W-:Y:S01]  /*fb70*/  @!P4 IMAD.MOV R241, RZ, RZ, -R241 ;  /* 0x000000fffff1c224 */ /* 0x000fe200078e0af1 */
[----:B------:R-:W-:Y:S01]  /*fb80*/  ISETP.GE.AND P1, PT, R244, RZ, PT ;  /* 0x000000fff400720c */ /* 0x000fe20003f26270 */
[----:B------:R-:W-:Y:S01]  /*fb90*/  IMAD.HI.U32 R11, R4, R7, RZ ;  /* 0x00000007040b7227 */ /* 0x000fe200078e00ff */
[----:B------:R-:W-:Y:S01]  /*fba0*/  IABS R10, R246 ;  /* 0x000000f6000a7213 */ /* 0x000fe20000000000 */
[----:B------:R-:W-:Y:S01]  /*fbb0*/  STL [R1+0x202c], R235 ;  /* 0x00202ceb01007387 */ /* 0x000fe20000100800 */
[----:B------:R-:W-:Y:S01]  /*fbc0*/  ISETP.GT.U32.AND P4, PT, R2, R0, PT ;  /* 0x000000000200720c */ /* 0x000fe20003f84070 */
[----:B------:R-:W-:-:S02]  /*fbd0*/  IMAD.MOV R11, RZ, RZ, -R11 ;  /* 0x000000ffff0b7224 */ /* 0x000fc400078e0a0b */
[----:B------:R-:W-:Y:S01]  /*fbe0*/  IMAD.HI.U32 R5, R4, R10, RZ ;  /* 0x0000000a04057227 */ /* 0x000fe200078e00ff */
[----:B------:R-:W-:Y:S03]  /*fbf0*/  STL [R1+0x2030], R237 ;  /* 0x002030ed01007387 */ /* 0x000fe60000100800 */
[----:B------:R-:W-:Y:S01]  /*fc00*/  @!P2 IMAD.MOV R245, RZ, RZ, -R245 ;  /* 0x000000fffff5a224 */ /* 0x000fe200078e0af5 */
[----:B------:R-:W-:Y:S01]  /*fc10*/  ISETP.GE.AND P2, PT, R246, RZ, PT ;  /* 0x000000fff600720c */ /* 0x000fe20003f46270 */
[----:B------:R-:W-:Y:S01]  /*fc20*/  IMAD.MOV R5, RZ, RZ, -R5 ;  /* 0x000000ffff057224 */ /* 0x000fe200078e0a05 */
[----:B------:R-:W-:Y:S01]  /*fc30*/  STL [R1+0x2034], R239 ;  /* 0x002034ef01007387 */ /* 0x000fe20000100800 */
[--C-:B------:R-:W-:Y:S02]  /*fc40*/  @!P6 IMAD.IADD R6, R6, 0x1, -R2.reuse ;  /* 0x000000010606e824 */ /* 0x100fe400078e0a02 */
[----:B------:R-:W-:Y:S01]  /*fc50*/  VIADD R246, R3, 0xf9 ;  /* 0x000000f903f67836 */ /* 0x000fe20000000000 */
[----:B------:R-:W-:Y:S01]  /*fc60*/  STL [R1+0x2038], R241 ;  /* 0x002038f101007387 */ /* 0x000fe20000100800 */
[----:B------:R-:W-:-:S02]  /*fc70*/  @!P3 IMAD.IADD R8, R8, 0x1, -R2 ;  /* 0x000000010808b824 */ /* 0x000fc400078e0a02 */
[C---:B------:R-:W-:Y:S01]  /*fc80*/  IMAD R11, R2.reuse, R11, R7 ;  /* 0x0000000b020b7224 */ /* 0x040fe200078e0207 */
[----:B------:R-:W-:Y:S01]  /*fc90*/  IABS R15, R246 ;  /* 0x000000f6000f7213 */ /* 0x000fe20000000000 */
[C---:B------:R-:W-:Y:S01]  /*fca0*/  IMAD R10, R2.reuse, R5, R10 ;  /* 0x00000005020a7224 */ /* 0x040fe200078e020a */
[C---:B------:R-:W-:Y:S01]  /*fcb0*/  ISETP.GT.U32.AND P3, PT, R2.reuse, R8, PT ;  /* 0x000000080200720c */ /* 0x040fe20003f64070 */
[----:B------:R-:W-:Y:S01]  /*fcc0*/  @!P1 IMAD.MOV R6, RZ, RZ, -R6 ;  /* 0x000000ffff069224 */ /* 0x000fe200078e0a06 */
[----:B------:R-:W-:Y:S01]  /*fcd0*/  ISETP.GT.U32.AND P1, PT, R2, R11, PT ;  /* 0x0000000b0200720c */ /* 0x000fe20003f24070 */
[----:B------:R-:W-:Y:S01]  /*fce0*/  @!P4 IMAD.IADD R0, R0, 0x1, -R2 ;  /* 0x000000010000c824 */ /* 0x000fe200078e0a02 */
[----:B------:R-:W-:Y:S01]  /*fcf0*/  ISETP.GE.AND P4, PT, R247, RZ, PT ;  /* 0x000000fff700720c */ /* 0x000fe20003f86270 */
[C---:B------:R-:W-:Y:S01]  /*fd00*/  VIADD R247, R3.reuse, 0xfa ;  /* 0x000000fa03f77836 */ /* 0x040fe20000000000 */
[----:B------:R-:W-:Y:S01]  /*fd10*/  ISETP.GT.U32.AND P6, PT, R2, R10, PT ;  /* 0x0000000a0200720c */ /* 0x000fe20003fc4070 */
[----:B------:R-:W-:Y:S01]  /*fd20*/  IMAD.HI.U32 R5, R4, R15, RZ ;  /* 0x0000000f04057227 */ /* 0x000fe200078e00ff */
[----:B------:R-:W-:Y:S02]  /*fd30*/  STL [R1+0x203c], R243 ;  /* 0x00203cf301007387 */ /* 0x000fe40000100800 */
[----:B------:R-:W-:Y:S01]  /*fd40*/  IABS R13, R247 ;  /* 0x000000f7000d7213 */ /* 0x000fe20000000000 */
[----:B------:R-:W-:Y:S01]  /*fd50*/  IMAD.MOV R5, RZ, RZ, -R5 ;  /* 0x000000ffff057224 */ /* 0x000fe200078e0a05 */
[----:B------:R-:W-:Y:S01]  /*fd60*/  STL [R1+0x2040], R245 ;  /* 0x002040f501007387 */ /* 0x000fe20000100800 */
[----:B------:R-:W-:-:S02]  /*fd70*/  VIADD R238, R3, 0xf7 ;  /* 0x000000f703ee7836 */ /* 0x000fc40000000000 */
[--C-:B------:R-:W-:Y:S01]  /*fd80*/  @!P3 IMAD.IADD R8, R8, 0x1, -R2.reuse ;  /* 0x000000010808b824 */ /* 0x100fe200078e0a02 */
[----:B------:R-:W-:Y:S01]  /*fd90*/  ISETP.GE.AND P3, PT, R246, RZ, PT ;  /* 0x000000fff600720c */ /* 0x000fe20003f66270 */
[----:B------:R-:W-:Y:S01]  /*fda0*/  IMAD R15, R2, R5, R15 ;  /* 0x00000005020f7224 */ /* 0x000fe200078e020f */
[----:B------:R-:W-:Y:S01]  /*fdb0*/  IABS R19, R238 ;  /* 0x000000ee00137213 */ /* 0x000fe20000000000 */
[----:B------:R-:W-:Y:S02]  /*fdc0*/  @!P1 IMAD.IADD R11, R11, 0x1, -R2 ;  /* 0x000000010b0b9824 */ /* 0x000fe400078e0a02 */
[----:B------:R-:W-:-:S03]  /*fdd0*/  IMAD.HI.U32 R7, R4, R13, RZ ;  /* 0x0000000d04077227 */ /* 0x000fc600078e00ff */
[----:B------:R-:W-:Y:S01]  /*fde0*/  ISETP.GT.U32.AND P1, PT, R2, R11, PT ;  /* 0x0000000b0200720c */ /* 0x000fe20003f24070 */
[----:B------:R-:W-:Y:S01]  /*fdf0*/  @!P5 IMAD.MOV R0, RZ, RZ, -R0 ;  /* 0x000000ffff00d224 */ /* 0x000fe200078e0a00 */
[----:B------:R-:W-:Y:S01]  /*fe00*/  ISETP.GE.AND P5, PT, R247, RZ, PT ;  /* 0x000000fff700720c */ /* 0x000fe20003fa6270 */
[----:B------:R-:W-:Y:S02]  /*fe10*/  @!P6 IMAD.IADD R10, R10, 0x1, -R2 ;  /* 0x000000010a0ae824 */ /* 0x000fe400078e0a02 */
[----:B------:R-:W-:Y:S01]  /*fe20*/  @!P0 IMAD.MOV R8, RZ, RZ, -R8 ;  /* 0x000000ffff088224 */ /* 0x000fe200078e0a08 */
[C---:B------:R-:W-:Y:S01]  /*fe30*/  ISETP.GT.U32.AND P0, PT, R2.reuse, R15, PT ;  /* 0x0000000f0200720c */ /* 0x040fe20003f04070 */
[----:B------:R-:W-:Y:S01]  /*fe40*/  IMAD.MOV R7, RZ, RZ, -R7 ;  /* 0x000000ffff077224 */ /* 0x000fe200078e0a07 */
[C---:B------:R-:W-:Y:S01]  /*fe50*/  ISETP.GT.U32.AND P6, PT, R2.reuse, R10, PT ;  /* 0x0000000a0200720c */ /* 0x040fe20003fc4070 */
[----:B------:R-:W-:Y:S01]  /*fe60*/  VIADD R247, R3, 0xf8 ;  /* 0x000000f803f77836 */ /* 0x000fe20000000000 */
[----:B------:R-:W-:Y:S01]  /*fe70*/  STL [R1+0x2044], R0 ;  /* 0x0020440001007387 */ /* 0x000fe20000100800 */
[----:B------:R-:W-:-:S02]  /*fe80*/  IMAD R13, R2, R7, R13 ;  /* 0x00000007020d7224 */ /* 0x000fc400078e020d */
[C---:B------:R-:W-:Y:S01]  /*fe90*/  IMAD.HI.U32 R7, R4.reuse, R19, RZ ;  /* 0x0000001304077227 */ /* 0x040fe200078e00ff */
[----:B------:R-:W-:Y:S01]  /*fea0*/  IABS R17, R247 ;  /* 0x000000f700117213 */ /* 0x000fe20000000000 */
[----:B------:R-:W-:Y:S02]  /*feb0*/  STL [R1+0x2048], R6 ;  /* 0x0020480601007387 */ /* 0x000fe40000100800 */
[----:B------:R-:W-:Y:S02]  /*fec0*/  IMAD.MOV R7, RZ, RZ, -R7 ;  /* 0x000000ffff077224 */ /* 0x000fe400078e0a07 */
[----:B------:R-:W-:Y:S01]  /*fed0*/  VIADD R244, R3, 0xf6 ;  /* 0x000000f603f47836 */ /* 0x000fe20000000000 */
[----:B------:R-:W-:Y:S01]  /*fee0*/  STL [R1+0x204c], R8 ;  /* 0x00204c0801007387 */ /* 0x000fe20000100800 */
[----:B------:R-:W-:-:S03]  /*fef0*/  IMAD.HI.U32 R5, R4, R17, RZ ;  /* 0x0000001104057227 */ /* 0x000fc600078e00ff */
[----:B------:R-:W-:Y:S01]  /*ff00*/  IABS R21, R244 ;  /* 0x000000f400157213 */ /* 0x000fe20000000000 */
[----:B------:R-:W-:Y:S02]  /*ff10*/  IMAD R19, R2, R7, R19 ;  /* 0x0000000702137224 */ /* 0x000fe400078e0213 */
[--C-:B------:R-:W-:Y:S02]  /*ff20*/  @!P1 IMAD.IADD R11, R11, 0x1, -R2.reuse ;  /* 0x000000010b0b9824 */ /* 0x100fe400078e0a02 */
[--C-:B------:R-:W-:Y:S02]  /*ff30*/  @!P0 IMAD.IADD R15, R15, 0x1, -R2.reuse ;  /* 0x000000010f0f8824 */ /* 0x100fe400078e0a02 */
[----:B------:R-:W-:Y:S02]  /*ff40*/  IMAD.MOV R5, RZ, RZ, -R5 ;  /* 0x000000ffff057224 */ /* 0x000fe400078e0a05 */
[----:B------:R-:W-:Y:S01]  /*ff50*/  @!P6 IMAD.IADD R10, R10, 0x1, -R2 ;  /* 0x000000010a0ae824 */ /* 0x000fe200078e0a02 */
[C---:B------:R-:W-:Y:S01]  /*ff60*/  ISETP.GT.U32.AND P6, PT, R2.reuse, R13, PT ;  /* 0x0000000d0200720c */ /* 0x040fe20003fc4070 */
[----:B------:R-:W-:Y:S01]  /*ff70*/  @!P4 IMAD.MOV R11, RZ, RZ, -R11 ;  /* 0x000000ffff0bc224 */ /* 0x000fe200078e0a0b */
[C---:B------:R-:W-:Y:S01]  /*ff80*/  ISETP.GT.U32.AND P0, PT, R2.reuse, R15, PT ;  /* 0x0000000f0200720c */ /* 0x040fe20003f04070 */
[C---:B------:R-:W-:Y:S01]  /*ff90*/  IMAD R17, R2.reuse, R5, R17 ;  /* 0x0000000502117224 */ /* 0x040fe200078e0211 */
[----:B------:R-:W-:Y:S01]  /*ffa0*/  ISETP.GT.U32.AND P4, PT, R2, R19, PT ;  /* 0x000000130200720c */ /* 0x000fe20003f84070 */
[----:B------:R-:W-:-:S03]  /*ffb0*/  IMAD.HI.U32 R5, R4, R21, RZ ;  /* 0x0000001504057227 */ /* 0x000fc600078e00ff */
[C---:B------:R-:W-:Y:S01]  /*ffc0*/  ISETP.GT.U32.AND P1, PT, R2.reuse, R17, PT ;  /* 0x000000110200720c */ /* 0x040fe20003f24070 */
[----:B------:R-:W-:Y:S02]  /*ffd0*/  IMAD.MOV R5, RZ, RZ, -R5 ;  /* 0x000000ffff057224 */ /* 0x000fe400078e0a05 */
[----:B------:R-:W-:Y:S02]  /*ffe0*/  VIADD R246, R3, 0xf5 ;  /* 0x000000f503f67836 */ /* 0x000fe40000000000 */
[C---:B------:R-:W-:Y:S02]  /*fff0*/  IMAD R21, R2.reuse, R5, R21 ;  /* 0x0000000502157224 */ /* 0x040fe400078e0215 */
[--C-:B------:R-:W-:Y:S01]  /*10000*/  @!P6 IMAD.IADD R13, R13, 0x1, -R2.reuse ;  /* 0x000000010d0de824 */ /* 0x100fe200078e0a02 */
[----:B------:R-:W-:Y:S01]  /*10010*/  IABS R23, R246 ;  /* 0x000000f600177213 */ /* 0x000fe20000000000 */
[--C-:B------:R-:W-:Y:S01]  /*10020*/  @!P0 IMAD.IADD R15, R15, 0x1, -R2.reuse ;  /* 0x000000010f0f8824 */ /* 0x100fe200078e0a02 */
[C---:B------:R-:W-:Y:S01]  /*10030*/  ISETP.GT.U32.AND P0, PT, R2.reuse, R21, PT ;  /* 0x000000150200720c */ /* 0x040fe20003f04070 */
[----:B------:R-:W-:Y:S01]  /*10040*/  @!P4 IMAD.IADD R19, R19, 0x1, -R2 ;  /* 0x000000011313c824 */ /* 0x000fe200078e0a02 */
[----:B------:R-:W-:Y:S01]  /*10050*/  ISETP.GT.U32.AND P6, PT, R2, R13, PT ;  /* 0x0000000d0200720c */ /* 0x000fe20003fc4070 */
[----:B------:R-:W-:-:S03]  /*10060*/  IMAD.HI.U32 R5, R4, R23, RZ ;  /* 0x0000001704057227 */ /* 0x000fc600078e00ff */
[----:B------:R-:W-:Y:S01]  /*10070*/  ISETP.GT.U32.AND P4, PT, R2, R19, PT ;  /* 0x000000130200720c */ /* 0x000fe20003f84070 */
[----:B------:R-:W-:Y:S02]  /*10080*/  IMAD.MOV R5, RZ, RZ, -R5 ;  /* 0x000000ffff057224 */ /* 0x000fe400078e0a05 */
[----:B------:R-:W-:Y:S01]  /*10090*/  @!P3 IMAD.MOV R15, RZ, RZ, -R15 ;  /* 0x000000ffff0fb224 */ /* 0x000fe200078e0a0f */
[----:B------:R-:W-:Y:S01]  /*100a0*/  ISETP.GE.AND P3, PT, R246, RZ, PT ;  /* 0x000000fff600720c */ /* 0x000fe20003f66270 */
[----:B------:R-:W-:Y:S02]  /*100b0*/  VIADD R246, R3, 0xf3 ;  /* 0x000000f303f67836 */ /* 0x000fe40000000000 */
[----:B------:R-:W-:Y:S02]  /*100c0*/  @!P0 IMAD.IADD R21, R21, 0x1, -R2 ;  /* 0x0000000115158824 */ /* 0x000fe400078e0a02 */
[C---:B------:R-:W-:Y:S01]  /*100d0*/  IMAD R23, R2.reuse, R5, R23 ;  /* 0x0000000502177224 */ /* 0x040fe200078e0217 */
[----:B------:R-:W-:Y:S01]  /*100e0*/  IABS R27, R246 ;  /* 0x000000f6001b7213 */ /* 0x000fe20000000000 */
[----:B------:R-:W-:Y:S01]  /*100f0*/  @!P2 IMAD.MOV R10, RZ, RZ, -R10 ;  /* 0x000000ffff0aa224 */ /* 0x000fe200078e0a0a */
[----:B------:R-:W-:Y:S01]  /*10100*/  ISETP.GE.AND P2, PT, R247, RZ, PT ;  /* 0x000000fff700720c */ /* 0x000fe20003f46270 */
[----:B------:R-:W-:Y:S01]  /*10110*/  VIADD R247, R3, 0xf4 ;  /* 0x000000f403f77836 */ /* 0x000fe20000000000 */
[----:B------:R-:W-:Y:S01]  /*10120*/  ISETP.GT.U32.AND P0, PT, R2, R21, PT ;  /* 0x000000150200720c */ /* 0x000fe20003f04070 */
[--C-:B------:R-:W-:Y:S01]  /*10130*/  @!P6 IMAD.IADD R13, R13, 0x1, -R2.reuse ;  /* 0x000000010d0de824 */ /* 0x100fe200078e0a02 */
[----:B------:R-:W-:Y:S01]  /*10140*/  ISETP.GE.AND P6, PT, R238, RZ, PT ;  /* 0x000000ffee00720c */ /* 0x000fe20003fc6270 */
[--C-:B------:R-:W-:Y:S01]  /*10150*/  @!P4 IMAD.IADD R19, R19, 0x1, -R2.reuse ;  /* 0x000000011313c824 */ /* 0x100fe200078e0a02 */
[----:B------:R-:W-:Y:S01]  /*10160*/  ISETP.GT.U32.AND P4, PT, R2, R23, PT ;  /* 0x000000170200720c */ /* 0x000fe20003f84070 */
[----:B------:R-:W-:Y:S01]  /*10170*/  @!P1 IMAD.IADD R17, R17, 0x1, -R2 ;  /* 0x0000000111119824 */ /* 0x000fe200078e0a02 */
[----:B------:R-:W-:Y:S01]  /*10180*/  IABS R25, R247 ;  /* 0x000000f700197213 */ /* 0x000fe20000000000 */
[----:B------:R-:W-:Y:S01]  /*10190*/  @!P5 IMAD.MOV R13, RZ, RZ, -R13 ;  /* 0x000000ffff0dd224 */ /* 0x000fe200078e0a0d */
[----:B------:R-:W-:Y:S01]  /*101a0*/  ISETP.GE.AND P5, PT, R244, RZ, PT ;  /* 0x000000fff400720c */ /* 0x000fe20003fa6270 */
[----:B------:R-:W-:Y:S01]  /*101b0*/  IMAD.HI.U32 R5, R4, R27, RZ ;  /* 0x0000001b04057227 */ /* 0x000fe200078e00ff */
[----:B------:R-:W-:Y:S01]  /*101c0*/  ISETP.GT.U32.AND P1, PT, R2, R17, PT ;  /* 0x000000110200720c */ /* 0x000fe20003f24070 */
[----:B------:R-:W-:Y:S02]  /*101d0*/  STL [R1+0x2050], R10 ;  /* 0x0020500a01007387 */ /* 0x000fe40000100800 */
[----:B------:R-:W-:-:S02]  /*101e0*/  IMAD.HI.U32 R7, R4, R25, RZ ;  /* 0x0000001904077227 */ /* 0x000fc400078e00ff */
[----:B------:R-:W-:Y:S02]  /*101f0*/  STL [R1+0x2054], R11 ;  /* 0x0020540b01007387 */ /* 0x000fe40000100800 */
[----:B------:R-:W-:Y:S02]  /*10200*/  IMAD.MOV R5, RZ, RZ, -R5 ;  /* 0x000000ffff057224 */ /* 0x000fe400078e0a05 */
[----:B------:R-:W-:Y:S01]  /*10210*/  IMAD.MOV R7, RZ, RZ, -R7 ;  /* 0x000000ffff077224 */ /* 0x000fe200078e0a07 */
[----:B------:R-:W-:Y:S01]  /*10220*/  STL [R1+0x2058], R13 ;  /* 0x0020580d01007387 */ /* 0x000fe20000100800 */
[--C-:B------:R-:W-:Y:S02]  /*10230*/  @!P0 IMAD.IADD R21, R21, 0x1, -R2.reuse ;  /* 0x0000000115158824 */ /* 0x100fe400078e0a02 */
[----:B------:R-:W-:Y:S01]  /*10240*/  IMAD R27, R2, R5, R27 ;  /* 0x00000005021b7224 */ /* 0x000fe200078e021b */
[----:B------:R-:W-:Y:S01]  /*10250*/  STL [R1+0x205c], R15 ;  /* 0x00205c0f01007387 */ /* 0x000fe20000100800 */
[----:B------:R-:W-:-:S02]  /*10260*/  @!P4 IMAD.IADD R23, R23, 0x1, -R2 ;  /* 0x000000011717c824 */ /* 0x000fc400078e0a02 */
        /* <DEDUP_REMOVED lines=8> */
[----:B------:R-:W-:Y:S01]  /*102f0*/  IABS R31, R238 ;  /* 0x000000ee001f7213 */ /* 0x000fe20000000000 */
[----:B------:R-:W-:Y:S01]  /*10300*/  @!P6 IMAD.MOV R19, RZ, RZ, -R19 ;  /* 0x000000ffff13e224 */ /* 0x000fe200078e0a13 */
[----:B------:R-:W-:Y:S01]  /*10310*/  ISETP.GT.U32.AND P6, PT, R2, R25, PT ;  /* 0x000000190200720c */ /* 0x000fe20003fc4070 */
[----:B------:R-:W-:Y:S01]  /*10320*/  VIADD R244, R3, 0xef ;  /* 0x000000ef03f47836 */ /* 0x000fe20000000000 */
[----:B------:R-:W-:Y:S01]  /*10330*/  IABS R29, R247 ;  /* 0x000000f7001d7213 */ /* 0x000fe20000000000 */
[----:B------:R-:W-:Y:S01]  /*10340*/  IMAD.HI.U32 R5, R4, R31, RZ ;  /* 0x0000001f04057227 */ /* 0x000fe200078e00ff */
[----:B------:R-:W-:-:S02]  /*10350*/  ISETP.GE.AND P0, PT, R247, RZ, PT ;  /* 0x000000fff700720c */ /* 0x000fc40003f06270 */
[----:B------:R-:W-:Y:S01]  /*10360*/  IABS R35, R244 ;  /* 0x000000f400237213 */ /* 0x000fe20000000000 */
[----:B------:R-:W-:Y:S02]  /*10370*/  VIADD R247, R3, 0xf0 ;  /* 0x000000f003f77836 */ /* 0x000fe40000000000 */
[----:B------:R-:W-:-:S03]  /*10380*/  IMAD.HI.U32 R7, R4, R29, RZ ;  /* 0x0000001d04077227 */ /* 0x000fc600078e00ff */
[----:B------:R-:W-:Y:S01]  /*10390*/  IABS R33, R247 ;  /* 0x000000f700217213 */ /* 0x000fe20000000000 */
[----:B------:R-:W-:Y:S02]  /*103a0*/  IMAD.MOV R5, RZ, RZ, -R5 ;  /* 0x000000ffff057224 */ /* 0x000fe400078e0a05 */
[--C-:B------:R-:W-:Y:S02]  /*103b0*/  @!P4 IMAD.IADD R23, R23, 0x1, -R2.reuse ;  /* 0x000000011717c824 */ /* 0x100fe400078e0a02 */
[--C-:B------:R-:W-:Y:S01]  /*103c0*/  @!P5 IMAD.IADD R27, R27, 0x1, -R2.reuse ;  /* 0x000000011b1bd824 */ /* 0x100fe200078e0a02 */
[----:B------:R-:W-:Y:S01]  /*103d0*/  ISETP.GE.AND P5, PT, R238, RZ, PT ;  /* 0x000000ffee00720c */ /* 0x000fe20003fa6270 */
[----:B------:R-:W-:Y:S02]  /*103e0*/  @!P6 IMAD.IADD R25, R25, 0x1, -R2 ;  /* 0x000000011919e824 */ /* 0x000fe400078e0a02 */
[----:B------:R-:W-:Y:S02]  /*103f0*/  IMAD.MOV R7, RZ, RZ, -R7 ;  /* 0x000000ffff077224 */ /* 0x000fe400078e0a07 */
[C---:B------:R-:W-:Y:S01]  /*10400*/  IMAD R31, R2.reuse, R5, R31 ;  /* 0x00000005021f7224 */ /* 0x040fe200078e021f */
[C---:B------:R-:W-:Y:S01]  /*10410*/  ISETP.GT.U32.AND P6, PT, R2.reuse, R25, PT ;  /* 0x000000190200720c */ /* 0x040fe20003fc4070 */
[----:B------:R-:W-:Y:S01]  /*10420*/  @!P3 IMAD.MOV R23, RZ, RZ, -R23 ;  /* 0x000000ffff17b224 */ /* 0x000fe200078e0a17 */
[----:B------:R-:W-:Y:S01]  /*10430*/  ISETP.GT.U32.AND P3, PT, R2, R27, PT ;  /* 0x0000001b0200720c */ /* 0x000fe20003f64070 */
[----:B------:R-:W-:-:S04]  /*10440*/  IMAD.HI.U32 R5, R4, R33, RZ ;  /* 0x0000002104057227 */ /* 0x000fc800078e00ff */
[----:B------:R-:W-:Y:S01]  /*10450*/  @!P2 IMAD.MOV R17, RZ, RZ, -R17 ;  /* 0x000000ffff11a224 */ /* 0x000fe200078e0a11 */
[----:B------:R-:W-:Y:S01]  /*10460*/  ISETP.GE.AND P2, PT, R246, RZ, PT ;  /* 0x000000fff600720c */ /* 0x000fe20003f46270 */
[----:B------:R-:W-:Y:S02]  /*10470*/  IMAD R29, R2, R7, R29 ;  /* 0x00000007021d7224 */ /* 0x000fe400078e021d */
[----:B------:R-:W-:Y:S01]  /*10480*/  IMAD.MOV R9, RZ, RZ, -R5 ;  /* 0x000000ffff097224 */ /* 0x000fe200078e0a05 */
[----:B------:R-:W-:Y:S01]  /*10490*/  STL [R1+0x2060], R17 ;  /* 0x0020601101007387 */ /* 0x000fe20000100800 */
[----:B------:R-:W-:Y:S01]  /*104a0*/  IMAD.HI.U32 R5, R4, R35, RZ ;  /* 0x0000002304057227 */ /* 0x000fe200078e00ff */
[C---:B------:R-:W-:Y:S02]  /*104b0*/  ISETP.GT.U32.AND P4, PT, R2.reuse, R29, PT ;  /* 0x0000001d0200720c */ /* 0x040fe40003f84070 */
[----:B------:R-:W-:Y:S01]  /*104c0*/  STL [R1+0x2064], R19 ;  /* 0x0020641301007387 */ /* 0x000fe20000100800 */
[----:B------:R-:W-:-:S02]  /*104d0*/  IMAD R33, R2, R9, R33 ;  /* 0x0000000902217224 */ /* 0x000fc400078e0221 */
[----:B------:R-:W-:Y:S01]  /*104e0*/  IMAD.MOV R5, RZ, RZ, -R5 ;  /* 0x000000ffff057224 */ /* 0x000fe200078e0a05 */
[----:B------:R-:W-:Y:S01]  /*104f0*/  STL [R1+0x2068], R21 ;  /* 0x0020681501007387 */ /* 0x000fe20000100800 */
[--C-:B------:R-:W-:Y:S01]  /*10500*/  @!P3 IMAD.IADD R27, R27, 0x1, -R2.reuse ;  /* 0x000000011b1bb824 */ /* 0x100fe200078e0a02 */
[C---:B------:R-:W-:Y:S01]  /*10510*/  ISETP.GT.U32.AND P3, PT, R2.reuse, R33, PT ;  /* 0x000000210200720c */ /* 0x040fe20003f64070 */
[C---:B------:R-:W-:Y:S01]  /*10520*/  IMAD R35, R2.reuse, R5, R35 ;  /* 0x0000000502237224 */ /* 0x040fe200078e0223 */
[----:B------:R-:W-:Y:S01]  /*10530*/  STL [R1+0x206c], R23 ;  /* 0x00206c1701007387 */ /* 0x000fe20000100800 */
[----:B------:R-:W-:Y:S02]  /*10540*/  VIADD R246, R3, 0xee ;  /* 0x000000ee03f67836 */ /* 0x000fe40000000000 */
[--C-:B------:R-:W-:Y:S01]  /*10550*/  @!P6 IMAD.IADD R25, R25, 0x1, -R2.reuse ;  /* 0x000000011919e824 */ /* 0x100fe200078e0a02 */
[C---:B------:R-:W-:Y:S01]  /*10560*/  ISETP.GT.U32.AND P6, PT, R2.reuse, R31, PT ;  /* 0x0000001f0200720c */ /* 0x040fe20003fc4070 */
[----:B------:R-:W-:Y:S01]  /*10570*/  @!P2 IMAD.MOV R27, RZ, RZ, -R27 ;  /* 0x000000ffff1ba224 */ /* 0x000fe200078e0a1b */
[----:B------:R-:W-:Y:S01]  /*10580*/  ISETP.GT.U32.AND P2, PT, R2, R35, PT ;  /* 0x000000230200720c */ /* 0x000fe20003f44070 */
[----:B------:R-:W-:Y:S01]  /*10590*/  @!P4 IMAD.IADD R29, R29, 0x1, -R2 ;  /* 0x000000011d1dc824 */ /* 0x000fe200078e0a02 */
[----:B------:R-:W-:Y:S01]  /*105a0*/  IABS R37, R246 ;  /* 0x000000f600257213 */ /* 0x000fe20000000000 */
[----:B------:R-:W-:Y:S01]  /*105b0*/  VIADD R236, R3, 0xec ;  /* 0x000000ec03ec7836 */ /* 0x000fe20000000000 */
[----:B------:R-:W-:Y:S01]  /*105c0*/  ISETP.GE.AND P4, PT, R247, RZ, PT ;  /* 0x000000fff700720c */ /* 0x000fe20003f86270 */
[----:B------:R-:W-:-:S02]  /*105d0*/  VIADD R247, R3, 0xed ;  /* 0x000000ed03f77836 */ /* 0x000fc40000000000 */
[----:B------:R-:W-:Y:S01]  /*105e0*/  IMAD.HI.U32 R7, R4, R37, RZ ;  /* 0x0000002504077227 */ /* 0x000fe200078e00ff */
[----:B------:R-:W-:Y:S02]  /*105f0*/  IABS R41, R236 ;  /* 0x000000ec00297213 */ /* 0x000fe40000000000 */
[----:B------:R-:W-:Y:S01]  /*10600*/  IABS R39, R247 ;  /* 0x000000f700277213 */ /* 0x000fe20000000000 */
[--C-:B------:R-:W-:Y:S01]  /*10610*/  @!P3 IMAD.IADD R33, R33, 0x1, -R2.reuse ;  /* 0x000000012121b824 */ /* 0x100fe200078e0a02 */
[----:B------:R-:W-:Y:S01]  /*10620*/  ISETP.GE.AND P3, PT, R246, RZ, PT ;  /* 0x000000fff600720c */ /* 0x000fe20003f66270 */
[----:B------:R-:W-:Y:S02]  /*10630*/  IMAD.MOV R7, RZ, RZ, -R7 ;  /* 0x000000ffff077224 */ /* 0x000fe400078e0a07 */
[--C-:B------:R-:W-:Y:S01]  /*10640*/  @!P6 IMAD.IADD R31, R31, 0x1, -R2.reuse ;  /* 0x000000011f1fe824 */ /* 0x100fe200078e0a02 */
[C---:B------:R-:W-:Y:S01]  /*10650*/  ISETP.GT.U32.AND P6, PT, R2.reuse, R29, PT ;  /* 0x0000001d0200720c */ /* 0x040fe20003fc4070 */
[----:B------:R-:W-:Y:S01]  /*10660*/  @!P2 IMAD.IADD R35, R35, 0x1, -R2 ;  /* 0x000000012323a824 */ /* 0x000fe200078e0a02 */
[C---:B------:R-:W-:Y:S01]  /*10670*/  ISETP.GT.U32.AND P2, PT, R2.reuse, R33, PT ;  /* 0x000000210200720c */ /* 0x040fe20003f44070 */
[----:B------:R-:W-:-:S02]  /*10680*/  IMAD R37, R2, R7, R37 ;  /* 0x0000000702257224 */ /* 0x000fc400078e0225 */
[----:B------:R-:W-:-:S04]  /*10690*/  IMAD.HI.U32 R7, R4, R39, RZ ;  /* 0x0000002704077227 */ /* 0x000fc800078e00ff */
[----:B------:R-:W-:Y:S02]  /*106a0*/  IMAD.MOV R7, RZ, RZ, -R7 ;  /* 0x000000ffff077224 */ /* 0x000fe400078e0a07 */
[----:B------:R-:W-:Y:S02]  /*106b0*/  VIADD R238, R3, 0xeb ;  /* 0x000000eb03ee7836 */ /* 0x000fe40000000000 */
[----:B------:R-:W-:-:S03]  /*106c0*/  IMAD.HI.U32 R5, R4, R41, RZ ;  /* 0x0000002904057227 */ /* 0x000fc600078e00ff */
[----:B------:R-:W-:Y:S01]  /*106d0*/  IABS R42, R238 ;  /* 0x000000ee002a7213 */ /* 0x000fe20000000000 */
[C---:B------:R-:W-:Y:S02]  /*106e0*/  IMAD R39, R2.reuse, R7, R39 ;  /* 0x0000000702277224 */ /* 0x040fe400078e0227 */
[----:B------:R-:W-:Y:S02]  /*106f0*/  IMAD.MOV R5, RZ, RZ, -R5 ;  /* 0x000000ffff057224 */ /* 0x000fe400078e0a05 */
[--C-:B------:R-:W-:Y:S01]  /*10700*/  @!P6 IMAD.IADD R29, R29, 0x1, -R2.reuse ;  /* 0x000000011d1de824 */ /* 0x100fe200078e0a02 */
[C---:B------:R-:W-:Y:S01]  /*10710*/  ISETP.GT.U32.AND P6, PT, R2.reuse, R37, PT ;  /* 0x000000250200720c */ /* 0x040fe20003fc4070 */
[----:B------:R-:W-:Y:S01]  /*10720*/  @!P2 IMAD.IADD R33, R33, 0x1, -R2 ;  /* 0x000000012121a824 */ /* 0x000fe200078e0a02 */
[C---:B------:R-:W-:Y:S01]  /*10730*/  ISETP.GT.U32.AND P2, PT, R2.reuse, R39, PT ;  /* 0x000000270200720c */ /* 0x040fe20003f44070 */
[C---:B------:R-:W-:Y:S02]  /*10740*/  IMAD R41, R2.reuse, R5, R41 ;  /* 0x0000000502297224 */ /* 0x040fe400078e0229 */
[----:B------:R-:W-:Y:S01]  /*10750*/  @!P0 IMAD.MOV R29, RZ, RZ, -R29 ;  /* 0x000000ffff1d8224 */ /* 0x000fe200078e0a1d */
[----:B------:R-:W-:Y:S01]  /*10760*/  ISETP.GT.U32.AND P0, PT, R2, R35, PT ;  /* 0x000000230200720c */ /* 0x000fe20003f04070 */
[----:B------:R-:W-:-:S04]  /*10770*/  IMAD.HI.U32 R5, R4, R42, RZ ;  /* 0x0000002a04057227 */ /* 0x000fc800078e00ff */
[----:B------:R-:W-:Y:S01]  /*10780*/  @!P1 IMAD.MOV R25, RZ, RZ, -R25 ;  /* 0x000000ffff199224 */ /* 0x000fe200078e0a19 */
[C---:B------:R-:W-:Y:S01]  /*10790*/  ISETP.GT.U32.AND P1, PT, R2.reuse, R31, PT ;  /* 0x0000001f0200720c */ /* 0x040fe20003f24070 */
[----:B------:R-:W-:Y:S02]  /*107a0*/  IMAD.MOV R5, RZ, RZ, -R5 ;  /* 0x000000ffff057224 */ /* 0x000fe400078e0a05 */
[----:B------:R-:W-:Y:S01]  /*107b0*/  VIADD R246, R3, 0xe9 ;  /* 0x000000e903f67836 */ /* 0x000fe20000000000 */
[----:B------:R-:W-:Y:S01]  /*107c0*/  STL [R1+0x2070], R25 ;  /* 0x0020701901007387 */ /* 0x000fe20000100800 */
[C---:B------:R-:W-:Y:S02]  /*107d0*/  IMAD R42, R2.reuse, R5, R42 ;  /* 0x00000005022a7224 */ /* 0x040fe400078e022a */
[--C-:B------:R-:W-:Y:S01]  /*107e0*/  @!P2 IMAD.IADD R39, R39, 0x1, -R2.reuse ;  /* 0x000000012727a824 */ /* 0x100fe200078e0a02 */
[----:B------:R-:W-:Y:S01]  /*107f0*/  IABS R46, R246 ;  /* 0x000000f6002e7213 */ /* 0x000fe20000000000 */
[--C-:B------:R-:W-:Y:S01]  /*10800*/  @!P0 IMAD.IADD R35, R35, 0x1, -R2.reuse ;  /* 0x0000000123238824 */ /* 0x100fe200078e0a02 */
[C---:B------:R-:W-:Y:S01]  /*10810*/  ISETP.GT.U32.AND P2, PT, R2.reuse, R42, PT ;  /* 0x0000002a0200720c */ /* 0x040fe20003f44070 */
[----:B------:R-:W-:Y:S01]  /*10820*/  @!P4 IMAD.MOV R33, RZ, RZ, -R33 ;  /* 0x000000ffff21c224 */ /* 0x000fe200078e0a21 */
[C---:B------:R-:W-:Y:S01]  /*10830*/  ISETP.GT.U32.AND P0, PT, R2.reuse, R41, PT ;  /* 0x000000290200720c */ /* 0x040fe20003f04070 */
[--C-:B------:R-:W-:Y:S01]  /*10840*/  @!P1 IMAD.IADD R31, R31, 0x1, -R2.reuse ;  /* 0x000000011f1f9824 */ /* 0x100fe200078e0a02 */
[----:B------:R-:W-:Y:S01]  /*10850*/  ISETP.GT.U32.AND P4, PT, R2, R39, PT ;  /* 0x000000270200720c */ /* 0x000fe20003f84070 */
[----:B------:R-:W-:Y:S01]  /*10860*/  @!P6 IMAD.IADD R37, R37, 0x1, -R2 ;  /* 0x000000012525e824 */ /* 0x000fe200078e0a02 */
[----:B------:R-:W-:Y:S01]  /*10870*/  ISETP.GE.AND P1, PT, R244, RZ, PT ;  /* 0x000000fff400720c */ /* 0x000fe20003f26270 */
[----:B------:R-:W-:Y:S01]  /*10880*/  VIADD R244, R3, 0xea ;  /* 0x000000ea03f47836 */ /* 0x000fe20000000000 */
[----:B------:R-:W-:Y:S01]  /*10890*/  ISETP.GE.AND P6, PT, R247, RZ, PT ;  /* 0x000000fff700720c */ /* 0x000fe20003fc6270 */
[----:B------:R-:W-:Y:S01]  /*108a0*/  @!P5 IMAD.MOV R31, RZ, RZ, -R31 ;  /* 0x000000ffff1fd224 */ /* 0x000fe200078e0a1f */
[----:B------:R-:W-:Y:S01]  /*108b0*/  ISETP.GT.U32.AND P5, PT, R2, R37, PT ;  /* 0x000000250200720c */ /* 0x000fe20003fa4070 */
[----:B------:R-:W-:Y:S01]  /*108c0*/  IMAD.HI.U32 R7, R4, R46, RZ ;  /* 0x0000002e04077227 */ /* 0x000fe200078e00ff */
[----:B------:R-:W-:Y:S01]  /*108d0*/  IABS R44, R244 ;  /* 0x000000f4002c7213 */ /* 0x000fe20000000000 */
[----:B------:R-:W-:Y:S02]  /*108e0*/  STL [R1+0x2074], R27 ;  /* 0x0020741b01007387 */ /* 0x000fe40000100800 */
[----:B------:R-:W-:-:S02]  /*108f0*/  VIADD R247, R3, 0xe8 ;  /* 0x000000e803f77836 */ /* 0x000fc40000000000 */
[----:B------:R-:W-:Y:S01]  /*10900*/  IMAD.MOV R7, RZ, RZ, -R7 ;  /* 0x000000ffff077224 */ /* 0x000fe200078e0a07 */
[----:B------:R-:W-:Y:S01]  /*10910*/  STL [R1+0x2078], R29 ;  /* 0x0020781d01007387 */ /* 0x000fe20000100800 */
[--C-:B------:R-:W-:Y:S01]  /*10920*/  @!P2 IMAD.IADD R42, R42, 0x1, -R2.reuse ;  /* 0x000000012a2aa824 */ /* 0x100fe200078e0a02 */
[----:B------:R-:W-:Y:S01]  /*10930*/  IABS R48, R247 ;  /* 0x000000f700307213 */ /* 0x000fe20000000000 */
[----:B------:R-:W-:Y:S01]  /*10940*/  IMAD.HI.U32 R5, R4, R44, RZ ;  /* 0x0000002c04057227 */ /* 0x000fe200078e00ff */
[----:B------:R-:W-:Y:S02]  /*10950*/  STL [R1+0x207c], R31 ;  /* 0x00207c1f01007387 */ /* 0x000fe40000100800 */
[----:B------:R-:W-:Y:S01]  /*10960*/  ISETP.GT.U32.AND P2, PT, R2, R42, PT ;  /* 0x0000002a0200720c */ /* 0x000fe20003f44070 */
[----:B------:R-:W-:Y:S01]  /*10970*/  @!P0 IMAD.IADD R41, R41, 0x1, -R2 ;  /* 0x0000000129298824 */ /* 0x000fe200078e0a02 */
[----:B------:R-:W-:Y:S01]  /*10980*/  ISETP.GE.AND P0, PT, R238, RZ, PT ;  /* 0x000000ffee00720c */ /* 0x000fe20003f06270 */
[----:B------:R-:W-:Y:S01]  /*10990*/  IMAD R46, R2, R7, R46 ;  /* 0x00000007022e7224 */ /* 0x000fe200078e022e */
[----:B------:R-:W-:Y:S01]  /*109a0*/  STL [R1+0x2080], R33 ;  /* 0x0020802101007387 */ /* 0x000fe20000100800 */
[----:B------:R-:W-:-:S02]  /*109b0*/  @!P4 IMAD.IADD R39, R39, 0x1, -R2 ;  /* 0x000000012727c824 */ /* 0x000fc400078e0a02 */
[----:B------:R-:W-:Y:S02]  /*109c0*/  IMAD.MOV R5, RZ, RZ, -R5 ;  /* 0x000000ffff057224 */ /* 0x000fe400078e0a05 */
[----:B------:R-:W-:-:S04]  /*109d0*/  IMAD.HI.U32 R7, R4, R48, RZ ;  /* 0x0000003004077227 */ /* 0x000fc800078e00ff */
[----:B------:R-:W-:Y:S01]  /*109e0*/  @!P1 IMAD.MOV R35, RZ, RZ, -R35 ;  /* 0x000000ffff239224 */ /* 0x000fe200078e0a23 */
[C---:B------:R-:W-:Y:S01]  /*109f0*/  ISETP.GT.U32.AND P1, PT, R2.reuse, R41, PT ;  /* 0x000000290200720c */ /* 0x040fe20003f24070 */
[----:B------:R-:W-:Y:S01]  /*10a00*/  @!P6 IMAD.MOV R39, RZ, RZ, -R39 ;  /* 0x000000ffff27e224 */ /* 0x000fe200078e0a27 */
[----:B------:R-:W-:Y:S01]  /*10a10*/  ISETP.GT.U32.AND P6, PT, R2, R46, PT ;  /* 0x0000002e0200720c */ /* 0x000fe20003fc4070 */
[----:B------:R-:W-:Y:S01]  /*10a20*/  @!P5 IMAD.IADD R37, R37, 0x1, -R2 ;  /* 0x000000012525d824 */ /* 0x000fe200078e0a02 */
[----:B------:R-:W-:Y:S01]  /*10a30*/  ISETP.GE.AND P5, PT, R236, RZ, PT ;  /* 0x000000ffec00720c */ /* 0x000fe20003fa6270 */
[----:B------:R-:W-:Y:S02]  /*10a40*/  VIADD R236, R3, 0xe7 ;  /* 0x000000e703ec7836 */ /* 0x000fe40000000000 */
[C---:B------:R-:W-:Y:S02]  /*10a50*/  IMAD R44, R2.reuse, R5, R44 ;  /* 0x00000005022c7224 */ /* 0x040fe400078e022c */
[----:B------:R-:W-:Y:S01]  /*10a60*/  IMAD.MOV R7, RZ, RZ, -R7 ;  /* 0x000000ffff077224 */ /* 0x000fe200078e0a07 */
[----:B------:R-:W-:Y:S01]  /*10a70*/  IABS R5, R236 ;  /* 0x000000ec00057213 */ /* 0x000fe20000000000 */
[----:B------:R-:W-:Y:S01]  /*10a80*/  @!P3 IMAD.MOV R37, RZ, RZ, -R37 ;  /* 0x000000ffff25b224 */ /* 0x000fe200078e0a25 */
[C---:B------:R-:W-:Y:S01]  /*10a90*/  ISETP.GT.U32.AND P4, PT, R2.reuse, R44, PT ;  /* 0x0000002c0200720c */ /* 0x040fe20003f84070 */
[----:B------:R-:W-:Y:S01]  /*10aa0*/  IMAD R48, R2, R7, R48 ;  /* 0x0000000702307224 */ /* 0x000fe200078e0230 */
[----:B------:R-:W-:Y:S01]  /*10ab0*/  ISETP.GE.AND P3, PT, R244, RZ, PT ;  /* 0x000000fff400720c */ /* 0x000fe20003f66270 */
[----:B------:R-:W-:-:S02]  /*10ac0*/  @!P2 IMAD.IADD R42, R42, 0x1, -R2 ;  /* 0x000000012a2aa824 */ /* 0x000fc400078e0a02 */
[----:B------:R-:W-:Y:S01]  /*10ad0*/  IMAD.HI.U32 R7, R4, R5, RZ ;  /* 0x0000000504077227 */ /* 0x000fe200078e00ff */
[----:B------:R-:W-:-:S03]  /*10ae0*/  ISETP.GT.U32.AND P2, PT, R2, R48, PT ;  /* 0x000000300200720c */ /* 0x000fc60003f44070 */
[--C-:B------:R-:W-:Y:S01]  /*10af0*/  @!P1 IMAD.IADD R41, R41, 0x1, -R2.reuse ;  /* 0x0000000129299824 */ /* 0x100fe200078e0a02 */
[----:B------:R-:W-:Y:S01]  /*10b00*/  ISETP.GE.AND P1, PT, R246, RZ, PT ;  /* 0x000000fff600720c */ /* 0x000fe20003f26270 */
[----:B------:R-:W-:Y:S02]  /*10b10*/  VIADD R244, R3, 0xe5 ;  /* 0x000000e503f47836 */ /* 0x000fe40000000000 */
[--C-:B------:R-:W-:Y:S02]  /*10b20*/  @!P6 IMAD.IADD R46, R46, 0x1, -R2.reuse ;  /* 0x000000012e2ee824 */ /* 0x100fe400078e0a02 */
[----:B------:R-:W-:Y:S01]  /*10b30*/  IMAD.MOV R7, RZ, RZ, -R7 ;  /* 0x000000ffff077224 */ /* 0x000fe200078e0a07 */
[----:B------:R-:W-:Y:S01]  /*10b40*/  IABS R54, R244 ;  /* 0x000000f400367213 */ /* 0x000fe20000000000 */
[----:B------:R-:W-:Y:S01]  /*10b50*/  @!P5 IMAD.MOV R41, RZ, RZ, -R41 ;  /* 0x000000ffff29d224 */ /* 0x000fe200078e0a29 */
[----:B------:R-:W-:Y:S01]  /*10b60*/  ISETP.GT.U32.AND P5, PT, R2, R46, PT ;  /* 0x0000002e0200720c */ /* 0x000fe20003fa4070 */
[----:B------:R-:W-:Y:S01]  /*10b70*/  @!P4 IMAD.IADD R44, R44, 0x1, -R2 ;  /* 0x000000012c2cc824 */ /* 0x000fe200078e0a02 */
[----:B------:R-:W-:Y:S01]  /*10b80*/  ISETP.GE.AND P4, PT, R247, RZ, PT ;  /* 0x000000fff700720c */ /* 0x000fe20003f86270 */
[----:B------:R-:W-:-:S02]  /*10b90*/  IMAD R50, R2, R7, R5 ;  /* 0x0000000702327224 */ /* 0x000fc400078e0205 */
[----:B------:R-:W-:Y:S01]  /*10ba0*/  IMAD.HI.U32 R9, R4, R54, RZ ;  /* 0x0000003604097227 */ /* 0x000fe200078e00ff */
[----:B------:R-:W-:-:S03]  /*10bb0*/  ISETP.GT.U32.AND P6, PT, R2, R44, PT ;  /* 0x0000002c0200720c */ /* 0x000fc60003fc4070 */
[----:B------:R-:W-:Y:S02]  /*10bc0*/  @!P2 IMAD.IADD R48, R48, 0x1, -R2 ;  /* 0x000000013030a824 */ /* 0x000fe400078e0a02 */
[----:B------:R-:W-:Y:S01]  /*10bd0*/  @!P0 IMAD.MOV R42, RZ, RZ, -R42 ;  /* 0x000000ffff2a8224 */ /* 0x000fe200078e0a2a */
[C---:B------:R-:W-:Y:S01]  /*10be0*/  ISETP.GT.U32.AND P0, PT, R2.reuse, R50, PT ;  /* 0x000000320200720c */ /* 0x040fe20003f04070 */
[----:B------:R-:W-:Y:S01]  /*10bf0*/  VIADD R238, R3, 0xe6 ;  /* 0x000000e603ee7836 */ /* 0x000fe20000000000 */
[----:B------:R-:W-:Y:S01]  /*10c00*/  ISETP.GT.U32.AND P2, PT, R2, R48, PT ;  /* 0x000000300200720c */ /* 0x000fe20003f44070 */
[----:B------:R-:W-:Y:S02]  /*10c10*/  IMAD.MOV R9, RZ, RZ, -R9 ;  /* 0x000000ffff097224 */ /* 0x000fe400078e0a09 */
[----:B------:R-:W-:Y:S01]  /*10c20*/  @!P5 IMAD.IADD R46, R46, 0x1, -R2 ;  /* 0x000000012e2ed824 */ /* 0x000fe200078e0a02 */
[----:B------:R-:W-:Y:S01]  /*10c30*/  IABS R52, R238 ;  /* 0x000000ee00347213 */ /* 0x000fe20000000000 */
[----:B------:R-:W-:-:S02]  /*10c40*/  IMAD R54, R2, R9, R54 ;  /* 0x0000000902367224 */ /* 0x000fc400078e0236 */
[C---:B------:R-:W-:Y:S02]  /*10c50*/  VIADD R246, R3.reuse, 0xe4 ;  /* 0x000000e403f67836 */ /* 0x040fe40000000000 */
[----:B------:R-:W-:Y:S02]  /*10c60*/  VIADD R247, R3, 0xe3 ;  /* 0x000000e303f77836 */ /* 0x000fe40000000000 */
[----:B------:R-:W-:Y:S01]  /*10c70*/  @!P1 IMAD.MOV R46, RZ, RZ, -R46 ;  /* 0x000000ffff2e9224 */ /* 0x000fe200078e0a2e */
[----:B------:R-:W-:Y:S01]  /*10c80*/  ISETP.GT.U32.AND P1, PT, R2, R54, PT ;  /* 0x000000360200720c */ /* 0x000fe20003f24070 */
[----:B------:R-:W-:Y:S01]  /*10c90*/  IMAD.HI.U32 R5, R4, R52, RZ ;  /* 0x0000003404057227 */ /* 0x000fe200078e00ff */
[----:B------:R-:W-:Y:S02]  /*10ca0*/  IABS R56, R246 ;  /* 0x000000f600387213 */ /* 0x000fe40000000000 */
[----:B------:R-:W-:Y:S01]  /*10cb0*/  IABS R58, R247 ;  /* 0x000000f7003a7213 */ /* 0x000fe20000000000 */
[--C-:B------:R-:W-:Y:S01]  /*10cc0*/  @!P6 IMAD.IADD R44, R44, 0x1, -R2.reuse ;  /* 0x000000012c2ce824 */ /* 0x100fe200078e0a02 */
[----:B------:R-:W-:Y:S01]  /*10cd0*/  ISETP.GE.AND P6, PT, R236, RZ, PT ;  /* 0x000000ffec00720c */ /* 0x000fe20003fc6270 */
[----:B------:R-:W-:Y:S01]  /*10ce0*/  @!P0 IMAD.IADD R50, R50, 0x1, -R2 ;  /* 0x0000000132328824 */ /* 0x000fe200078e0a02 */
[----:B------:R-:W-:Y:S01]  /*10cf0*/  ISETP.GE.AND P0, PT, R244, RZ, PT ;  /* 0x000000fff400720c */ /* 0x000fe20003f06270 */
[----:B------:R-:W-:-:S02]  /*10d00*/  IMAD.MOV R5, RZ, RZ, -R5 ;  /* 0x000000ffff057224 */ /* 0x000fc400078e0a05 */
[----:B------:R-:W-:Y:S01]  /*10d10*/  @!P2 IMAD.IADD R48, R48, 0x1, -R2 ;  /* 0x000000013030a824 */ /* 0x000fe200078e0a02 */
[----:B------:R-:W-:Y:S01]  /*10d20*/  ISETP.GE.AND P2, PT, R238, RZ, PT ;  /* 0x000000ffee00720c */ /* 0x000fe20003f46270 */
[----:B------:R-:W-:Y:S01]  /*10d30*/  @!P3 IMAD.MOV R44, RZ, RZ, -R44 ;  /* 0x000000ffff2cb224 */ /* 0x000fe200078e0a2c */
[C---:B------:R-:W-:Y:S01]  /*10d40*/  ISETP.GT.U32.AND P3, PT, R2.reuse, R50, PT ;  /* 0x000000320200720c */ /* 0x040fe20003f64070 */
[----:B------:R-:W-:Y:S02]  /*10d50*/  IMAD R52, R2, R5, R52 ;  /* 0x0000000502347224 */ /* 0x000fe400078e0234 */
[----:B------:R-:W-:-:S03]  /*10d60*/  IMAD.HI.U32 R7, R4, R56, RZ ;  /* 0x0000003804077227 */ /* 0x000fc600078e00ff */
[----:B------:R-:W-:Y:S01]  /*10d70*/  ISETP.GT.U32.AND P5, PT, R2, R52, PT ;  /* 0x000000340200720c */ /* 0x000fe20003fa4070 */
[----:B------:R-:W-:-:S04]  /*10d80*/  IMAD.HI.U32 R5, R4, R58, RZ ;  /* 0x0000003a04057227 */ /* 0x000fc800078e00ff */
[----:B------:R-:W-:Y:S02]  /*10d90*/  VIADD R238, R3, 0xe2 ;  /* 0x000000e203ee7836 */ /* 0x000fe40000000000 */
[----:B------:R-:W-:Y:S02]  /*10da0*/  IMAD.MOV R7, RZ, RZ, -R7 ;  /* 0x000000ffff077224 */ /* 0x000fe400078e0a07 */
[----:B------:R-:W-:Y:S01]  /*10db0*/  IMAD.MOV R5, RZ, RZ, -R5 ;  /* 0x000000ffff057224 */ /* 0x000fe200078e0a05 */
[----:B------:R-:W-:Y:S01]  /*10dc0*/  IABS R60, R238 ;  /* 0x000000ee003c7213 */ /* 0x000fe20000000000 */
[----:B------:R-:W-:Y:S02]  /*10dd0*/  @!P1 IMAD.IADD R54, R54, 0x1, -R2 ;  /* 0x0000000136369824 */ /* 0x000fe400078e0a02 */
[C---:B------:R-:W-:Y:S02]  /*10de0*/  IMAD R56, R2.reuse, R7, R56 ;  /* 0x0000000702387224 */ /* 0x040fe400078e0238 */
[C---:B------:R-:W-:Y:S01]  /*10df0*/  IMAD R58, R2.reuse, R5, R58 ;  /* 0x00000005023a7224 */ /* 0x040fe200078e023a */
[----:B------:R-:W-:Y:S01]  /*10e00*/  ISETP.GT.U32.AND P1, PT, R2, R54, PT ;  /* 0x000000360200720c */ /* 0x000fe20003f24070 */
[----:B------:R-:W-:-:S04]  /*10e10*/  IMAD.HI.U32 R5, R4, R60, RZ ;  /* 0x0000003c04057227 */ /* 0x000fc800078e00ff */
[----:B------:R-:W-:Y:S01]  /*10e20*/  @!P4 IMAD.MOV R48, RZ, RZ, -R48 ;  /* 0x000000ffff30c224 */ /* 0x000fe200078e0a30 */
[----:B------:R-:W-:Y:S01]  /*10e30*/  ISETP.GT.U32.AND P4, PT, R2, R56, PT ;  /* 0x000000380200720c */ /* 0x000fe20003f84070 */
[--C-:B------:R-:W-:Y:S01]  /*10e40*/  @!P3 IMAD.IADD R50, R50, 0x1, -R2.reuse ;  /* 0x000000013232b824 */ /* 0x100fe200078e0a02 */
[----:B------:R-:W-:Y:S01]  /*10e50*/  ISETP.GT.U32.AND P3, PT, R2, R58, PT ;  /* 0x0000003a0200720c */ /* 0x000fe20003f64070 */
[----:B------:R-:W-:Y:S02]  /*10e60*/  VIADD R236, R3, 0xe0 ;  /* 0x000000e003ec7836 */ /* 0x000fe40000000000 */
[----:B------:R-:W-:Y:S02]  /*10e70*/  IMAD.MOV R5, RZ, RZ, -R5 ;  /* 0x000000ffff057224 */ /* 0x000fe400078e0a05 */
[----:B------:R-:W-:Y:S01]  /*10e80*/  @!P5 IMAD.IADD R52, R52, 0x1, -R2 ;  /* 0x000000013434d824 */ /* 0x000fe200078e0a02 */
[----:B------:R-:W-:Y:S01]  /*10e90*/  IABS R64, R236 ;  /* 0x000000ec00407213 */ /* 0x000fe20000000000 */
[----:B------:R-:W-:-:S02]  /*10ea0*/  IMAD R60, R2, R5, R60 ;  /* 0x00000005023c7224 */ /* 0x000fc400078e023c */
[----:B------:R-:W-:Y:S01]  /*10eb0*/  VIADD R244, R3, 0xe1 ;  /* 0x000000e103f47836 */ /* 0x000fe20000000000 */
[----:B------:R-:W-:Y:S01]  /*10ec0*/  ISETP.GT.U32.AND P5, PT, R2, R52, PT ;  /* 0x000000340200720c */ /* 0x000fe20003fa4070 */
[----:B------:R-:W-:Y:S01]  /*10ed0*/  @!P1 IMAD.IADD R54, R54, 0x1, -R2 ;  /* 0x0000000136369824 */ /* 0x000fe200078e0a02 */
[----:B------:R-:W-:Y:S01]  /*10ee0*/  ISETP.GT.U32.AND P1, PT, R2, R60, PT ;  /* 0x0000003c0200720c */ /* 0x000fe20003f24070 */
[----:B------:R-:W-:Y:S01]  /*10ef0*/  IMAD.HI.U32 R5, R4, R64, RZ ;  /* 0x0000004004057227 */ /* 0x000fe200078e00ff */
[----:B------:R-:W-:-:S03]  /*10f00*/  IABS R62, R244 ;  /* 0x000000f4003e7213 */ /* 0x000fc60000000000 */
[--C-:B------:R-:W-:Y:S02]  /*10f10*/  @!P4 IMAD.IADD R56, R56, 0x1, -R2.reuse ;  /* 0x000000013838c824 */ /* 0x100fe400078e0a02 */
[----:B------:R-:W-:Y:S02]  /*10f20*/  @!P3 IMAD.IADD R58, R58, 0x1, -R2 ;  /* 0x000000013a3ab824 */ /* 0x000fe400078e0a02 */
[----:B------:R-:W-:Y:S01]  /*10f30*/  IMAD.MOV R5, RZ, RZ, -R5 ;  /* 0x000000ffff057224 */ /* 0x000fe200078e0a05 */
[----:B------:R-:W-:Y:S01]  /*10f40*/  ISETP.GT.U32.AND P4, PT, R2, R56, PT ;  /* 0x000000380200720c */ /* 0x000fe20003f84070 */
[----:B------:R-:W-:Y:S01]  /*10f50*/  IMAD.HI.U32 R7, R4, R62, RZ ;  /* 0x0000003e04077227 */ /* 0x000fe200078e00ff */
[----:B------:R-:W-:-:S03]  /*10f60*/  ISETP.GT.U32.AND P3, PT, R2, R58, PT ;  /* 0x0000003a0200720c */ /* 0x000fc60003f64070 */
[----:B------:R-:W-:Y:S02]  /*10f70*/  IMAD R64, R2, R5, R64 ;  /* 0x0000000502407224 */ /* 0x000fe400078e0240 */
[--C-:B------:R-:W-:Y:S01]  /*10f80*/  @!P5 IMAD.IADD R52, R52, 0x1, -R2.reuse ;  /* 0x000000013434d824 */ /* 0x100fe200078e0a02 */
[----:B------:R-:W-:Y:S01]  /*10f90*/  ISETP.GE.AND P5, PT, R246, RZ, PT ;  /* 0x000000fff600720c */ /* 0x000fe20003fa6270 */
[----:B------:R-:W-:Y:S02]  /*10fa0*/  IMAD.MOV R7, RZ, RZ, -R7 ;  /* 0x000000ffff077224 */ /* 0x000fe400078e0a07 */
[----:B------:R-:W-:Y:S01]  /*10fb0*/  @!P1 IMAD.IADD R60, R60, 0x1, -R2 ;  /* 0x000000013c3c9824 */ /* 0x000fe200078e0a02 */
[C---:B------:R-:W-:Y:S01]  /*10fc0*/  ISETP.GT.U32.AND P1, PT, R2.reuse, R64, PT ;  /* 0x000000400200720c */ /* 0x040fe20003f24070 */
[----:B------:R-:W-:Y:S02]  /*10fd0*/  VIADD R246, R3, 0xdf ;  /* 0x000000df03f67836 */ /* 0x000fe40000000000 */
[----:B------:R-:W-:-:S02]  /*10fe0*/  IMAD R62, R2, R7, R62 ;  /* 0x00000007023e7224 */ /* 0x000fc400078e023e */
[--C-:B------:R-:W-:Y:S01]  /*10ff0*/  @!P4 IMAD.IADD R56, R56, 0x1, -R2.reuse ;  /* 0x000000013838c824 */ /* 0x100fe200078e0a02 */
[----:B------:R-:W-:Y:S01]  /*11000*/  IABS R66, R246 ;  /* 0x000000f600427213 */ /* 0x000fe20000000000 */
[----:B------:R-:W-:Y:S01]  /*11010*/  @!P3 IMAD.IADD R58, R58, 0x1, -R2 ;  /* 0x000000013a3ab824 */ /* 0x000fe200078e0a02 */
[----:B------:R-:W-:Y:S01]  /*11020*/  ISETP.GT.U32.AND P4, PT, R2, R62, PT ;  /* 0x0000003e0200720c */ /* 0x000fe20003f84070 */
[----:B------:R-:W-:Y:S01]  /*11030*/  @!P6 IMAD.MOV R50, RZ, RZ, -R50 ;  /* 0x000000ffff32e224 */ /* 0x000fe200078e0a32 */
[----:B------:R-:W-:Y:S01]  /*11040*/  ISETP.GE.AND P3, PT, R238, RZ, PT ;  /* 0x000000ffee00720c */ /* 0x000fe20003f66270 */
[----:B------:R-:W-:Y:S01]  /*11050*/  VIADD R238, R3, 0xdd ;  /* 0x000000dd03ee7836 */ /* 0x000fe20000000000 */
[----:B------:R-:W-:Y:S01]  /*11060*/  ISETP.GE.AND P6, PT, R247, RZ, PT ;  /* 0x000000fff700720c */ /* 0x000fe20003fc6270 */
[----:B------:R-:W-:-:S03]  /*11070*/  IMAD.HI.U32 R7, R4, R66, RZ ;  /* 0x0000004204077227 */ /* 0x000fc600078e00ff */
[----:B------:R-:W-:Y:S01]  /*11080*/  IABS R70, R238 ;  /* 0x000000ee00467213 */ /* 0x000fe20000000000 */
[----:B------:R-:W-:Y:S02]  /*11090*/  VIADD R247, R3, 0xde ;  /* 0x000000de03f77836 */ /* 0x000fe40000000000 */
[----:B------:R-:W-:Y:S01]  /*110a0*/  @!P1 IMAD.IADD R64, R64, 0x1, -R2 ;  /* 0x0000000140409824 */ /* 0x000fe200078e0a02 */
[C---:B------:R-:W-:Y:S01]  /*110b0*/  ISETP.GT.U32.AND P1, PT, R2.reuse, R60, PT ;  /* 0x0000003c0200720c */ /* 0x040fe20003f24070 */
[----:B------:R-:W-:Y:S01]  /*110c0*/  IMAD.MOV R7, RZ, RZ, -R7 ;  /* 0x000000ffff077224 */ /* 0x000fe200078e0a07 */
[----:B------:R-:W-:Y:S01]  /*110d0*/  IABS R68, R247 ;  /* 0x000000f700447213 */ /* 0x000fe20000000000 */
[----:B------:R-:W-:Y:S01]  /*110e0*/  @!P0 IMAD.MOV R54, RZ, RZ, -R54 ;  /* 0x000000ffff368224 */ /* 0x000fe200078e0a36 */
[C---:B------:R-:W-:Y:S01]  /*110f0*/  ISETP.GT.U32.AND P0, PT, R2.reuse, R64, PT ;  /* 0x000000400200720c */ /* 0x040fe20003f04070 */
[----:B------:R-:W-:Y:S02]  /*11100*/  IMAD R66, R2, R7, R66 ;  /* 0x0000000702427224 */ /* 0x000fe400078e0242 */
[----:B------:R-:W-:-:S04]  /*11110*/  IMAD.HI.U32 R7, R4, R70, RZ ;  /* 0x0000004604077227 */ /* 0x000fc800078e00ff */
[----:B------:R-:W-:Y:S01]  /*11120*/  @!P4 IMAD.IADD R62, R62, 0x1, -R2 ;  /* 0x000000013e3ec824 */ /* 0x000fe200078e0a02 */
[----:B------:R-:W-:Y:S01]  /*11130*/  ISETP.GE.AND P4, PT, R244, RZ, PT ;  /* 0x000000fff400720c */ /* 0x000fe20003f86270 */
[----:B------:R-:W-:-:S04]  /*11140*/  IMAD.HI.U32 R5, R4, R68, RZ ;  /* 0x0000004404057227 */ /* 0x000fc800078e00ff */
[----:B------:R-:W-:Y:S02]  /*11150*/  IMAD.MOV R7, RZ, RZ, -R7 ;  /* 0x000000ffff077224 */ /* 0x000fe400078e0a07 */
[----:B------:R-:W-:Y:S01]  /*11160*/  @!P2 IMAD.MOV R52, RZ, RZ, -R52 ;  /* 0x000000ffff34a224 */ /* 0x000fe200078e0a34 */
[C---:B------:R-:W-:Y:S01]  /*11170*/  ISETP.GT.U32.AND P2, PT, R2.reuse, R62, PT ;  /* 0x0000003e0200720c */ /* 0x040fe20003f44070 */
[----:B------:R-:W-:Y:S02]  /*11180*/  IMAD.MOV R5, RZ, RZ, -R5 ;  /* 0x000000ffff057224 */ /* 0x000fe400078e0a05 */
[----:B------:R-:W-:Y:S01]  /*11190*/  @!P5 IMAD.MOV R56, RZ, RZ, -R56 ;  /* 0x000000ffff38d224 */ /* 0x000fe200078e0a38 */
[C---:B------:R-:W-:Y:S01]  /*111a0*/  ISETP.GT.U32.AND P5, PT, R2.reuse, R66, PT ;  /* 0x000000420200720c */ /* 0x040fe20003fa4070 */
[C---:B------:R-:W-:Y:S02]  /*111b0*/  IMAD R70, R2.reuse, R7, R70 ;  /* 0x0000000702467224 */ /* 0x040fe400078e0246 */
[----:B------:R-:W-:-:S02]  /*111c0*/  IMAD R68, R2, R5, R68 ;  /* 0x0000000502447224 */ /* 0x000fc400078e0244 */
[--C-:B------:R-:W-:Y:S01]  /*111d0*/  @!P0 IMAD.IADD R64, R64, 0x1, -R2.reuse ;  /* 0x0000000140408824 */ /* 0x100fe200078e0a02 */
[----:B------:R-:W-:Y:S01]  /*111e0*/  ISETP.GT.U32.AND P0, PT, R2, R70, PT ;  /* 0x000000460200720c */ /* 0x000fe20003f04070 */
[C---:B------:R-:W-:Y:S02]  /*111f0*/  VIADD R244, R3.reuse, 0xdc ;  /* 0x000000dc03f47836 */ /* 0x040fe40000000000 */
[--C-:B------:R-:W-:Y:S01]  /*11200*/  @!P1 IMAD.IADD R60, R60, 0x1, -R2.reuse ;  /* 0x000000013c3c9824 */ /* 0x100fe200078e0a02 */
[----:B------:R-:W-:Y:S01]  /*11210*/  ISETP.GT.U32.AND P1, PT, R2, R68, PT ;  /* 0x000000440200720c */ /* 0x000fe20003f24070 */
[--C-:B------:R-:W-:Y:S01]  /*11220*/  @!P2 IMAD.IADD R62, R62, 0x1, -R2.reuse ;  /* 0x000000013e3ea824 */ /* 0x100fe200078e0a02 */
[----:B------:R-:W-:Y:S01]  /*11230*/  IABS R5, R244 ;  /* 0x000000f400057213 */ /* 0x000fe20000000000 */
[----:B------:R-:W-:Y:S01]  /*11240*/  @!P5 IMAD.IADD R66, R66, 0x1, -R2 ;  /* 0x000000014242d824 */ /* 0x000fe200078e0a02 */
[----:B------:R-:W-:Y:S01]  /*11250*/  ISETP.GE.AND P2, PT, R246, RZ, PT ;  /* 0x000000fff600720c */ /* 0x000fe20003f46270 */
[----:B------:R-:W-:-:S02]  /*11260*/  VIADD R246, R3, 0xdb ;  /* 0x000000db03f67836 */ /* 0x000fc40000000000 */
[----:B------:R-:W-:Y:S01]  /*11270*/  IMAD.HI.U32 R7, R4, R5, RZ ;  /* 0x0000000504077227 */ /* 0x000fe200078e00ff */
[----:B------:R-:W-:Y:S02]  /*11280*/  ISETP.GT.U32.AND P5, PT, R2, R66, PT ;  /* 0x000000420200720c */ /* 0x000fe40003fa4070 */
[----:B------:R-:W-:Y:S01]  /*11290*/  IABS R73, R246 ;  /* 0x000000f600497213 */ /* 0x000fe20000000000 */
[--C-:B------:R-:W-:Y:S02]  /*112a0*/  @!P0 IMAD.IADD R70, R70, 0x1, -R2.reuse ;  /* 0x0000000146468824 */ /* 0x100fe400078e0a02 */
[----:B------:R-:W-:Y:S02]  /*112b0*/  IMAD.MOV R72, RZ, RZ, -R7 ;  /* 0x000000ffff487224 */ /* 0x000fe400078e0a07 */
[----:B------:R-:W-:Y:S01]  /*112c0*/  @!P1 IMAD.IADD R68, R68, 0x1, -R2 ;  /* 0x0000000144449824 */ /* 0x000fe200078e0a02 */
[----:B------:R-:W-:Y:S01]  /*112d0*/  ISETP.GE.AND P1, PT, R238, RZ, PT ;  /* 0x000000ffee00720c */ /* 0x000fe20003f26270 */
[----:B------:R-:W-:Y:S01]  /*112e0*/  @!P4 IMAD.MOV R62, RZ, RZ, -R62 ;  /* 0x000000ffff3ec224 */ /* 0x000fe200078e0a3e */
[C---:B------:R-:W-:Y:S01]  /*112f0*/  ISETP.GT.U32.AND P4, PT, R2.reuse, R70, PT ;  /* 0x000000460200720c */ /* 0x040fe20003f84070 */
[C---:B------:R-:W-:Y:S01]  /*11300*/  IMAD R72, R2.reuse, R72, R5 ;  /* 0x0000004802487224 */ /* 0x040fe200078e0205 */
[----:B------:R-:W-:Y:S01]  /*11310*/  ISETP.GT.U32.AND P0, PT, R2, R68, PT ;  /* 0x000000440200720c */ /* 0x000fe20003f04070 */
[----:B------:R-:W-:-:S04]  /*11320*/  IMAD.HI.U32 R5, R4, R73, RZ ;  /* 0x0000004904057227 */ /* 0x000fc800078e00ff */
[----:B------:R-:W-:Y:S02]  /*11330*/  IMAD.MOV R5, RZ, RZ, -R5 ;  /* 0x000000ffff057224 */ /* 0x000fe400078e0a05 */
[----:B------:R-:W-:Y:S01]  /*11340*/  @!P3 IMAD.MOV R60, RZ, RZ, -R60 ;  /* 0x000000ffff3cb224 */ /* 0x000fe200078e0a3c */
[----:B------:R-:W-:Y:S01]  /*11350*/  ISETP.GE.AND P3, PT, R247, RZ, PT ;  /* 0x000000fff700720c */ /* 0x000fe20003f66270 */
[--C-:B------:R-:W-:Y:S01]  /*11360*/  @!P5 IMAD.IADD R66, R66, 0x1, -R2.reuse ;  /* 0x000000014242d824 */ /* 0x100fe200078e0a02 */
[C---:B------:R-:W-:Y:S01]  /*11370*/  ISETP.GT.U32.AND P5, PT, R2.reuse, R72, PT ;  /* 0x000000480200720c */ /* 0x040fe20003fa4070 */
[----:B------:R-:W-:Y:S02]  /*11380*/  IMAD R73, R2, R5, R73 ;  /* 0x0000000502497224 */ /* 0x000fe400078e0249 */
[----:B------:R-:W-:Y:S02]  /*11390*/  VIADD R247, R3, 0xda ;  /* 0x000000da03f77836 */ /* 0x000fe40000000000 */
[--C-:B------:R-:W-:Y:S01]  /*113a0*/  @!P4 IMAD.IADD R70, R70, 0x1, -R2.reuse ;  /* 0x000000014646c824 */ /* 0x100fe200078e0a02 */
[----:B------:R-:W-:Y:S01]  /*113b0*/  ISETP.GT.U32.AND P4, PT, R2, R73, PT ;  /* 0x000000490200720c */ /* 0x000fe20003f84070 */
[----:B------:R-:W-:Y:S01]  /*113c0*/  @!P0 IMAD.IADD R68, R68, 0x1, -R2 ;  /* 0x0000000144448824 */ /* 0x000fe200078e0a02 */
[----:B------:R-:W-:Y:S01]  /*113d0*/  IABS R7, R247 ;  /* 0x000000f700077213 */ /* 0x000fe20000000000 */
[----:B------:R-:W-:Y:S01]  /*113e0*/  @!P6 IMAD.MOV R58, RZ, RZ, -R58 ;  /* 0x000000ffff3ae224 */ /* 0x000fe200078e0a3a */
[----:B------:R-:W-:Y:S01]  /*113f0*/  ISETP.GE.AND P0, PT, R247, RZ, PT ;  /* 0x000000fff700720c */ /* 0x000fe20003f06270 */
[----:B------:R-:W-:Y:S01]  /*11400*/  VIADD R247, R3, 0xd9 ;  /* 0x000000d903f77836 */ /* 0x000fe20000000000 */
[----:B------:R-:W-:Y:S01]  /*11410*/  ISETP.GE.AND P6, PT, R236, RZ, PT ;  /* 0x000000ffec00720c */ /* 0x000fe20003fc6270 */
[----:B------:R-:W-:-:S03]  /*11420*/  IMAD.HI.U32 R9, R4, R7, RZ ;  /* 0x0000000704097227 */ /* 0x000fc600078e00ff */
[----:B------:R-:W-:Y:S01]  /*11430*/  IABS R77, R247 ;  /* 0x000000f7004d7213 */ /* 0x000fe20000000000 */
[--C-:B------:R-:W-:Y:S01]  /*11440*/  @!P5 IMAD.IADD R72, R72, 0x1, -R2.reuse ;  /* 0x000000014848d824 */ /* 0x100fe200078e0a02 */
[----:B------:R-:W-:Y:S01]  /*11450*/  ISETP.GE.AND P5, PT, R247, RZ, PT ;  /* 0x000000fff700720c */ /* 0x000fe20003fa6270 */
[----:B------:R-:W-:Y:S02]  /*11460*/  IMAD.MOV R9, RZ, RZ, -R9 ;  /* 0x000000ffff097224 */ /* 0x000fe400078e0a09 */
[----:B------:R-:W-:Y:S01]  /*11470*/  @!P4 IMAD.IADD R73, R73, 0x1, -R2 ;  /* 0x000000014949c824 */ /* 0x000fe200078e0a02 */
[C---:B------:R-:W-:Y:S01]  /*11480*/  ISETP.GT.U32.AND P4, PT, R2.reuse, R72, PT ;  /* 0x000000480200720c */ /* 0x040fe20003f84070 */
[----:B------:R-:W-:Y:S02]  /*11490*/  IMAD R75, R2, R9, R7 ;  /* 0x00000009024b7224 */ /* 0x000fe400078e0207 */
[----:B------:R-:W-:-:S04]  /*114a0*/  IMAD.HI.U32 R7, R4, R77, RZ ;  /* 0x0000004d04077227 */ /* 0x000fc800078e00ff */
[C---:B------:R-:W-:Y:S02]  /*114b0*/  VIADD R238, R3.reuse, 0xd8 ;  /* 0x000000d803ee7836 */ /* 0x040fe40000000000 */
[----:B------:R-:W-:Y:S02]  /*114c0*/  IMAD.MOV R7, RZ, RZ, -R7 ;  /* 0x000000ffff077224 */ /* 0x000fe400078e0a07 */
[----:B------:R-:W-:Y:S01]  /*114d0*/  @!P1 IMAD.MOV R70, RZ, RZ, -R70 ;  /* 0x000000ffff469224 */ /* 0x000fe200078e0a46 */
[----:B------:R-:W-:Y:S01]  /*114e0*/  IABS R79, R238 ;  /* 0x000000ee004f7213 */ /* 0x000fe20000000000 */
[C---:B------:R-:W-:Y:S01]  /*114f0*/  IMAD R77, R2.reuse, R7, R77 ;  /* 0x00000007024d7224 */ /* 0x040fe200078e024d */
[----:B------:R-:W-:Y:S01]  /*11500*/  ISETP.GT.U32.AND P1, PT, R2, R75, PT ;  /* 0x0000004b0200720c */ /* 0x000fe20003f24070 */
[----:B------:R-:W-:Y:S02]  /*11510*/  @!P4 IMAD.IADD R72, R72, 0x1, -R2 ;  /* 0x000000014848c824 */ /* 0x000fe400078e0a02 */
[----:B------:R-:W-:Y:S01]  /*11520*/  VIADD R236, R3, 0xd6 ;  /* 0x000000d603ec7836 */ /* 0x000fe20000000000 */
[----:B------:R-:W-:Y:S01]  /*11530*/  ISETP.GT.U32.AND P4, PT, R2, R77, PT ;  /* 0x0000004d0200720c */ /* 0x000fe20003f84070 */
[----:B------:R-:W-:-:S03]  /*11540*/  IMAD.HI.U32 R5, R4, R79, RZ ;  /* 0x0000004f04057227 */ /* 0x000fc600078e00ff */
[----:B------:R-:W-:Y:S01]  /*11550*/  IABS R83, R236 ;  /* 0x000000ec00537213 */ /* 0x000fe20000000000 */
[----:B------:R-:W-:Y:S01]  /*11560*/  @!P3 IMAD.MOV R68, RZ, RZ, -R68 ;  /* 0x000000ffff44b224 */ /* 0x000fe200078e0a44 */
[----:B------:R-:W-:Y:S01]  /*11570*/  ISETP.GT.U32.AND P3, PT, R2, R73, PT ;  /* 0x000000490200720c */ /* 0x000fe20003f64070 */
[----:B------:R-:W-:Y:S01]  /*11580*/  @!P6 IMAD.MOV R64, RZ, RZ, -R64 ;  /* 0x000000ffff40e224 */ /* 0x000fe200078e0a40 */
[----:B------:R-:W-:Y:S01]  /*11590*/  ISETP.GE.AND P6, PT, R244, RZ, PT ;  /* 0x000000fff400720c */ /* 0x000fe20003fc6270 */
[----:B------:R-:W-:Y:S02]  /*115a0*/  IMAD.MOV R5, RZ, RZ, -R5 ;  /* 0x000000ffff057224 */ /* 0x000fe400078e0a05 */
[----:B------:R-:W-:Y:S01]  /*115b0*/  @!P2 IMAD.MOV R66, RZ, RZ, -R66 ;  /* 0x000000ffff42a224 */ /* 0x000fe200078e0a42 */
[----:B------:R-:W-:Y:S01]  /*115c0*/  ISETP.GE.AND P2, PT, R246, RZ, PT ;  /* 0x000000fff600720c */ /* 0x000fe20003f46270 */
[C---:B------:R-:W-:Y:S02]  /*115d0*/  VIADD R244, R3.reuse, 0xd7 ;  /* 0x000000d703f47836 */ /* 0x040fe40000000000 */
[----:B------:R-:W-:-:S02]  /*115e0*/  VIADD R246, R3, 0xd5 ;  /* 0x000000d503f67836 */ /* 0x000fc40000000000 */
[----:B------:R-:W-:Y:S01]  /*115f0*/  IMAD R79, R2, R5, R79 ;  /* 0x00000005024f7224 */ /* 0x000fe200078e024f */
[----:B------:R-:W-:Y:S01]  /*11600*/  IABS R81, R244 ;  /* 0x000000f400517213 */ /* 0x000fe20000000000 */
[----:B------:R-:W-:Y:S01]  /*11610*/  @!P1 IMAD.IADD R75, R75, 0x1, -R2 ;  /* 0x000000014b4b9824 */ /* 0x000fe200078e0a02 */
[----:B------:R-:W-:Y:S01]  /*11620*/  IABS R85, R246 ;  /* 0x000000f600557213 */ /* 0x000fe20000000000 */
[----:B------:R-:W-:Y:S01]  /*11630*/  IMAD.HI.U32 R5, R4, R83, RZ ;  /* 0x0000005304057227 */ /* 0x000fe200078e00ff */
[----:B------:R-:W-:-:S03]  /*11640*/  ISETP.GE.AND P1, PT, R238, RZ, PT ;  /* 0x000000ffee00720c */ /* 0x000fc60003f26270 */
[--C-:B------:R-:W-:Y:S01]  /*11650*/  @!P4 IMAD.IADD R77, R77, 0x1, -R2.reuse ;  /* 0x000000014d4dc824 */ /* 0x100fe200078e0a02 */
[C---:B------:R-:W-:Y:S01]  /*11660*/  ISETP.GT.U32.AND P4, PT, R2.reuse, R75, PT ;  /* 0x0000004b0200720c */ /* 0x040fe20003f84070 */
[----:B------:R-:W-:Y:S02]  /*11670*/  IMAD.MOV R5, RZ, RZ, -R5 ;  /* 0x000000ffff057224 */ /* 0x000fe400078e0a05 */
[----:B------:R-:W-:Y:S01]  /*11680*/  @!P3 IMAD.IADD R73, R73, 0x1, -R2 ;  /* 0x000000014949b824 */ /* 0x000fe200078e0a02 */
[C---:B------:R-:W-:Y:S01]  /*11690*/  ISETP.GT.U32.AND P3, PT, R2.reuse, R79, PT ;  /* 0x0000004f0200720c */ /* 0x040fe20003f64070 */
[----:B------:R-:W-:Y:S01]  /*116a0*/  @!P6 IMAD.MOV R72, RZ, RZ, -R72 ;  /* 0x000000ffff48e224 */ /* 0x000fe200078e0a48 */
[C---:B------:R-:W-:Y:S01]  /*116b0*/  ISETP.GT.U32.AND P6, PT, R2.reuse, R77, PT ;  /* 0x0000004d0200720c */ /* 0x040fe20003fc4070 */
[----:B------:R-:W-:Y:S02]  /*116c0*/  IMAD R83, R2, R5, R83 ;  /* 0x0000000502537224 */ /* 0x000fe400078e0253 */
[----:B------:R-:W-:-:S04]  /*116d0*/  IMAD.HI.U32 R7, R4, R81, RZ ;  /* 0x0000005104077227 */ /* 0x000fc800078e00ff */
[----:B------:R-:W-:-:S04]  /*116e0*/  IMAD.HI.U32 R5, R4, R85, RZ ;  /* 0x0000005504057227 */ /* 0x000fc800078e00ff */
[----:B------:R-:W-:Y:S02]  /*116f0*/  IMAD.MOV R7, RZ, RZ, -R7 ;  /* 0x000000ffff077224 */ /* 0x000fe400078e0a07 */
[----:B------:R-:W-:Y:S02]  /*11700*/  IMAD.MOV R5, RZ, RZ, -R5 ;  /* 0x000000ffff057224 */ /* 0x000fe400078e0a05 */
[C---:B------:R-:W-:Y:S02]  /*11710*/  IMAD R81, R2.reuse, R7, R81 ;  /* 0x0000000702517224 */ /* 0x040fe400078e0251 */
[C---:B------:R-:W-:Y:S02]  /*11720*/  IMAD R85, R2.reuse, R5, R85 ;  /* 0x0000000502557224 */ /* 0x040fe400078e0255 */
[----:B------:R-:W-:Y:S01]  /*11730*/  @!P4 IMAD.IADD R75, R75, 0x1, -R2 ;  /* 0x000000014b4bc824 */ /* 0x000fe200078e0a02 */
[----:B------:R-:W-:Y:S01]  /*11740*/  ISETP.GT.U32.AND P4, PT, R2, R83, PT ;  /* 0x000000530200720c */ /* 0x000fe20003f84070 */
[----:B------:R-:W-:-:S02]  /*11750*/  VIADD R247, R3, 0xd4 ;  /* 0x000000d403f77836 */ /* 0x000fc40000000000 */
[--C-:B------:R-:W-:Y:S02]  /*11760*/  @!P3 IMAD.IADD R79, R79, 0x1, -R2.reuse ;  /* 0x000000014f4fb824 */ /* 0x100fe400078e0a02 */
[----:B------:R-:W-:Y:S01]  /*11770*/  @!P2 IMAD.MOV R73, RZ, RZ, -R73 ;  /* 0x000000ffff49a224 */ /* 0x000fe200078e0a49 */
[C---:B------:R-:W-:Y:S01]  /*11780*/  ISETP.GT.U32.AND P2, PT, R2.reuse, R81, PT ;  /* 0x000000510200720c */ /* 0x040fe20003f44070 */
[--C-:B------:R-:W-:Y:S01]  /*11790*/  @!P6 IMAD.IADD R77, R77, 0x1, -R2.reuse ;  /* 0x000000014d4de824 */ /* 0x100fe200078e0a02 */
[C---:B------:R-:W-:Y:S01]  /*117a0*/  ISETP.GT.U32.AND P6, PT, R2.reuse, R85, PT ;  /* 0x000000550200720c */ /* 0x040fe20003fc4070 */
[----:B------:R-:W-:Y:S01]  /*117b0*/  VIADD R238, R3, 0xd3 ;  /* 0x000000d303ee7836 */ /* 0x000fe20000000000 */
[----:B------:R-:W-:Y:S01]  /*117c0*/  IABS R87, R247 ;  /* 0x000000f700577213 */ /* 0x000fe20000000000 */
[----:B------:R-:W-:Y:S01]  /*117d0*/  @!P0 IMAD.MOV R75, RZ, RZ, -R75 ;  /* 0x000000ffff4b8224 */ /* 0x000fe200078e0a4b */
[----:B------:R-:W-:Y:S01]  /*117e0*/  ISETP.GT.U32.AND P3, PT, R2, R79, PT ;  /* 0x0000004f0200720c */ /* 0x000fe20003f64070 */
[----:B------:R-:W-:Y:S01]  /*117f0*/  @!P4 IMAD.IADD R83, R83, 0x1, -R2 ;  /* 0x000000015353c824 */ /* 0x000fe200078e0a02 */
[----:B------:R-:W-:Y:S01]  /*11800*/  IABS R89, R238 ;  /* 0x000000ee00597213 */ /* 0x000fe20000000000 */
[----:B------:R-:W-:Y:S01]  /*11810*/  IMAD.HI.U32 R7, R4, R87, RZ ;  /* 0x0000005704077227 */ /* 0x000fe200078e00ff */
[----:B------:R0:W-:Y:S03]  /*11820*/  STL.64 [R1+0x2088], R72 ;  /* 0x0020884801007387 */ /* 0x0001e60000100a00 */
[----:B------:R-:W-:-:S02]  /*11830*/  IMAD.MOV R7, RZ, RZ, -R7 ;  /* 0x000000ffff077224 */ /* 0x000fc400078e0a07 */
[--C-:B------:R-:W-:Y:S01]  /*11840*/  @!P2 IMAD.IADD R81, R81, 0x1, -R2.reuse ;  /* 0x000000015151a824 */ /* 0x100fe200078e0a02 */
[----:B------:R-:W-:Y:S01]  /*11850*/  ISETP.GE.AND P2, PT, R236, RZ, PT ;  /* 0x000000ffec00720c */ /* 0x000fe20003f46270 */
[--C-:B------:R-:W-:Y:S01]  /*11860*/  @!P6 IMAD.IADD R85, R85, 0x1, -R2.reuse ;  /* 0x000000015555e824 */ /* 0x100fe200078e0a02 */
[----:B------:R-:W-:Y:S01]  /*11870*/  ISETP.GT.U32.AND P6, PT, R2, R83, PT ;  /* 0x000000530200720c */ /* 0x000fe20003fc4070 */
[----:B------:R-:W-:Y:S01]  /*11880*/  @!P3 IMAD.IADD R79, R79, 0x1, -R2 ;  /* 0x000000014f4fb824 */ /* 0x000fe200078e0a02 */
[----:B------:R-:W-:Y:S01]  /*11890*/  ISETP.GE.AND P3, PT, R244, RZ, PT ;  /* 0x000000fff400720c */ /* 0x000fe20003f66270 */
[----:B------:R-:W-:Y:S01]  /*118a0*/  IMAD.HI.U32 R5, R4, R89, RZ ;  /* 0x0000005904057227 */ /* 0x000fe200078e00ff */
[C---:B------:R-:W-:Y:S01]  /*118b0*/  ISETP.GT.U32.AND P4, PT, R2.reuse, R81, PT ;  /* 0x000000510200720c */ /* 0x040fe20003f84070 */
[----:B0-----:R-:W0:Y:S01]  /*118c0*/  LDC.64 R72, c[0x0][0x218] ;  /* 0x00008600ff487b82 */ /* 0x001e220000000a00 */
[C---:B------:R-:W-:Y:S01]  /*118d0*/  ISETP.GT.U32.AND P0, PT, R2.reuse, R85, PT ;  /* 0x000000550200720c */ /* 0x040fe20003f04070 */
[----:B------:R-:W-:-:S02]  /*118e0*/  IMAD R87, R2, R7, R87 ;  /* 0x0000000702577224 */ /* 0x000fc400078e0257 */
        /* <DEDUP_REMOVED lines=8> */
[----:B------:R-:W-:Y:S01]  /*11970*/  @!P6 IMAD.IADD R83, R83, 0x1, -R2 ;  /* 0x000000015353e824 */ /* 0x000fe200078e0a02 */
[----:B------:R-:W-:Y:S01]  /*11980*/  ISETP.GT.U32.AND P6, PT, R2, R89, PT ;  /* 0x000000590200720c */ /* 0x000fe20003fc4070 */
[----:B------:R-:W-:-:S02]  /*11990*/  VIADD R246, R3, 0xd1 ;  /* 0x000000d103f67836 */ /* 0x000fc40000000000 */
[----:B------:R-:W-:-:S03]  /*119a0*/  IMAD.HI.U32 R5, R4, R90, RZ ;  /* 0x0000005a04057227 */ /* 0x000fc600078e00ff */
[----:B------:R-:W-:Y:S01]  /*119b0*/  IABS R92, R246 ;  /* 0x000000f6005c7213 */ /* 0x000fe20000000000 */
[--C-:B------:R-:W-:Y:S01]  /*119c0*/  @!P4 IMAD.IADD R81, R81, 0x1, -R2.reuse ;  /* 0x000000015151c824 */ /* 0x100fe200078e0a02 */
[----:B------:R-:W-:Y:S01]  /*119d0*/  ISETP.GE.AND P4, PT, R247, RZ, PT ;  /* 0x000000fff700720c */ /* 0x000fe20003f86270 */
[----:B------:R-:W-:Y:S02]  /*119e0*/  VIADD R247, R3, 0xd0 ;  /* 0x000000d003f77836 */ /* 0x000fe40000000000 */
[----:B------:R-:W-:Y:S02]  /*119f0*/  IMAD.MOV R5, RZ, RZ, -R5 ;  /* 0x000000ffff057224 */ /* 0x000fe400078e0a05 */
[----:B------:R-:W-:Y:S01]  /*11a00*/  @!P1 IMAD.IADD R87, R87, 0x1, -R2 ;  /* 0x0000000157579824 */ /* 0x000fe200078e0a02 */
[----:B------:R-:W-:Y:S01]  /*11a10*/  IABS R93, R247 ;  /* 0x000000f7005d7213 */ /* 0x000fe20000000000 */
[----:B------:R-:W-:Y:S01]  /*11a20*/  IMAD R90, R2, R5, R90 ;  /* 0x00000005025a7224 */ /* 0x000fe200078e025a */
[----:B------:R-:W-:Y:S01]  /*11a30*/  ISETP.GE.AND P1, PT, R244, RZ, PT ;  /* 0x000000fff400720c */ /* 0x000fe20003f26270 */
[----:B------:R-:W-:Y:S01]  /*11a40*/  @!P3 IMAD.MOV R81, RZ, RZ, -R81 ;  /* 0x000000ffff51b224 */ /* 0x000fe200078e0a51 */
[----:B------:R-:W-:Y:S01]  /*11a50*/  ISETP.GT.U32.AND P3, PT, R2, R87, PT ;  /* 0x000000570200720c */ /* 0x000fe20003f64070 */
[----:B------:R-:W-:-:S04]  /*11a60*/  IMAD.HI.U32 R5, R4, R92, RZ ;  /* 0x0000005c04057227 */ /* 0x000fc800078e00ff */
[--C-:B------:R-:W-:Y:S01]  /*11a70*/  @!P0 IMAD.IADD R85, R85, 0x1, -R2.reuse ;  /* 0x0000000155558824 */ /* 0x100fe200078e0a02 */
[----:B------:R-:W-:Y:S01]  /*11a80*/  ISETP.GE.AND P0, PT, R238, RZ, PT ;  /* 0x000000ffee00720c */ /* 0x000fe20003f06270 */
[----:B------:R-:W-:Y:S01]  /*11a90*/  @!P6 IMAD.IADD R89, R89, 0x1, -R2 ;  /* 0x000000015959e824 */ /* 0x000fe200078e0a02 */
[----:B------:R-:W-:Y:S01]  /*11aa0*/  ISETP.GT.U32.AND P6, PT, R2, R90, PT ;  /* 0x0000005a0200720c */ /* 0x000fe20003fc4070 */
[----:B------:R-:W-:Y:S02]  /*11ab0*/  VIADD R238, R3, 0xcf ;  /* 0x000000cf03ee7836 */ /* 0x000fe40000000000 */
[----:B------:R-:W-:-:S03]  /*11ac0*/  IMAD.HI.U32 R7, R4, R93, RZ ;  /* 0x0000005d04077227 */ /* 0x000fc600078e00ff */
[----:B------:R-:W-:Y:S01]  /*11ad0*/  IABS R95, R238 ;  /* 0x000000ee005f7213 */ /* 0x000fe20000000000 */
[----:B------:R-:W-:Y:S02]  /*11ae0*/  IMAD.MOV R5, RZ, RZ, -R5 ;  /* 0x000000ffff057224 */ /* 0x000fe400078e0a05 */
[----:B------:R-:W-:Y:S01]  /*11af0*/  @!P2 IMAD.MOV R83, RZ, RZ, -R83 ;  /* 0x000000ffff53a224 */ /* 0x000fe200078e0a53 */
[C---:B------:R-:W-:Y:S01]  /*11b00*/  ISETP.GT.U32.AND P2, PT, R2.reuse, R89, PT ;  /* 0x000000590200720c */ /* 0x040fe20003f44070 */
[----:B------:R-:W-:Y:S02]  /*11b10*/  IMAD.MOV R7, RZ, RZ, -R7 ;  /* 0x000000ffff077224 */ /* 0x000fe400078e0a07 */
[C---:B------:R-:W-:Y:S02]  /*11b20*/  IMAD R92, R2.reuse, R5, R92 ;  /* 0x00000005025c7224 */ /* 0x040fe400078e025c */
[C---:B------:R-:W-:Y:S02]  /*11b30*/  IMAD R93, R2.reuse, R7, R93 ;  /* 0x00000007025d7224 */ /* 0x040fe400078e025d */
[----:B------:R-:W-:Y:S01]  /*11b40*/  @!P3 IMAD.IADD R87, R87, 0x1, -R2 ;  /* 0x000000015757b824 */ /* 0x000fe200078e0a02 */
[----:B------:R-:W-:Y:S01]  /*11b50*/  ISETP.GT.U32.AND P3, PT, R2, R92, PT ;  /* 0x0000005c0200720c */ /* 0x000fe20003f64070 */
[----:B------:R-:W-:-:S04]  /*11b60*/  IMAD.HI.U32 R5, R4, R95, RZ ;  /* 0x0000005f04057227 */ /* 0x000fc800078e00ff */
[--C-:B------:R-:W-:Y:S01]  /*11b70*/  @!P6 IMAD.IADD R90, R90, 0x1, -R2.reuse ;  /* 0x000000015a5ae824 */ /* 0x100fe200078e0a02 */
[C---:B------:R-:W-:Y:S01]  /*11b80*/  ISETP.GT.U32.AND P6, PT, R2.reuse, R93, PT ;  /* 0x0000005d0200720c */ /* 0x040fe20003fc4070 */
[----:B------:R-:W-:Y:S02]  /*11b90*/  IMAD.MOV R5, RZ, RZ, -R5 ;  /* 0x000000ffff057224 */ /* 0x000fe400078e0a05 */
[----:B------:R-:W-:Y:S01]  /*11ba0*/  @!P2 IMAD.IADD R89, R89, 0x1, -R2 ;  /* 0x000000015959a824 */ /* 0x000fe200078e0a02 */
[----:B------:R-:W-:Y:S01]  /*11bb0*/  ISETP.GE.AND P2, PT, R247, RZ, PT ;  /* 0x000000fff700720c */ /* 0x000fe20003f46270 */
[----:B------:R-:W-:Y:S02]  /*11bc0*/  IMAD R95, R2, R5, R95 ;  /* 0x00000005025f7224 */ /* 0x000fe400078e025f */
[C---:B------:R-:W-:Y:S02]  /*11bd0*/  VIADD R236, R3.reuse, 0xce ;  /* 0x000000ce03ec7836 */ /* 0x040fe40000000000 */
[----:B------:R-:W-:-:S02]  /*11be0*/  VIADD R244, R3, 0xcd ;  /* 0x000000cd03f47836 */ /* 0x000fc40000000000 */
[--C-:B------:R-:W-:Y:S01]  /*11bf0*/  @!P3 IMAD.IADD R92, R92, 0x1, -R2.reuse ;  /* 0x000000015c5cb824 */ /* 0x100fe200078e0a02 */
[----:B------:R-:W-:Y:S01]  /*11c00*/  IABS R97, R236 ;  /* 0x000000ec00617213 */ /* 0x000fe20000000000 */
[----:B------:R-:W-:Y:S01]  /*11c10*/  @!P0 IMAD.MOV R89, RZ, RZ, -R89 ;  /* 0x000000ffff598224 */ /* 0x000fe200078e0a59 */
[C---:B------:R-:W-:Y:S01]  /*11c20*/  ISETP.GT.U32.AND P0, PT, R2.reuse, R95, PT ;  /* 0x0000005f0200720c */ /* 0x040fe20003f04070 */
[----:B------:R-:W-:Y:S01]  /*11c30*/  @!P6 IMAD.IADD R93, R93, 0x1, -R2 ;  /* 0x000000015d5de824 */ /* 0x000fe200078e0a02 */
[----:B------:R-:W-:Y:S01]  /*11c40*/  IABS R99, R244 ;  /* 0x000000f400637213 */ /* 0x000fe20000000000 */
[----:B------:R-:W-:Y:S01]  /*11c50*/  @!P4 IMAD.MOV R87, RZ, RZ, -R87 ;  /* 0x000000ffff57c224 */ /* 0x000fe200078e0a57 */
[----:B------:R-:W-:Y:S01]  /*11c60*/  ISETP.GT.U32.AND P4, PT, R2, R92, PT ;  /* 0x0000005c0200720c */ /* 0x000fe20003f84070 */
[----:B------:R-:W-:Y:S01]  /*11c70*/  IMAD.HI.U32 R7, R4, R97, RZ ;  /* 0x0000006104077227 */ /* 0x000fe200078e00ff */
[C---:B------:R-:W-:Y:S02]  /*11c80*/  ISETP.GT.U32.AND P3, PT, R2.reuse, R90, PT ;  /* 0x0000005a0200720c */ /* 0x040fe40003f64070 */
[----:B------:R-:W-:Y:S01]  /*11c90*/  ISETP.GT.U32.AND P6, PT, R2, R93, PT ;  /* 0x0000005d0200720c */ /* 0x000fe20003fc4070 */
[----:B------:R-:W-:-:S04]  /*11ca0*/  IMAD.HI.U32 R5, R4, R99, RZ ;  /* 0x0000006304057227 */ /* 0x000fc800078e00ff */
[----:B------:R-:W-:Y:S02]  /*11cb0*/  IMAD.MOV R7, RZ, RZ, -R7 ;  /* 0x000000ffff077224 */ /* 0x000fe400078e0a07 */
[----:B------:R-:W-:Y:S02]  /*11cc0*/  VIADD R247, R3, 0xcb ;  /* 0x000000cb03f77836 */ /* 0x000fe40000000000 */
[----:B------:R-:W-:Y:S02]  /*11cd0*/  IMAD.MOV R5, RZ, RZ, -R5 ;  /* 0x000000ffff057224 */ /* 0x000fe400078e0a05 */
[C---:B------:R-:W-:Y:S01]  /*11ce0*/  IMAD R97, R2.reuse, R7, R97 ;  /* 0x0000000702617224 */ /* 0x040fe200078e0261 */
[----:B------:R-:W-:Y:S01]  /*11cf0*/  IABS R103, R247 ;  /* 0x000000f700677213 */ /* 0x000fe20000000000 */
[----:B------:R-:W-:Y:S02]  /*11d00*/  @!P0 IMAD.IADD R95, R95, 0x1, -R2 ;  /* 0x000000015f5f8824 */ /* 0x000fe400078e0a02 */
[----:B------:R-:W-:-:S02]  /*11d10*/  IMAD R99, R2, R5, R99 ;  /* 0x0000000502637224 */ /* 0x000fc400078e0263 */
[--C-:B------:R-:W-:Y:S01]  /*11d20*/  @!P4 IMAD.IADD R92, R92, 0x1, -R2.reuse ;  /* 0x000000015c5cc824 */ /* 0x100fe200078e0a02 */
[----:B------:R-:W-:Y:S01]  /*11d30*/  ISETP.GT.U32.AND P4, PT, R2, R97, PT ;  /* 0x000000610200720c */ /* 0x000fe20003f84070 */
[--C-:B------:R-:W-:Y:S01]  /*11d40*/  @!P3 IMAD.IADD R90, R90, 0x1, -R2.reuse ;  /* 0x000000015a5ab824 */ /* 0x100fe200078e0a02 */
[----:B------:R-:W-:Y:S01]  /*11d50*/  ISETP.GT.U32.AND P0, PT, R2, R95, PT ;  /* 0x0000005f0200720c */ /* 0x000fe20003f04070 */
[----:B------:R-:W-:Y:S01]  /*11d60*/  @!P6 IMAD.IADD R93, R93, 0x1, -R2 ;  /* 0x000000015d5de824 */ /* 0x000fe200078e0a02 */
[----:B------:R-:W-:Y:S01]  /*11d70*/  ISETP.GE.AND P3, PT, R238, RZ, PT ;  /* 0x000000ffee00720c */ /* 0x000fe20003f66270 */
[----:B------:R-:W-:Y:S01]  /*11d80*/  IMAD.HI.U32 R5, R4, R103, RZ ;  /* 0x0000006704057227 */ /* 0x000fe200078e00ff */
[----:B------:R-:W-:-:S03]  /*11d90*/  ISETP.GT.U32.AND P6, PT, R2, R99, PT ;  /* 0x000000630200720c */ /* 0x000fc60003fc4070 */
[----:B------:R-:W-:Y:S01]  /*11da0*/  @!P5 IMAD.MOV R85, RZ, RZ, -R85 ;  /* 0x000000ffff55d224 */ /* 0x000fe200078e0a55 */
[----:B------:R-:W-:Y:S01]  /*11db0*/  ISETP.GE.AND P5, PT, R246, RZ, PT ;  /* 0x000000fff600720c */ /* 0x000fe20003fa6270 */
[----:B------:R-:W-:Y:S02]  /*11dc0*/  VIADD R246, R3, 0xcc ;  /* 0x000000cc03f67836 */ /* 0x000fe40000000000 */
[----:B------:R-:W-:Y:S02]  /*11dd0*/  IMAD.MOV R5, RZ, RZ, -R5 ;  /* 0x000000ffff057224 */ /* 0x000fe400078e0a05 */
[--C-:B------:R-:W-:Y:S01]  /*11de0*/  @!P4 IMAD.IADD R97, R97, 0x1, -R2.reuse ;  /* 0x000000016161c824 */ /* 0x100fe200078e0a02 */
[----:B------:R-:W-:Y:S01]  /*11df0*/  IABS R101, R246 ;  /* 0x000000f600657213 */ /* 0x000fe20000000000 */
[----:B------:R-:W-:Y:S01]  /*11e00*/  IMAD R103, R2, R5, R103 ;  /* 0x0000000502677224 */ /* 0x000fe200078e0267 */
[----:B------:R-:W-:Y:S01]  /*11e10*/  ISETP.GE.AND P4, PT, R244, RZ, PT ;  /* 0x000000fff400720c */ /* 0x000fe20003f86270 */
[----:B------:R-:W-:-:S02]  /*11e20*/  @!P0 IMAD.IADD R95, R95, 0x1, -R2 ;  /* 0x000000015f5f8824 */ /* 0x000fc400078e0a02 */
[----:B------:R-:W-:Y:S01]  /*11e30*/  @!P6 IMAD.IADD R99, R99, 0x1, -R2 ;  /* 0x000000016363e824 */ /* 0x000fe200078e0a02 */
[C---:B------:R-:W-:Y:S01]  /*11e40*/  ISETP.GT.U32.AND P6, PT, R2.reuse, R97, PT ;  /* 0x000000610200720c */ /* 0x040fe20003fc4070 */
[----:B------:R-:W-:Y:S01]  /*11e50*/  @!P3 IMAD.MOV R95, RZ, RZ, -R95 ;  /* 0x000000ffff5fb224 */ /* 0x000fe200078e0a5f */
[----:B------:R-:W-:Y:S01]  /*11e60*/  ISETP.GT.U32.AND P3, PT, R2, R103, PT ;  /* 0x000000670200720c */ /* 0x000fe20003f64070 */
[----:B------:R-:W-:-:S04]  /*11e70*/  IMAD.HI.U32 R7, R4, R101, RZ ;  /* 0x0000006504077227 */ /* 0x000fc800078e00ff */
[----:B------:R-:W-:Y:S01]  /*11e80*/  @!P1 IMAD.MOV R90, RZ, RZ, -R90 ;  /* 0x000000ffff5a9224 */ /* 0x000fe200078e0a5a */
[----:B------:R-:W-:Y:S01]  /*11e90*/  ISETP.GE.AND P1, PT, R236, RZ, PT ;  /* 0x000000ffec00720c */ /* 0x000fe20003f26270 */
[----:B------:R-:W-:Y:S02]  /*11ea0*/  IMAD.MOV R7, RZ, RZ, -R7 ;  /* 0x000000ffff077224 */ /* 0x000fe400078e0a07 */
[C---:B------:R-:W-:Y:S02]  /*11eb0*/  VIADD R238, R3.reuse, 0xca ;  /* 0x000000ca03ee7836 */ /* 0x040fe40000000000 */
[C---:B------:R-:W-:Y:S02]  /*11ec0*/  IMAD R101, R2.reuse, R7, R101 ;  /* 0x0000000702657224 */ /* 0x040fe400078e0265 */
[----:B------:R-:W-:Y:S01]  /*11ed0*/  VIADD R244, R3, 0xc9 ;  /* 0x000000c903f47836 */ /* 0x000fe20000000000 */
[----:B------:R-:W-:Y:S01]  /*11ee0*/  IABS R104, R238 ;  /* 0x000000ee00687213 */ /* 0x000fe20000000000 */
[--C-:B------:R-:W-:Y:S01]  /*11ef0*/  @!P6 IMAD.IADD R97, R97, 0x1, -R2.reuse ;  /* 0x000000016161e824 */ /* 0x100fe200078e0a02 */
[C---:B------:R-:W-:Y:S01]  /*11f00*/  ISETP.GT.U32.AND P0, PT, R2.reuse, R101, PT ;  /* 0x000000650200720c */ /* 0x040fe20003f04070 */
[----:B------:R-:W-:Y:S01]  /*11f10*/  @!P3 IMAD.IADD R103, R103, 0x1, -R2 ;  /* 0x000000016767b824 */ /* 0x000fe200078e0a02 */
[----:B------:R-:W-:Y:S01]  /*11f20*/  IABS R106, R244 ;  /* 0x000000f4006a7213 */ /* 0x000fe20000000000 */
[----:B------:R-:W-:Y:S01]  /*11f30*/  @!P5 IMAD.MOV R92, RZ, RZ, -R92 ;  /* 0x000000ffff5cd224 */ /* 0x000fe200078e0a5c */
[----:B------:R-:W-:Y:S01]  /*11f40*/  ISETP.GT.U32.AND P5, PT, R2, R99, PT ;  /* 0x000000630200720c */ /* 0x000fe20003fa4070 */
[----:B------:R-:W-:-:S04]  /*11f50*/  IMAD.HI.U32 R5, R4, R104, RZ ;  /* 0x0000006804057227 */ /* 0x000fc800078e00ff */
[----:B------:R-:W-:Y:S01]  /*11f60*/  @!P1 IMAD.MOV R97, RZ, RZ, -R97 ;  /* 0x000000ffff619224 */ /* 0x000fe200078e0a61 */
[----:B------:R-:W-:Y:S01]  /*11f70*/  ISETP.GT.U32.AND P1, PT, R2, R103, PT ;  /* 0x000000670200720c */ /* 0x000fe20003f24070 */
[----:B------:R-:W-:-:S04]  /*11f80*/  IMAD.HI.U32 R9, R4, R106, RZ ;  /* 0x0000006a04097227 */ /* 0x000fc800078e00ff */
[----:B------:R-:W-:Y:S02]  /*11f90*/  IMAD.MOV R5, RZ, RZ, -R5 ;  /* 0x000000ffff057224 */ /* 0x000fe400078e0a05 */
[----:B------:R-:W-:Y:S02]  /*11fa0*/  IMAD.MOV R9, RZ, RZ, -R9 ;  /* 0x000000ffff097224 */ /* 0x000fe400078e0a09 */
[----:B------:R-:W-:Y:S01]  /*11fb0*/  @!P2 IMAD.MOV R93, RZ, RZ, -R93 ;  /* 0x000000ffff5da224 */ /* 0x000fe200078e0a5d */
[----:B------:R-:W-:Y:S01]  /*11fc0*/  ISETP.GE.AND P2, PT, R246, RZ, PT ;  /* 0x000000fff600720c */ /* 0x000fe20003f46270 */
[C---:B------:R-:W-:Y:S02]  /*11fd0*/  IMAD R104, R2.reuse, R5, R104 ;  /* 0x0000000502687224 */ /* 0x040fe400078e0268 */
[----:B------:R-:W-:Y:S02]  /*11fe0*/  VIADD R246, R3, 0xc8 ;  /* 0x000000c803f67836 */ /* 0x000fe40000000000 */
[----:B------:R-:W-:Y:S01]  /*11ff0*/  @!P0 IMAD.IADD R101, R101, 0x1, -R2 ;  /* 0x0000000165658824 */ /* 0x000fe200078e0a02 */
[C---:B------:R-:W-:Y:S01]  /*12000*/  ISETP.GT.U32.AND P6, PT, R2.reuse, R104, PT ;  /* 0x000000680200720c */ /* 0x040fe20003fc4070 */
[C---:B------:R-:W-:Y:S01]  /*12010*/  IMAD R106, R2.reuse, R9, R106 ;  /* 0x00000009026a7224 */ /* 0x040fe200078e026a */
[----:B------:R-:W-:Y:S01]  /*12020*/  IABS R107, R246 ;  /* 0x000000f6006b7213 */ /* 0x000fe20000000000 */
[--C-:B------:R-:W-:Y:S01]  /*12030*/  @!P5 IMAD.IADD R99, R99, 0x1, -R2.reuse ;  /* 0x000000016363d824 */ /* 0x100fe200078e0a02 */
[----:B------:R-:W-:Y:S01]  /*12040*/  ISETP.GE.AND P5, PT, R247, RZ, PT ;  /* 0x000000fff700720c */ /* 0x000fe20003fa6270 */
[----:B------:R-:W-:Y:S01]  /*12050*/  VIADD R247, R3, 0xc7 ;  /* 0x000000c703f77836 */ /* 0x000fe20000000000 */
[C---:B------:R-:W-:Y:S01]  /*12060*/  ISETP.GT.U32.AND P3, PT, R2.reuse, R101, PT ;  /* 0x000000650200720c */ /* 0x040fe20003f64070 */
[----:B------:R-:W-:Y:S01]  /*12070*/  @!P1 IMAD.IADD R103, R103, 0x1, -R2 ;  /* 0x0000000167679824 */ /* 0x000fe200078e0a02 */
[----:B------:R-:W-:Y:S01]  /*12080*/  ISETP.GT.U32.AND P1, PT, R2, R106, PT ;  /* 0x0000006a0200720c */ /* 0x000fe20003f24070 */
[----:B------:R-:W-:Y:S01]  /*12090*/  IMAD.HI.U32 R5, R4, R107, RZ ;  /* 0x0000006b04057227 */ /* 0x000fe200078e00ff */
[----:B------:R-:W-:-:S02]  /*120a0*/  IABS R109, R247 ;  /* 0x000000f7006d7213 */ /* 0x000fc40000000000 */
[----:B------:R-:W-:Y:S01]  /*120b0*/  ISETP.GE.AND P0, PT, R238, RZ, PT ;  /* 0x000000ffee00720c */ /* 0x000fe20003f06270 */
[----:B------:R-:W-:Y:S02]  /*120c0*/  IMAD.MOV R5, RZ, RZ, -R5 ;  /* 0x000000ffff057224 */ /* 0x000fe400078e0a05 */
[----:B------:R-:W-:-:S04]  /*120d0*/  IMAD.HI.U32 R7, R4, R109, RZ ;  /* 0x0000006d04077227 */ /* 0x000fc800078e00ff */
[--C-:B------:R-:W-:Y:S02]  /*120e0*/  @!P6 IMAD.IADD R104, R104, 0x1, -R2.reuse ;  /* 0x000000016868e824 */ /* 0x100fe400078e0a02 */
[--C-:B------:R-:W-:Y:S01]  /*120f0*/  @!P3 IMAD.IADD R101, R101, 0x1, -R2.reuse ;  /* 0x000000016565b824 */ /* 0x100fe200078e0a02 */
[----:B------:R-:W-:Y:S01]  /*12100*/  ISETP.GE.AND P3, PT, R246, RZ, PT ;  /* 0x000000fff600720c */ /* 0x000fe20003f66270 */
[----:B------:R-:W-:Y:S01]  /*12110*/  IMAD.MOV R7, RZ, RZ, -R7 ;  /* 0x000000ffff077224 */ /* 0x000fe200078e0a07 */
[C---:B------:R-:W-:Y:S01]  /*12120*/  ISETP.GT.U32.AND P6, PT, R2.reuse, R104, PT ;  /* 0x000000680200720c */ /* 0x040fe20003fc4070 */
[----:B------:R-:W-:Y:S02]  /*12130*/  IMAD R107, R2, R5, R107 ;  /* 0x00000005026b7224 */ /* 0x000fe400078e026b */
[----:B------:R-:W-:Y:S02]  /*12140*/  VIADD R236, R3, 0xc5 ;  /* 0x000000c503ec7836 */ /* 0x000fe40000000000 */
[----:B------:R-:W-:-:S02]  /*12150*/  @!P1 IMAD.IADD R106, R106, 0x1, -R2 ;  /* 0x000000016a6a9824 */ /* 0x000fc400078e0a02 */
[----:B------:R-:W-:Y:S01]  /*12160*/  @!P4 IMAD.MOV R99, RZ, RZ, -R99 ;  /* 0x000000ffff63c224 */ /* 0x000fe200078e0a63 */
[----:B------:R-:W-:Y:S01]  /*12170*/  ISETP.GE.AND P4, PT, R244, RZ, PT ;  /* 0x000000fff400720c */ /* 0x000fe20003f86270 */
[C---:B------:R-:W-:Y:S01]  /*12180*/  IMAD R109, R2.reuse, R7, R109 ;  /* 0x00000007026d7224 */ /* 0x040fe200078e026d */
[----:B------:R-:W-:Y:S01]  /*12190*/  IABS R112, R236 ;  /* 0x000000ec00707213 */ /* 0x000fe20000000000 */
[----:B------:R-:W-:Y:S01]  /*121a0*/  VIADD R244, R3, 0xc6 ;  /* 0x000000c603f47836 */ /* 0x000fe20000000000 */
[C---:B------:R-:W-:Y:S01]  /*121b0*/  ISETP.GT.U32.AND P1, PT, R2.reuse, R106, PT ;  /* 0x0000006a0200720c */ /* 0x040fe20003f24070 */
[----:B------:R-:W-:Y:S01]  /*121c0*/  @!P2 IMAD.MOV R101, RZ, RZ, -R101 ;  /* 0x000000ffff65a224 */ /* 0x000fe200078e0a65 */
[----:B------:R-:W-:Y:S01]  /*121d0*/  ISETP.GT.U32.AND P2, PT, R2, R107, PT ;  /* 0x0000006b0200720c */ /* 0x000fe20003f44070 */
[----:B------:R-:W-:Y:S01]  /*121e0*/  @!P5 IMAD.MOV R103, RZ, RZ, -R103 ;  /* 0x000000ffff67d224 */ /* 0x000fe200078e0a67 */
[----:B------:R-:W-:Y:S01]  /*121f0*/  IABS R110, R244 ;  /* 0x000000f4006e7213 */ /* 0x000fe20000000000 */
[----:B------:R-:W-:Y:S01]  /*12200*/  IMAD.HI.U32 R5, R4, R112, RZ ;  /* 0x0000007004057227 */ /* 0x000fe200078e00ff */
[----:B------:R-:W-:-:S03]  /*12210*/  ISETP.GT.U32.AND P5, PT, R2, R109, PT ;  /* 0x0000006d0200720c */ /* 0x000fc60003fa4070 */
[----:B------:R-:W-:Y:S02]  /*12220*/  VIADD R246, R3, 0xc4 ;  /* 0x000000c403f67836 */ /* 0x000fe40000000000 */
[----:B------:R-:W-:-:S03]  /*12230*/  IMAD.HI.U32 R7, R4, R110, RZ ;  /* 0x0000006e04077227 */ /* 0x000fc600078e00ff */
[----:B------:R-:W-:Y:S01]  /*12240*/  IABS R113, R246 ;  /* 0x000000f600717213 */ /* 0x000fe20000000000 */
[----:B------:R-:W-:Y:S02]  /*12250*/  IMAD.MOV R5, RZ, RZ, -R5 ;  /* 0x000000ffff057224 */ /* 0x000fe400078e0a05 */
[--C-:B------:R-:W-:Y:S01]  /*12260*/  @!P6 IMAD.IADD R104, R104, 0x1, -R2.reuse ;  /* 0x000000016868e824 */ /* 0x100fe200078e0a02 */
[----:B------:R-:W-:Y:S01]  /*12270*/  ISETP.GE.AND P6, PT, R247, RZ, PT ;  /* 0x000000fff700720c */ /* 0x000fe20003fc6270 */
[----:B------:R-:W-:Y:S02]  /*12280*/  VIADD R247, R3, 0xc3 ;  /* 0x000000c303f77836 */ /* 0x000fe40000000000 */
[----:B------:R-:W-:Y:S02]  /*12290*/  IMAD.MOV R7, RZ, RZ, -R7 ;  /* 0x000000ffff077224 */ /* 0x000fe400078e0a07 */
[--C-:B------:R-:W-:Y:S01]  /*122a0*/  @!P1 IMAD.IADD R106, R106, 0x1, -R2.reuse ;  /* 0x000000016a6a9824 */ /* 0x100fe200078e0a02 */
[----:B------:R-:W-:Y:S01]  /*122b0*/  IABS R115, R247 ;  /* 0x000000f700737213 */ /* 0x000fe20000000000 */
[----:B------:R-:W-:-:S02]  /*122c0*/  @!P2 IMAD.IADD R107, R107, 0x1, -R2 ;  /* 0x000000016b6ba824 */ /* 0x000fc400078e0a02 */
[C---:B------:R-:W-:Y:S02]  /*122d0*/  IMAD R112, R2.reuse, R5, R112 ;  /* 0x0000000502707224 */ /* 0x040fe400078e0270 */
[C---:B------:R-:W-:Y:S01]  /*122e0*/  IMAD R110, R2.reuse, R7, R110 ;  /* 0x00000007026e7224 */ /* 0x040fe200078e026e */
[C---:B------:R-:W-:Y:S01]  /*122f0*/  ISETP.GT.U32.AND P2, PT, R2.reuse, R107, PT ;  /* 0x0000006b0200720c */ /* 0x040fe20003f44070 */
[----:B------:R-:W-:Y:S02]  /*12300*/  @!P5 IMAD.IADD R109, R109, 0x1, -R2 ;  /* 0x000000016d6dd824 */ /* 0x000fe400078e0a02 */
[----:B------:R-:W-:Y:S01]  /*12310*/  @!P4 IMAD.MOV R106, RZ, RZ, -R106 ;  /* 0x000000ffff6ac224 */ /* 0x000fe200078e0a6a */
[----:B------:R-:W-:Y:S01]  /*12320*/  ISETP.GT.U32.AND P4, PT, R2, R112, PT ;  /* 0x000000700200720c */ /* 0x000fe20003f84070 */
[----:B------:R-:W-:Y:S01]  /*12330*/  IMAD.HI.U32 R7, R4, R113, RZ ;  /* 0x0000007104077227 */ /* 0x000fe200078e00ff */
[C---:B------:R-:W-:Y:S02]  /*12340*/  ISETP.GT.U32.AND P1, PT, R2.reuse, R110, PT ;  /* 0x0000006e0200720c */ /* 0x040fe40003f24070 */
[----:B------:R-:W-:Y:S01]  /*12350*/  ISETP.GT.U32.AND P5, PT, R2, R109, PT ;  /* 0x0000006d0200720c */ /* 0x000fe20003fa4070 */
[----:B------:R-:W-:-:S02]  /*12360*/  IMAD.MOV R7, RZ, RZ, -R7 ;  /* 0x000000ffff077224 */ /* 0x000fc400078e0a07 */
[----:B------:R-:W-:-:S04]  /*12370*/  IMAD.HI.U32 R5, R4, R115, RZ ;  /* 0x0000007304057227 */ /* 0x000fc800078e00ff */
[C---:B------:R-:W-:Y:S02]  /*12380*/  IMAD R113, R2.reuse, R7, R113 ;  /* 0x0000000702717224 */ /* 0x040fe400078e0271 */
[----:B------:R-:W-:Y:S02]  /*12390*/  IMAD.MOV R5, RZ, RZ, -R5 ;  /* 0x000000ffff057224 */ /* 0x000fe400078e0a05 */
[----:B------:R-:W-:Y:S02]  /*123a0*/  VIADD R238, R3, 0xc2 ;  /* 0x000000c203ee7836 */ /* 0x000fe40000000000 */
[----:B------:R-:W-:Y:S02]  /*123b0*/  IMAD R115, R2, R5, R115 ;  /* 0x0000000502737224 */ /* 0x000fe400078e0273 */
[--C-:B------:R-:W-:Y:S01]  /*123c0*/  @!P2 IMAD.IADD R107, R107, 0x1, -R2.reuse ;  /* 0x000000016b6ba824 */ /* 0x100fe200078e0a02 */
[----:B------:R-:W-:Y:S01]  /*123d0*/  IABS R116, R238 ;  /* 0x000000ee00747213 */ /* 0x000fe20000000000 */
[--C-:B------:R-:W-:Y:S01]  /*123e0*/  @!P4 IMAD.IADD R112, R112, 0x1, -R2.reuse ;  /* 0x000000017070c824 */ /* 0x100fe200078e0a02 */
[----:B------:R-:W-:Y:S01]  /*123f0*/  ISETP.GT.U32.AND P2, PT, R2, R113, PT ;  /* 0x000000710200720c */ /* 0x000fe20003f44070 */
[----:B------:R-:W-:-:S02]  /*12400*/  @!P1 IMAD.IADD R110, R110, 0x1, -R2 ;  /* 0x000000016e6e9824 */ /* 0x000fc400078e0a02 */
[----:B------:R-:W-:Y:S01]  /*12410*/  @!P5 IMAD.IADD R109, R109, 0x1, -R2 ;  /* 0x000000016d6dd824 */ /* 0x000fe200078e0a02 */
[C---:B------:R-:W-:Y:S01]  /*12420*/  ISETP.GT.U32.AND P5, PT, R2.reuse, R115, PT ;  /* 0x000000730200720c */ /* 0x040fe20003fa4070 */
[----:B------:R-:W-:Y:S01]  /*12430*/  @!P0 IMAD.MOV R104, RZ, RZ, -R104 ;  /* 0x000000ffff688224 */ /* 0x000fe200078e0a68 */
[----:B------:R-:W-:Y:S01]  /*12440*/  ISETP.GT.U32.AND P4, PT, R2, R112, PT ;  /* 0x000000700200720c */ /* 0x000fe20003f84070 */
[----:B------:R-:W-:Y:S01]  /*12450*/  IMAD.HI.U32 R7, R4, R116, RZ ;  /* 0x0000007404077227 */ /* 0x000fe200078e00ff */
[----:B------:R-:W-:Y:S02]  /*12460*/  ISETP.GE.AND P0, PT, R244, RZ, PT ;  /* 0x000000fff400720c */ /* 0x000fe40003f06270 */
[----:B------:R-:W-:Y:S01]  /*12470*/  ISETP.GT.U32.AND P1, PT, R2, R110, PT ;  /* 0x0000006e0200720c */ /* 0x000fe20003f24070 */
[----:B------:R-:W-:Y:S02]  /*12480*/  VIADD R244, R3, 0xc1 ;  /* 0x000000c103f47836 */ /* 0x000fe40000000000 */
[----:B------:R-:W-:-:S02]  /*12490*/  IMAD.MOV R7, RZ, RZ, -R7 ;  /* 0x000000ffff077224 */ /* 0x000fc400078e0a07 */
[----:B------:R-:W-:Y:S01]  /*124a0*/  @!P2 IMAD.IADD R113, R113, 0x1, -R2 ;  /* 0x000000017171a824 */ /* 0x000fe200078e0a02 */
[----:B------:R-:W-:Y:S01]  /*124b0*/  IABS R118, R244 ;  /* 0x000000f400767213 */ /* 0x000fe20000000000 */
[----:B------:R-:W-:Y:S01]  /*124c0*/  IMAD R116, R2, R7, R116 ;  /* 0x0000000702747224 */ /* 0x000fe200078e0274 */
[----:B------:R-:W-:Y:S01]  /*124d0*/  ISETP.GE.AND P2, PT, R247, RZ, PT ;  /* 0x000000fff700720c */ /* 0x000fe20003f46270 */
[----:B------:R-:W-:Y:S01]  /*124e0*/  @!P3 IMAD.MOV R107, RZ, RZ, -R107 ;  /* 0x000000ffff6bb224 */ /* 0x000fe200078e0a6b */
[----:B------:R-:W-:Y:S01]  /*124f0*/  ISETP.GE.AND P3, PT, R236, RZ, PT ;  /* 0x000000ffec00720c */ /* 0x000fe20003f66270 */
[----:B------:R-:W-:-:S04]  /*12500*/  IMAD.HI.U32 R5, R4, R118, RZ ;  /* 0x0000007604057227 */ /* 0x000fc800078e00ff */
[--C-:B------:R-:W-:Y:S01]  /*12510*/  @!P5 IMAD.IADD R115, R115, 0x1, -R2.reuse ;  /* 0x000000017373d824 */ /* 0x100fe200078e0a02 */
[----:B------:R-:W-:Y:S01]  /*12520*/  ISETP.GT.U32.AND P5, PT, R2, R113, PT ;  /* 0x000000710200720c */ /* 0x000fe20003fa4070 */
[--C-:B------:R-:W-:Y:S01]  /*12530*/  @!P4 IMAD.IADD R112, R112, 0x1, -R2.reuse ;  /* 0x000000017070c824 */ /* 0x100fe200078e0a02 */
[----:B------:R-:W-:Y:S01]  /*12540*/  ISETP.GT.U32.AND P4, PT, R2, R116, PT ;  /* 0x000000740200720c */ /* 0x000fe20003f84070 */
[----:B------:R-:W-:Y:S01]  /*12550*/  @!P1 IMAD.IADD R110, R110, 0x1, -R2 ;  /* 0x000000016e6e9824 */ /* 0x000fe200078e0a02 */
[----:B------:R-:W-:Y:S01]  /*12560*/  ISETP.GE.AND P1, PT, R246, RZ, PT ;  /* 0x000000fff600720c */ /* 0x000fe20003f26270 */
[----:B------:R-:W-:Y:S02]  /*12570*/  IMAD.MOV R5, RZ, RZ, -R5 ;  /* 0x000000ffff057224 */ /* 0x000fe400078e0a05 */
[----:B------:R-:W-:Y:S02]  /*12580*/  VIADD R247, R3, 0xc0 ;  /* 0x000000c003f77836 */ /* 0x000fe40000000000 */
[----:B------:R-:W-:-:S02]  /*12590*/  IMAD R118, R2, R5, R118 ;  /* 0x0000000502767224 */ /* 0x000fc400078e0276 */
[----:B------:R-:W-:Y:S01]  /*125a0*/  @!P6 IMAD.MOV R109, RZ, RZ, -R109 ;  /* 0x000000ffff6de224 */ /* 0x000fe200078e0a6d */
[C---:B------:R-:W-:Y:S01]  /*125b0*/  ISETP.GT.U32.AND P6, PT, R2.reuse, R115, PT ;  /* 0x000000730200720c */ /* 0x040fe20003fc4070 */
[----:B------:R-:W-:Y:S01]  /*125c0*/  @!P3 IMAD.MOV R112, RZ, RZ, -R112 ;  /* 0x000000ffff70b224 */ /* 0x000fe200078e0a70 */
[----:B------:R-:W-:Y:S01]  /*125d0*/  ISETP.GT.U32.AND P3, PT, R2, R118, PT ;  /* 0x000000760200720c */ /* 0x000fe20003f64070 */
[--C-:B------:R-:W-:Y:S01]  /*125e0*/  @!P5 IMAD.IADD R113, R113, 0x1, -R2.reuse ;  /* 0x000000017171d824 */ /* 0x100fe200078e0a02 */
[----:B------:R-:W-:Y:S01]  /*125f0*/  IABS R119, R247 ;  /* 0x000000f700777213 */ /* 0x000fe20000000000 */
[----:B------:R-:W-:Y:S01]  /*12600*/  @!P4 IMAD.IADD R116, R116, 0x1, -R2 ;  /* 0x000000017474c824 */ /* 0x000fe200078e0a02 */
[----:B------:R-:W-:Y:S01]  /*12610*/  ISETP.GE.AND P5, PT, R244, RZ, PT ;  /* 0x000000fff400720c */ /* 0x000fe20003fa6270 */
[----:B------:R-:W-:Y:S02]  /*12620*/  @!P1 IMAD.MOV R113, RZ, RZ, -R113 ;  /* 0x000000ffff719224 */ /* 0x000fe400078e0a71 */
[----:B------:R-:W-:Y:S01]  /*12630*/  VIADD R246, R3, 0xbf ;  /* 0x000000bf03f67836 */ /* 0x000fe20000000000 */
[----:B------:R-:W-:Y:S01]  /*12640*/  ISETP.GT.U32.AND P1, PT, R2, R116, PT ;  /* 0x000000740200720c */ /* 0x000fe20003f24070 */
[----:B------:R-:W-:-:S03]  /*12650*/  IMAD.HI.U32 R7, R4, R119, RZ ;  /* 0x0000007704077227 */ /* 0x000fc600078e00ff */
[----:B------:R-:W-:Y:S01]  /*12660*/  IABS R121, R246 ;  /* 0x000000f600797213 */ /* 0x000fe20000000000 */
[----:B------:R-:W-:Y:S01]  /*12670*/  IMAD.MOV R7, RZ, RZ, -R7 ;  /* 0x000000ffff077224 */ /* 0x000fe200078e0a07 */
[----:B------:R-:W-:Y:S01]  /*12680*/  ISETP.GE.AND P4, PT, R246, RZ, PT ;  /* 0x000000fff600720c */ /* 0x000fe20003f86270 */
[--C-:B------:R-:W-:Y:S01]  /*12690*/  @!P6 IMAD.IADD R115, R115, 0x1, -R2.reuse ;  /* 0x000000017373e824 */ /* 0x100fe200078e0a02 */
[----:B------:R-:W-:Y:S01]  /*126a0*/  ISETP.GE.AND P6, PT, R247, RZ, PT ;  /* 0x000000fff700720c */ /* 0x000fe20003fc6270 */
[----:B------:R-:W-:Y:S02]  /*126b0*/  @!P3 IMAD.IADD R118, R118, 0x1, -R2 ;  /* 0x000000017676b824 */ /* 0x000fe400078e0a02 */
[----:B------:R-:W-:Y:S02]  /*126c0*/  VIADD R247, R3, 0xbe ;  /* 0x000000be03f77836 */ /* 0x000fe40000000000 */
[C---:B------:R-:W-:Y:S01]  /*126d0*/  IMAD R119, R2.reuse, R7, R119 ;  /* 0x0000000702777224 */ /* 0x040fe200078e0277 */
[----:B------:R-:W-:Y:S01]  /*126e0*/  ISETP.GT.U32.AND P3, PT, R2, R118, PT ;  /* 0x000000760200720c */ /* 0x000fe20003f64070 */
[----:B------:R-:W-:Y:S01]  /*126f0*/  IMAD.HI.U32 R5, R4, R121, RZ ;  /* 0x0000007904057227 */ /* 0x000fe200078e00ff */
[----:B------:R-:W-:-:S03]  /*12700*/  IABS R122, R247 ;  /* 0x000000f7007a7213 */ /* 0x000fc60000000000 */
[----:B------:R-:W-:Y:S01]  /*12710*/  @!P1 IMAD.IADD R116, R116, 0x1, -R2 ;  /* 0x0000000174749824 */ /* 0x000fe200078e0a02 */
[----:B------:R-:W-:Y:S01]  /*12720*/  ISETP.GT.U32.AND P1, PT, R2, R119, PT ;  /* 0x000000770200720c */ /* 0x000fe20003f24070 */
[----:B------:R-:W-:Y:S02]  /*12730*/  IMAD.MOV R5, RZ, RZ, -R5 ;  /* 0x000000ffff057224 */ /* 0x000fe400078e0a05 */
[----:B------:R-:W-:Y:S01]  /*12740*/  @!P0 IMAD.MOV R110, RZ, RZ, -R110 ;  /* 0x000000ffff6e8224 */ /* 0x000fe200078e0a6e */
[----:B------:R-:W-:Y:S01]  /*12750*/  ISETP.GE.AND P0, PT, R238, RZ, PT ;  /* 0x000000ffee00720c */ /* 0x000fe20003f06270 */
[----:B------:R-:W-:Y:S02]  /*12760*/  IMAD R121, R2, R5, R121 ;  /* 0x0000000502797224 */ /* 0x000fe400078e0279 */
[----:B------:R-:W-:-:S04]  /*12770*/  IMAD.HI.U32 R5, R4, R122, RZ ;  /* 0x0000007a04057227 */ /* 0x000fc800078e00ff */
[----:B------:R-:W-:Y:S02]  /*12780*/  IMAD.MOV R5, RZ, RZ, -R5 ;  /* 0x000000ffff057224 */ /* 0x000fe400078e0a05 */
[----:B------:R-:W-:Y:S01]  /*12790*/  @!P3 IMAD.IADD R118, R118, 0x1, -R2 ;  /* 0x000000017676b824 */ /* 0x000fe200078e0a02 */
[C---:B------:R-:W-:Y:S01]  /*127a0*/  ISETP.GT.U32.AND P3, PT, R2.reuse, R121, PT ;  /* 0x000000790200720c */ /* 0x040fe20003f64070 */
[----:B------:R-:W-:Y:S02]  /*127b0*/  VIADD R246, R3, 0xbb ;  /* 0x000000bb03f67836 */ /* 0x000fe40000000000 */
[C---:B------:R-:W-:Y:S02]  /*127c0*/  IMAD R122, R2.reuse, R5, R122 ;  /* 0x00000005027a7224 */ /* 0x040fe400078e027a */
[----:B------:R-:W-:Y:S01]  /*127d0*/  @!P1 IMAD.IADD R119, R119, 0x1, -R2 ;  /* 0x0000000177779824 */ /* 0x000fe200078e0a02 */
[----:B------:R-:W-:Y:S01]  /*127e0*/  IABS R126, R246 ;  /* 0x000000f6007e7213 */ /* 0x000fe20000000000 */
[----:B------:R-:W-:Y:S01]  /*127f0*/  @!P0 IMAD.MOV R116, RZ, RZ, -R116 ;  /* 0x000000ffff748224 */ /* 0x000fe200078e0a74 */
[C---:B------:R-:W-:Y:S01]  /*12800*/  ISETP.GT.U32.AND P1, PT, R2.reuse, R122, PT ;  /* 0x0000007a0200720c */ /* 0x040fe20003f24070 */
[----:B------:R-:W-:Y:S01]  /*12810*/  VIADD R244, R3, 0xbc ;  /* 0x000000bc03f47836 */ /* 0x000fe20000000000 */
[----:B------:R-:W-:Y:S01]  /*12820*/  ISETP.GT.U32.AND P0, PT, R2, R119, PT ;  /* 0x000000770200720c */ /* 0x000fe20003f04070 */
[----:B------:R-:W-:-:S03]  /*12830*/  IMAD.HI.U32 R7, R4, R126, RZ ;  /* 0x0000007e04077227 */ /* 0x000fc600078e00ff */
[----:B------:R-:W-:Y:S01]  /*12840*/  IABS R125, R244 ;  /* 0x000000f4007d7213 */ /* 0x000fe20000000000 */
[----:B------:R-:W-:Y:S01]  /*12850*/  @!P2 IMAD.MOV R115, RZ, RZ, -R115 ;  /* 0x000000ffff73a224 */ /* 0x000fe200078e0a73 */
[----:B------:R-:W-:Y:S01]  /*12860*/  ISETP.GE.AND P2, PT, R247, RZ, PT ;  /* 0x000000fff700720c */ /* 0x000fe20003f46270 */
[----:B------:R-:W-:Y:S02]  /*12870*/  @!P3 IMAD.IADD R121, R121, 0x1, -R2 ;  /* 0x000000017979b824 */ /* 0x000fe400078e0a02 */
[----:B------:R-:W-:Y:S02]  /*12880*/  VIADD R247, R3, 0xba ;  /* 0x000000ba03f77836 */ /* 0x000fe40000000000 */
[----:B------:R-:W-:Y:S01]  /*12890*/  IMAD.MOV R7, RZ, RZ, -R7 ;  /* 0x000000ffff077224 */ /* 0x000fe200078e0a07 */
[----:B------:R-:W-:Y:S01]  /*128a0*/  ISETP.GT.U32.AND P3, PT, R2, R121, PT ;  /* 0x000000790200720c */ /* 0x000fe20003f64070 */
[----:B------:R-:W-:Y:S01]  /*128b0*/  IMAD.HI.U32 R9, R4, R125, RZ ;  /* 0x0000007d04097227 */ /* 0x000fe200078e00ff */
[----:B------:R-:W-:-:S03]  /*128c0*/  IABS R127, R247 ;  /* 0x000000f7007f7213 */ /* 0x000fc60000000000 */
[----:B------:R-:W-:Y:S02]  /*128d0*/  @!P1 IMAD.IADD R122, R122, 0x1, -R2 ;  /* 0x000000017a7a9824 */ /* 0x000fe400078e0a02 */
[C---:B------:R-:W-:Y:S02]  /*128e0*/  IMAD R126, R2.reuse, R7, R126 ;  /* 0x00000007027e7224 */ /* 0x040fe400078e027e */
[----:B------:R-:W-:Y:S01]  /*128f0*/  @!P0 IMAD.IADD R119, R119, 0x1, -R2 ;  /* 0x0000000177778824 */ /* 0x000fe200078e0a02 */
[C---:B------:R-:W-:Y:S01]  /*12900*/  ISETP.GT.U32.AND P1, PT, R2.reuse, R122, PT ;  /* 0x0000007a0200720c */ /* 0x040fe20003f24070 */
[C---:B------:R-:W-:Y:S02]  /*12910*/  VIADD R238, R3.reuse, 0xbd ;  /* 0x000000bd03ee7836 */ /* 0x040fe40000000000 */
[----:B------:R-:W-:Y:S02]  /*12920*/  IMAD.MOV R9, RZ, RZ, -R9 ;  /* 0x000000ffff097224 */ /* 0x000fe400078e0a09 */
[----:B------:R-:W-:Y:S01]  /*12930*/  @!P6 IMAD.MOV R119, RZ, RZ, -R119 ;  /* 0x000000ffff77e224 */ /* 0x000fe200078e0a77 */
[----:B------:R-:W-:Y:S01]  /*12940*/  ISETP.GT.U32.AND P6, PT, R2, R126, PT ;  /* 0x0000007e0200720c */ /* 0x000fe20003fc4070 */
[----:B------:R-:W-:Y:S01]  /*12950*/  VIADD R236, R3, 0xb9 ;  /* 0x000000b903ec7836 */ /* 0x000fe20000000000 */
[----:B------:R-:W-:Y:S01]  /*12960*/  IABS R124, R238 ;  /* 0x000000ee007c7213 */ /* 0x000fe20000000000 */
[----:B------:R-:W-:-:S03]  /*12970*/  IMAD.HI.U32 R5, R4, R127, RZ ;  /* 0x0000007f04057227 */ /* 0x000fc600078e00ff */
[----:B------:R-:W-:Y:S01]  /*12980*/  IABS R129, R236 ;  /* 0x000000ec00817213 */ /* 0x000fe20000000000 */
[----:B------:R-:W-:Y:S02]  /*12990*/  IMAD R125, R2, R9, R125 ;  /* 0x00000009027d7224 */ /* 0x000fe400078e027d */
[----:B------:R-:W-:Y:S02]  /*129a0*/  IMAD.MOV R5, RZ, RZ, -R5 ;  /* 0x000000ffff057224 */ /* 0x000fe400078e0a05 */
[----:B------:R-:W-:Y:S01]  /*129b0*/  @!P5 IMAD.MOV R118, RZ, RZ, -R118 ;  /* 0x000000ffff76d224 */ /* 0x000fe200078e0a76 */
[----:B------:R-:W-:Y:S01]  /*129c0*/  ISETP.GE.AND P5, PT, R238, RZ, PT ;  /* 0x000000ffee00720c */ /* 0x000fe20003fa6270 */
[----:B------:R-:W-:Y:S01]  /*129d0*/  @!P3 IMAD.IADD R121, R121, 0x1, -R2 ;  /* 0x000000017979b824 */ /* 0x000fe200078e0a02 */
[----:B------:R-:W-:Y:S01]  /*129e0*/  ISETP.GT.U32.AND P3, PT, R2, R125, PT ;  /* 0x0000007d0200720c */ /* 0x000fe20003f64070 */
[----:B------:R-:W-:-:S04]  /*129f0*/  IMAD.HI.U32 R12, R4, R124, RZ ;  /* 0x0000007c040c7227 */ /* 0x000fc800078e00ff */
[----:B------:R-:W-:Y:S02]  /*12a00*/  IMAD R127, R2, R5, R127 ;  /* 0x00000005027f7224 */ /* 0x000fe400078e027f */
[----:B------:R-:W-:Y:S02]  /*12a10*/  VIADD R238, R3, 0xb8 ;  /* 0x000000b803ee7836 */ /* 0x000fe40000000000 */
[----:B------:R-:W-:-:S03]  /*12a20*/  IMAD.HI.U32 R5, R4, R129, RZ ;  /* 0x0000008104057227 */ /* 0x000fc600078e00ff */
[----:B------:R-:W-:Y:S01]  /*12a30*/  IABS R130, R238 ;  /* 0x000000ee00827213 */ /* 0x000fe20000000000 */
[----:B------:R-:W-:Y:S02]  /*12a40*/  IMAD.MOV R12, RZ, RZ, -R12 ;  /* 0x000000ffff0c7224 */ /* 0x000fe400078e0a0c */
[--C-:B------:R-:W-:Y:S01]  /*12a50*/  @!P1 IMAD.IADD R122, R122, 0x1, -R2.reuse ;  /* 0x000000017a7a9824 */ /* 0x100fe200078e0a02 */
[----:B------:R-:W-:Y:S01]  /*12a60*/  ISETP.GT.U32.AND P1, PT, R2, R127, PT ;  /* 0x0000007f0200720c */ /* 0x000fe20003f24070 */
[----:B------:R-:W-:Y:S02]  /*12a70*/  @!P6 IMAD.IADD R126, R126, 0x1, -R2 ;  /* 0x000000017e7ee824 */ /* 0x000fe400078e0a02 */
[----:B------:R-:W-:Y:S02]  /*12a80*/  IMAD.MOV R5, RZ, RZ, -R5 ;  /* 0x000000ffff057224 */ /* 0x000fe400078e0a05 */
[C---:B------:R-:W-:Y:S02]  /*12a90*/  IMAD R124, R2.reuse, R12, R124 ;  /* 0x0000000c027c7224 */ /* 0x040fe400078e027c */
[----:B------:R-:W-:Y:S01]  /*12aa0*/  @!P2 IMAD.MOV R122, RZ, RZ, -R122 ;  /* 0x000000ffff7aa224 */ /* 0x000fe200078e0a7a */
[C---:B------:R-:W-:Y:S01]  /*12ab0*/  ISETP.GT.U32.AND P2, PT, R2.reuse, R126, PT ;  /* 0x0000007e0200720c */ /* 0x040fe20003f44070 */
[C---:B------:R-:W-:Y:S01]  /*12ac0*/  IMAD R129, R2.reuse, R5, R129 ;  /* 0x0000000502817224 */ /* 0x040fe200078e0281 */
[----:B------:R-:W-:Y:S01]  /*12ad0*/  ISETP.GT.U32.AND P0, PT, R2, R124, PT ;  /* 0x0000007c0200720c */ /* 0x000fe20003f04070 */
[----:B------:R-:W-:-:S04]  /*12ae0*/  IMAD.HI.U32 R5, R4, R130, RZ ;  /* 0x0000008204057227 */ /* 0x000fc800078e00ff */
[----:B------:R-:W-:Y:S02]  /*12af0*/  @!P3 IMAD.IADD R125, R125, 0x1, -R2 ;  /* 0x000000017d7db824 */ /* 0x000fe400078e0a02 */
[----:B------:R-:W-:Y:S02]  /*12b00*/  IMAD.MOV R5, RZ, RZ, -R5 ;  /* 0x000000ffff057224 */ /* 0x000fe400078e0a05 */
[----:B------:R-:W-:Y:S01]  /*12b10*/  @!P4 IMAD.MOV R121, RZ, RZ, -R121 ;  /* 0x000000ffff79c224 */ /* 0x000fe200078e0a79 */
[C---:B------:R-:W-:Y:S01]  /*12b20*/  ISETP.GT.U32.AND P6, PT, R2.reuse, R125, PT ;  /* 0x0000007d0200720c */ /* 0x040fe20003fc4070 */
[----:B------:R-:W-:Y:S01]  /*12b30*/  IMAD R130, R2, R5, R130 ;  /* 0x0000000502827224 */ /* 0x000fe200078e0282 */
[----:B------:R-:W-:Y:S01]  /*12b40*/  ISETP.GE.AND P4, PT, R244, RZ, PT ;  /* 0x000000fff400720c */ /* 0x000fe20003f86270 */
[--C-:B------:R-:W-:Y:S02]  /*12b50*/  @!P2 IMAD.IADD R126, R126, 0x1, -R2.reuse ;  /* 0x000000017e7ea824 */ /* 0x100fe400078e0a02 */
[--C-:B------:R-:W-:Y:S01]  /*12b60*/  @!P0 IMAD.IADD R124, R124, 0x1, -R2.reuse ;  /* 0x000000017c7c8824 */ /* 0x100fe200078e0a02 */
[----:B------:R-:W-:Y:S01]  /*12b70*/  ISETP.GT.U32.AND P2, PT, R2, R130, PT ;  /* 0x000000820200720c */ /* 0x000fe20003f44070 */
[C---:B------:R-:W-:Y:S01]  /*12b80*/  VIADD R244, R3.reuse, 0xb7 ;  /* 0x000000b703f47836 */ /* 0x040fe20000000000 */
[----:B------:R-:W-:Y:S01]  /*12b90*/  ISETP.GE.AND P0, PT, R246, RZ, PT ;  /* 0x000000fff600720c */ /* 0x000fe20003f06270 */
[----:B------:R-:W-:Y:S01]  /*12ba0*/  VIADD R246, R3, 0xb6 ;  /* 0x000000b603f67836 */ /* 0x000fe20000000000 */
[C---:B------:R-:W-:Y:S01]  /*12bb0*/  ISETP.GT.U32.AND P3, PT, R2.reuse, R124, PT ;  /* 0x0000007c0200720c */ /* 0x040fe20003f64070 */
[--C-:B------:R-:W-:Y:S01]  /*12bc0*/  @!P1 IMAD.IADD R127, R127, 0x1, -R2.reuse ;  /* 0x000000017f7f9824 */ /* 0x100fe200078e0a02 */
[----:B------:R-:W-:Y:S01]  /*12bd0*/  IABS R132, R244 ;  /* 0x000000f400847213 */ /* 0x000fe20000000000 */
[----:B------:R-:W-:Y:S01]  /*12be0*/  @!P6 IMAD.IADD R125, R125, 0x1, -R2 ;  /* 0x000000017d7de824 */ /* 0x000fe200078e0a02 */
[----:B------:R-:W-:Y:S01]  /*12bf0*/  ISETP.GT.U32.AND P6, PT, R2, R129, PT ;  /* 0x000000810200720c */ /* 0x000fe20003fc4070 */
[----:B------:R-:W-:Y:S01]  /*12c00*/  VIADD R252, R3, 0x11 ;  /* 0x0000001103fc7836 */ /* 0x000fe20000000000 */
[----:B------:R-:W-:Y:S01]  /*12c10*/  IABS R133, R246 ;  /* 0x000000f600857213 */ /* 0x000fe20000000000 */
[----:B------:R-:W-:Y:S01]  /*12c20*/  IMAD.HI.U32 R5, R4, R132, RZ ;  /* 0x0000008404057227 */ /* 0x000fe200078e00ff */
[----:B------:R-:W-:-:S02]  /*12c30*/  ISETP.GT.U32.AND P1, PT, R2, R127, PT ;  /* 0x0000007f0200720c */ /* 0x000fc40003f24070 */
[----:B------:R-:W-:Y:S01]  /*12c40*/  IABS R154, R252 ;  /* 0x000000fc009a7213 */ /* 0x000fe20000000000 */
[----:B------:R-:W-:Y:S02]  /*12c50*/  @!P2 IMAD.IADD R130, R130, 0x1, -R2 ;  /* 0x000000018282a824 */ /* 0x000fe400078e0a02 */
[----:B------:R-:W-:Y:S02]  /*12c60*/  IMAD.MOV R5, RZ, RZ, -R5 ;  /* 0x000000ffff057224 */ /* 0x000fe400078e0a05 */
[----:B------:R-:W-:Y:S01]  /*12c70*/  IMAD.HI.U32 R7, R4, R133, RZ ;  /* 0x0000008504077227 */ /* 0x000fe200078e00ff */
[----:B------:R-:W-:-:S03]  /*12c80*/  ISETP.GT.U32.AND P2, PT, R2, R130, PT ;  /* 0x000000820200720c */ /* 0x000fc60003f44070 */
[--C-:B------:R-:W-:Y:S01]  /*12c90*/  @!P3 IMAD.IADD R124, R124, 0x1, -R2.reuse ;  /* 0x000000017c7cb824 */ /* 0x100fe200078e0a02 */
[----:B------:R-:W-:Y:S01]  /*12ca0*/  ISETP.GE.AND P3, PT, R247, RZ, PT ;  /* 0x000000fff700720c */ /* 0x000fe20003f66270 */
[----:B------:R-:W-:Y:S01]  /*12cb0*/  @!P6 IMAD.IADD R129, R129, 0x1, -R2 ;  /* 0x000000018181e824 */ /* 0x000fe200078e0a02 */
[----:B------:R-:W-:Y:S01]  /*12cc0*/  ISETP.GE.AND P6, PT, R238, RZ, PT ;  /* 0x000000ffee00720c */ /* 0x000fe20003fc6270 */
[C---:B------:R-:W-:Y:S02]  /*12cd0*/  IMAD R132, R2.reuse, R5, R132 ;  /* 0x0000000502847224 */ /* 0x040fe400078e0284 */
[----:B------:R-:W-:Y:S02]  /*12ce0*/  IMAD.MOV R7, RZ, RZ, -R7 ;  /* 0x000000ffff077224 */ /* 0x000fe400078e0a07 */
[----:B------:R-:W-:Y:S01]  /*12cf0*/  @!P5 IMAD.MOV R124, RZ, RZ, -R124 ;  /* 0x000000ffff7cd224 */ /* 0x000fe200078e0a7c */
[C---:B------:R-:W-:Y:S01]  /*12d00*/  ISETP.GT.U32.AND P5, PT, R2.reuse, R129, PT ;  /* 0x000000810200720c */ /* 0x040fe20003fa4070 */
[----:B------:R-:W-:Y:S01]  /*12d10*/  @!P4 IMAD.MOV R125, RZ, RZ, -R125 ;  /* 0x000000ffff7dc224 */ /* 0x000fe200078e0a7d */
[C---:B------:R-:W-:Y:S01]  /*12d20*/  ISETP.GT.U32.AND P4, PT, R2.reuse, R132, PT ;  /* 0x000000840200720c */ /* 0x040fe20003f84070 */
[----:B------:R-:W-:-:S02]  /*12d30*/  IMAD R133, R2, R7, R133 ;  /* 0x0000000702857224 */ /* 0x000fc400078e0285 */
[--C-:B------:R-:W-:Y:S01]  /*12d40*/  @!P1 IMAD.IADD R127, R127, 0x1, -R2.reuse ;  /* 0x000000017f7f9824 */ /* 0x100fe200078e0a02 */
[----:B------:R-:W-:Y:S01]  /*12d50*/  ISETP.GE.AND P1, PT, R236, RZ, PT ;  /* 0x000000ffec00720c */ /* 0x000fe20003f26270 */
[--C-:B------:R-:W-:Y:S01]  /*12d60*/  @!P2 IMAD.IADD R130, R130, 0x1, -R2.reuse ;  /* 0x000000018282a824 */ /* 0x100fe200078e0a02 */
[----:B------:R-:W-:Y:S01]  /*12d70*/  ISETP.GT.U32.AND P2, PT, R2, R133, PT ;  /* 0x000000850200720c */ /* 0x000fe20003f44070 */
[----:B------:R-:W-:Y:S02]  /*12d80*/  VIADD R247, R3, 0xb5 ;  /* 0x000000b503f77836 */ /* 0x000fe40000000000 */
[----:B------:R-:W-:Y:S01]  /*12d90*/  @!P3 IMAD.MOV R127, RZ, RZ, -R127 ;  /* 0x000000ffff7fb224 */ /* 0x000fe200078e0a7f */
[----:B------:R-:W-:Y:S01]  /*12da0*/  ISETP.GE.AND P3, PT, R246, RZ, PT ;  /* 0x000000fff600720c */ /* 0x000fe20003f66270 */
[--C-:B------:R-:W-:Y:S01]  /*12db0*/  @!P5 IMAD.IADD R129, R129, 0x1, -R2.reuse ;  /* 0x000000018181d824 */ /* 0x100fe200078e0a02 */
[----:B------:R-:W-:Y:S01]  /*12dc0*/  IABS R135, R247 ;  /* 0x000000f700877213 */ /* 0x000fe20000000000 */
[----:B------:R-:W-:Y:S01]  /*12dd0*/  @!P4 IMAD.IADD R132, R132, 0x1, -R2 ;  /* 0x000000018484c824 */ /* 0x000fe200078e0a02 */
[----:B------:R-:W-:Y:S01]  /*12de0*/  ISETP.GE.AND P5, PT, R247, RZ, PT ;  /* 0x000000fff700720c */ /* 0x000fe20003fa6270 */
[----:B------:R-:W-:-:S02]  /*12df0*/  VIADD R247, R3, 0xb4 ;  /* 0x000000b403f77836 */ /* 0x000fc40000000000 */
[----:B------:R-:W-:-:S03]  /*12e00*/  IMAD.HI.U32 R5, R4, R135, RZ ;  /* 0x0000008704057227 */ /* 0x000fc600078e00ff */
[----:B------:R-:W-:Y:S01]  /*12e10*/  IABS R136, R247 ;  /* 0x000000f700887213 */ /* 0x000fe20000000000 */
[----:B------:R-:W-:Y:S01]  /*12e20*/  @!P1 IMAD.MOV R129, RZ, RZ, -R129 ;  /* 0x000000ffff819224 */ /* 0x000fe200078e0a81 */
[C---:B------:R-:W-:Y:S01]  /*12e30*/  ISETP.GT.U32.AND P1, PT, R2.reuse, R132, PT ;  /* 0x000000840200720c */ /* 0x040fe20003f24070 */
[----:B------:R-:W-:Y:S01]  /*12e40*/  @!P2 IMAD.IADD R133, R133, 0x1, -R2 ;  /* 0x000000018585a824 */ /* 0x000fe200078e0a02 */
[----:B------:R-:W-:Y:S01]  /*12e50*/  ISETP.GE.AND P4, PT, R247, RZ, PT ;  /* 0x000000fff700720c */ /* 0x000fe20003f86270 */
[----:B------:R-:W-:Y:S02]  /*12e60*/  IMAD.MOV R5, RZ, RZ, -R5 ;  /* 0x000000ffff057224 */ /* 0x000fe400078e0a05 */
[----:B------:R-:W-:Y:S01]  /*12e70*/  VIADD R246, R3, 0xb3 ;  /* 0x000000b303f67836 */ /* 0x000fe20000000000 */
[C---:B------:R-:W-:Y:S01]  /*12e80*/  ISETP.GT.U32.AND P2, PT, R2.reuse, R133, PT ;  /* 0x000000850200720c */ /* 0x040fe20003f44070 */
[----:B------:R-:W-:Y:S02]  /*12e90*/  IMAD R135, R2, R5, R135 ;  /* 0x0000000502877224 */ /* 0x000fe400078e0287 */
[----:B------:R-:W-:Y:S01]  /*12ea0*/  IMAD.HI.U32 R5, R4, R136, RZ ;  /* 0x0000008804057227 */ /* 0x000fe200078e00ff */
[----:B------:R-:W-:-:S03]  /*12eb0*/  IABS R138, R246 ;  /* 0x000000f6008a7213 */ /* 0x000fc60000000000 */
[----:B------:R-:W-:Y:S02]  /*12ec0*/  IMAD.MOV R5, RZ, RZ, -R5 ;  /* 0x000000ffff057224 */ /* 0x000fe400078e0a05 */
[----:B------:R-:W-:Y:S01]  /*12ed0*/  @!P1 IMAD.IADD R132, R132, 0x1, -R2 ;  /* 0x0000000184849824 */ /* 0x000fe200078e0a02 */
[C---:B------:R-:W-:Y:S01]  /*12ee0*/  ISETP.GT.U32.AND P1, PT, R2.reuse, R135, PT ;  /* 0x000000870200720c */ /* 0x040fe20003f24070 */
[C---:B------:R-:W-:Y:S02]  /*12ef0*/  IMAD R136, R2.reuse, R5, R136 ;  /* 0x0000000502887224 */ /* 0x040fe400078e0288 */
[----:B------:R-:W-:Y:S02]  /*12f00*/  @!P2 IMAD.IADD R133, R133, 0x1, -R2 ;  /* 0x000000018585a824 */ /* 0x000fe400078e0a02 */
[----:B------:R-:W-:Y:S01]  /*12f10*/  VIADD R247, R3, 0xb2 ;  /* 0x000000b203f77836 */ /* 0x000fe20000000000 */
[----:B------:R-:W-:Y:S01]  /*12f20*/  ISETP.GT.U32.AND P2, PT, R2, R136, PT ;  /* 0x000000880200720c */ /* 0x000fe20003f44070 */
[----:B------:R-:W-:Y:S01]  /*12f30*/  @!P0 IMAD.MOV R126, RZ, RZ, -R126 ;  /* 0x000000ffff7e8224 */ /* 0x000fe200078e0a7e */
[----:B------:R-:W-:Y:S01]  /*12f40*/  ISETP.GE.AND P0, PT, R244, RZ, PT ;  /* 0x000000fff400720c */ /* 0x000fe20003f06270 */
[----:B------:R-:W-:Y:S01]  /*12f50*/  IMAD.HI.U32 R12, R4, R138, RZ ;  /* 0x0000008a040c7227 */ /* 0x000fe200078e00ff */
[----:B------:R-:W-:-:S03]  /*12f60*/  IABS R139, R247 ;  /* 0x000000f7008b7213 */ /* 0x000fc60000000000 */
[----:B------:R-:W-:Y:S01]  /*12f70*/  @!P1 IMAD.IADD R135, R135, 0x1, -R2 ;  /* 0x0000000187879824 */ /* 0x000fe200078e0a02 */
[----:B------:R-:W-:Y:S01]  /*12f80*/  ISETP.GE.AND P1, PT, R247, RZ, PT ;  /* 0x000000fff700720c */ /* 0x000fe20003f26270 */
[----:B------:R-:W-:-:S04]  /*12f90*/  IMAD.HI.U32 R9, R4, R139, RZ ;  /* 0x0000008b04097227 */ /* 0x000fc800078e00ff */
[----:B------:R-:W-:Y:S01]  /*12fa0*/  @!P2 IMAD.IADD R136, R136, 0x1, -R2 ;  /* 0x000000018888a824 */ /* 0x000fe200078e0a02 */
[C---:B------:R-:W-:Y:S01]  /*12fb0*/  ISETP.GT.U32.AND P2, PT, R2.reuse, R135, PT ;  /* 0x000000870200720c */ /* 0x040fe20003f44070 */
[----:B------:R-:W-:Y:S02]  /*12fc0*/  IMAD.MOV R12, RZ, RZ, -R12 ;  /* 0x000000ffff0c7224 */ /* 0x000fe400078e0a0c */
[----:B------:R-:W-:Y:S02]  /*12fd0*/  IMAD.MOV R9, RZ, RZ, -R9 ;  /* 0x000000ffff097224 */ /* 0x000fe400078e0a09 */
[----:B------:R-:W-:Y:S02]  /*12fe0*/  IMAD R138, R2, R12, R138 ;  /* 0x0000000c028a7224 */ /* 0x000fe400078e028a */
[----:B------:R-:W-:Y:S02]  /*12ff0*/  VIADD R247, R3, 0xaf ;  /* 0x000000af03f77836 */ /* 0x000fe40000000000 */
[----:B------:R-:W-:-:S03]  /*13000*/  IMAD.HI.U32 R5, R4, R142, RZ ;  /* 0x0000008e04057227 */ /* 0x000fc600078e00ff */
[----:B------:R-:W-:Y:S01]  /*13010*/  IABS R144, R247 ;  /* 0x000000f700907213 */ /* 0x000fe20000000000 */
[C---:B------:R-:W-:Y:S02]  /*13020*/  IMAD R139, R2.reuse, R9, R139 ;  /* 0x00000009028b7224 */ /* 0x040fe400078e028b */
[----:B------:R-:W-:Y:S01]  /*13030*/  @!P0 IMAD.MOV R132, RZ, RZ, -R132 ;  /* 0x000000ffff848224 */ /* 0x000fe200078e0a84 */
[C---:B------:R-:W-:Y:S01]  /*13040*/  ISETP.GT.U32.AND P0, PT, R2.reuse, R136, PT ;  /* 0x000000880200720c */ /* 0x040fe20003f04070 */
[----:B------:R-:W-:Y:S01]  /*13050*/  @!P3 IMAD.MOV R133, RZ, RZ, -R133 ;  /* 0x000000ffff85b224 */ /* 0x000fe200078e0a85 */
        /* <DEDUP_REMOVED lines=8> */
[----:B------:R-:W-:Y:S02]  /*130e0*/  IMAD R141, R2, R7, R141 ;  /* 0x00000007028d7224 */ /* 0x000fe400078e028d */
[----:B------:R-:W-:Y:S02]  /*130f0*/  IMAD.MOV R5, RZ, RZ, -R5 ;  /* 0x000000ffff057224 */ /* 0x000fe400078e0a05 */
[--C-:B------:R-:W-:Y:S01]  /*13100*/  @!P0 IMAD.IADD R136, R136, 0x1, -R2.reuse ;  /* 0x0000000188888824 */ /* 0x100fe200078e0a02 */
[----:B------:R-:W-:Y:S01]  /*13110*/  ISETP.GT.U32.AND P0, PT, R2, R141, PT ;  /* 0x0000008d0200720c */ /* 0x000fe20003f04070 */
[----:B------:R-:W-:Y:S01]  /*13120*/  @!P3 IMAD.IADD R138, R138, 0x1, -R2 ;  /* 0x000000018a8ab824 */ /* 0x000fe200078e0a02 */
[C---:B------:R-:W-:Y:S01]  /*13130*/  ISETP.GT.U32.AND P3, PT, R2.reuse, R142, PT ;  /* 0x0000008e0200720c */ /* 0x040fe20003f64070 */
[----:B------:R-:W-:Y:S02]  /*13140*/  IMAD R144, R2, R5, R144 ;  /* 0x0000000502907224 */ /* 0x000fe400078e0290 */
[----:B------:R-:W-:-:S02]  /*13150*/  @!P2 IMAD.IADD R139, R139, 0x1, -R2 ;  /* 0x000000018b8ba824 */ /* 0x000fc400078e0a02 */
[----:B------:R-:W-:Y:S01]  /*13160*/  VIADD R238, R3, 0xac ;  /* 0x000000ac03ee7836 */ /* 0x000fe20000000000 */
[----:B------:R-:W-:Y:S01]  /*13170*/  ISETP.GT.U32.AND P2, PT, R2, R144, PT ;  /* 0x000000900200720c */ /* 0x000fe20003f44070 */
[----:B------:R-:W-:-:S03]  /*13180*/  IMAD.HI.U32 R9, R4, R145, RZ ;  /* 0x0000009104097227 */ /* 0x000fc600078e00ff */
[----:B------:R-:W-:Y:S01]  /*13190*/  IABS R148, R238 ;  /* 0x000000ee00947213 */ /* 0x000fe20000000000 */
[--C-:B------:R-:W-:Y:S01]  /*131a0*/  @!P0 IMAD.IADD R141, R141, 0x1, -R2.reuse ;  /* 0x000000018d8d8824 */ /* 0x100fe200078e0a02 */
[----:B------:R-:W-:Y:S01]  /*131b0*/  ISETP.GT.U32.AND P0, PT, R2, R138, PT ;  /* 0x0000008a0200720c */ /* 0x000fe20003f04070 */
[----:B------:R-:W-:Y:S02]  /*131c0*/  @!P3 IMAD.IADD R142, R142, 0x1, -R2 ;  /* 0x000000018e8eb824 */ /* 0x000fe400078e0a02 */
[----:B------:R-:W-:Y:S01]  /*131d0*/  IMAD.MOV R9, RZ, RZ, -R9 ;  /* 0x000000ffff097224 */ /* 0x000fe200078e0a09 */
[----:B------:R-:W-:Y:S01]  /*131e0*/  ISETP.GT.U32.AND P3, PT, R2, R141, PT ;  /* 0x0000008d0200720c */ /* 0x000fe20003f64070 */
[----:B------:R-:W-:-:S04]  /*131f0*/  IMAD.HI.U32 R5, R4, R148, RZ ;  /* 0x0000009404057227 */ /* 0x000fc800078e00ff */
[----:B------:R-:W-:Y:S01]  /*13200*/  @!P2 IMAD.IADD R144, R144, 0x1, -R2 ;  /* 0x000000019090a824 */ /* 0x000fe200078e0a02 */
[C---:B------:R-:W-:Y:S01]  /*13210*/  ISETP.GT.U32.AND P2, PT, R2.reuse, R142, PT ;  /* 0x0000008e0200720c */ /* 0x040fe20003f44070 */
[C---:B------:R-:W-:Y:S02]  /*13220*/  IMAD R145, R2.reuse, R9, R145 ;  /* 0x0000000902917224 */ /* 0x040fe400078e0291 */
[----:B------:R-:W-:Y:S02]  /*13230*/  IMAD.MOV R5, RZ, RZ, -R5 ;  /* 0x000000ffff057224 */ /* 0x000fe400078e0a05 */
[C---:B------:R-:W-:Y:S02]  /*13240*/  VIADD R236, R3.reuse, 0xad ;  /* 0x000000ad03ec7836 */ /* 0x040fe40000000000 */
[----:B------:R-:W-:Y:S02]  /*13250*/  IMAD R148, R2, R5, R148 ;  /* 0x0000000502947224 */ /* 0x000fe400078e0294 */
[--C-:B------:R-:W-:Y:S01]  /*13260*/  @!P0 IMAD.IADD R138, R138, 0x1, -R2.reuse ;  /* 0x000000018a8a8824 */ /* 0x100fe200078e0a02 */
[----:B------:R-:W-:Y:S01]  /*13270*/  ISETP.GT.U32.AND P0, PT, R2, R145, PT ;  /* 0x000000910200720c */ /* 0x000fe20003f04070 */
[----:B------:R-:W-:Y:S01]  /*13280*/  @!P5 IMAD.MOV R135, RZ, RZ, -R135 ;  /* 0x000000ffff87d224 */ /* 0x000fe200078e0a87 */
[----:B------:R-:W-:Y:S01]  /*13290*/  IABS R147, R236 ;  /* 0x000000ec00937213 */ /* 0x000fe20000000000 */
[----:B------:R-:W-:Y:S01]  /*132a0*/  @!P2 IMAD.IADD R142, R142, 0x1, -R2 ;  /* 0x000000018e8ea824 */ /* 0x000fe200078e0a02 */
[C---:B------:R-:W-:Y:S01]  /*132b0*/  ISETP.GT.U32.AND P2, PT, R2.reuse, R148, PT ;  /* 0x000000940200720c */ /* 0x040fe20003f44070 */
[----:B------:R-:W-:Y:S01]  /*132c0*/  VIADD R244, R3, 0xab ;  /* 0x000000ab03f47836 */ /* 0x000fe20000000000 */
[----:B------:R-:W-:Y:S01]  /*132d0*/  ISETP.GT.U32.AND P5, PT, R2, R139, PT ;  /* 0x0000008b0200720c */ /* 0x000fe20003fa4070 */
[----:B------:R-:W-:-:S03]  /*132e0*/  IMAD.HI.U32 R7, R4, R147, RZ ;  /* 0x0000009304077227 */ /* 0x000fc600078e00ff */
[----:B------:R-:W-:Y:S01]  /*132f0*/  IABS R149, R244 ;  /* 0x000000f400957213 */ /* 0x000fe20000000000 */
[----:B------:R-:W-:Y:S02]  /*13300*/  IMAD.MOV R7, RZ, RZ, -R7 ;  /* 0x000000ffff077224 */ /* 0x000fe400078e0a07 */
[----:B------:R-:W-:Y:S01]  /*13310*/  @!P6 IMAD.MOV R130, RZ, RZ, -R130 ;  /* 0x000000ffff82e224 */ /* 0x000fe200078e0a82 */
[----:B------:R-:W-:Y:S01]  /*13320*/  ISETP.GE.AND P6, PT, R246, RZ, PT ;  /* 0x000000fff600720c */ /* 0x000fe20003fc6270 */
[----:B------:R-:W-:Y:S01]  /*13330*/  @!P4 IMAD.MOV R136, RZ, RZ, -R136 ;  /* 0x000000ffff88c224 */ /* 0x000fe200078e0a88 */
[----:B------:R-:W-:Y:S01]  /*13340*/  ISETP.GT.U32.AND P4, PT, R2, R144, PT ;  /* 0x000000900200720c */ /* 0x000fe20003f84070 */
[--C-:B------:R-:W-:Y:S01]  /*13350*/  @!P3 IMAD.IADD R141, R141, 0x1, -R2.reuse ;  /* 0x000000018d8db824 */ /* 0x100fe200078e0a02 */
[----:B------:R-:W-:Y:S01]  /*13360*/  ISETP.GE.AND P3, PT, R222, RZ, PT ;  /* 0x000000ffde00720c */ /* 0x000fe20003f66270 */
[----:B------:R-:W-:Y:S01]  /*13370*/  @!P0 IMAD.IADD R145, R145, 0x1, -R2 ;  /* 0x0000000191918824 */ /* 0x000fe200078e0a02 */
[----:B------:R-:W-:Y:S01]  /*13380*/  ISETP.GE.AND P0, PT, R247, RZ, PT ;  /* 0x000000fff700720c */ /* 0x000fe20003f06270 */
[----:B------:R-:W-:-:S02]  /*13390*/  VIADD R246, R3, 0xaa ;  /* 0x000000aa03f67836 */ /* 0x000fc40000000000 */
[----:B------:R-:W-:Y:S02]  /*133a0*/  IMAD R147, R2, R7, R147 ;  /* 0x0000000702937224 */ /* 0x000fe400078e0293 */
[--C-:B------:R-:W-:Y:S01]  /*133b0*/  @!P2 IMAD.IADD R148, R148, 0x1, -R2.reuse ;  /* 0x000000019494a824 */ /* 0x100fe200078e0a02 */
[----:B------:R-:W-:Y:S01]  /*133c0*/  ISETP.GT.U32.AND P2, PT, R2, R145, PT ;  /* 0x000000910200720c */ /* 0x000fe20003f44070 */
[----:B------:R-:W-:Y:S01]  /*133d0*/  @!P5 IMAD.IADD R139, R139, 0x1, -R2 ;  /* 0x000000018b8bd824 */ /* 0x000fe200078e0a02 */
        /* <DEDUP_REMOVED lines=9> */
[----:B------:R-:W-:Y:S01]  /*13470*/  @!P3 IMAD.MOV R141, RZ, RZ, -R141 ;  /* 0x000000ffff8db224 */ /* 0x000fe200078e0a8d */
[C---:B------:R-:W-:Y:S01]  /*13480*/  ISETP.GT.U32.AND P3, PT, R2.reuse, R148, PT ;  /* 0x000000940200720c */ /* 0x040fe20003f64070 */
[----:B------:R-:W-:Y:S02]  /*13490*/  IMAD.MOV R5, RZ, RZ, -R5 ;  /* 0x000000ffff057224 */ /* 0x000fe400078e0a05 */
[----:B------:R-:W-:Y:S02]  /*134a0*/  IMAD R149, R2, R7, R149 ;  /* 0x0000000702957224 */ /* 0x000fe400078e0295 */
[----:B------:R-:W-:Y:S01]  /*134b0*/  @!P2 IMAD.IADD R145, R145, 0x1, -R2 ;  /* 0x000000019191a824 */ /* 0x000fe200078e0a02 */
[----:B------:R-:W-:Y:S01]  /*134c0*/  ISETP.GE.AND P2, PT, R238, RZ, PT ;  /* 0x000000ffee00720c */ /* 0x000fe20003f46270 */
[----:B------:R-:W-:-:S02]  /*134d0*/  IMAD R150, R2, R5, R150 ;  /* 0x0000000502967224 */ /* 0x000fc400078e0296 */
[----:B------:R-:W-:Y:S01]  /*134e0*/  @!P5 IMAD.IADD R147, R147, 0x1, -R2 ;  /* 0x000000019393d824 */ /* 0x000fe200078e0a02 */
[----:B------:R-:W-:Y:S01]  /*134f0*/  ISETP.GE.AND P5, PT, R230, RZ, PT ;  /* 0x000000ffe600720c */ /* 0x000fe20003fa6270 */
[----:B------:R-:W-:Y:S01]  /*13500*/  @!P6 IMAD.MOV R138, RZ, RZ, -R138 ;  /* 0x000000ffff8ae224 */ /* 0x000fe200078e0a8a */
[----:B------:R-:W-:Y:S01]  /*13510*/  ISETP.GT.U32.AND P6, PT, R2, R149, PT ;  /* 0x000000950200720c */ /* 0x000fe20003fc4070 */
[----:B------:R-:W-:-:S04]  /*13520*/  IMAD.HI.U32 R5, R4, R152, RZ ;  /* 0x0000009804057227 */ /* 0x000fc800078e00ff */
[----:B------:R-:W-:Y:S01]  /*13530*/  @!P1 IMAD.MOV R139, RZ, RZ, -R139 ;  /* 0x000000ffff8b9224 */ /* 0x000fe200078e0a8b */
[C---:B------:R-:W-:Y:S01]  /*13540*/  ISETP.GT.U32.AND P1, PT, R2.reuse, R147, PT ;  /* 0x000000930200720c */ /* 0x040fe20003f24070 */
[----:B------:R-:W-:Y:S01]  /*13550*/  @!P0 IMAD.MOV R144, RZ, RZ, -R144 ;  /* 0x000000ffff908224 */ /* 0x000fe200078e0a90 */
[----:B------:R-:W-:Y:S01]  /*13560*/  ISETP.GT.U32.AND P0, PT, R2, R150, PT ;  /* 0x000000960200720c */ /* 0x000fe20003f04070 */
[----:B------:R-:W-:Y:S02]  /*13570*/  IMAD.MOV R5, RZ, RZ, -R5 ;  /* 0x000000ffff057224 */ /* 0x000fe400078e0a05 */
[----:B------:R-:W-:Y:S01]  /*13580*/  @!P4 IMAD.MOV R142, RZ, RZ, -R142 ;  /* 0x000000ffff8ec224 */ /* 0x000fe200078e0a8e */
[----:B------:R-:W-:Y:S01]  /*13590*/  ISETP.GE.AND P4, PT, R236, RZ, PT ;  /* 0x000000ffec00720c */ /* 0x000fe20003f86270 */
[----:B------:R-:W-:Y:S01]  /*135a0*/  @!P3 IMAD.IADD R148, R148, 0x1, -R2 ;  /* 0x000000019494b824 */ /* 0x000fe200078e0a02 */
[----:B------:R-:W-:Y:S01]  /*135b0*/  ISETP.GE.AND P3, PT, R246, RZ, PT ;  /* 0x000000fff600720c */ /* 0x000fe20003f66270 */
[----:B------:R-:W-:-:S02]  /*135c0*/  IMAD R152, R2, R5, R152 ;  /* 0x0000000502987224 */ /* 0x000fc400078e0298 */
[----:B------:R-:W-:Y:S02]  /*135d0*/  @!P2 IMAD.MOV R148, RZ, RZ, -R148 ;  /* 0x000000ffff94a224 */ /* 0x000fe400078e0a94 */
[--C-:B------:R-:W-:Y:S01]  /*135e0*/  @!P6 IMAD.IADD R149, R149, 0x1, -R2.reuse ;  /* 0x000000019595e824 */ /* 0x100fe200078e0a02 */
[----:B------:R-:W-:Y:S01]  /*135f0*/  ISETP.GT.U32.AND P2, PT, R2, R152, PT ;  /* 0x000000980200720c */ /* 0x000fe20003f44070 */
[--C-:B------:R-:W-:Y:S01]  /*13600*/  @!P1 IMAD.IADD R147, R147, 0x1, -R2.reuse ;  /* 0x0000000193939824 */ /* 0x100fe200078e0a02 */
[----:B------:R-:W-:Y:S01]  /*13610*/  ISETP.GE.AND P6, PT, R247, RZ, PT ;  /* 0x000000fff700720c */ /* 0x000fe20003fc6270 */
[C---:B------:R-:W-:Y:S01]  /*13620*/  VIADD R247, R3.reuse, 0xa8 ;  /* 0x000000a803f77836 */ /* 0x040fe20000000000 */
[----:B------:R-:W-:Y:S01]  /*13630*/  ISETP.GE.AND P1, PT, R244, RZ, PT ;  /* 0x000000fff400720c */ /* 0x000fe20003f26270 */
[--C-:B------:R-:W-:Y:S01]  /*13640*/  @!P0 IMAD.IADD R150, R150, 0x1, -R2.reuse ;  /* 0x0000000196968824 */ /* 0x100fe200078e0a02 */
[C---:B------:R-:W-:Y:S01]  /*13650*/  ISETP.GT.U32.AND P0, PT, R2.reuse, R149, PT ;  /* 0x000000950200720c */ /* 0x040fe20003f04070 */
[----:B------:R-:W-:Y:S01]  /*13660*/  VIADD R246, R3, 0xa7 ;  /* 0x000000a703f67836 */ /* 0x000fe20000000000 */
[----:B------:R-:W-:Y:S01]  /*13670*/  IABS R153, R247 ;  /* 0x000000f700997213 */ /* 0x000fe20000000000 */
[----:B------:R-:W-:Y:S01]  /*13680*/  @!P5 IMAD.MOV R145, RZ, RZ, -R145 ;  /* 0x000000ffff91d224 */ /* 0x000fe200078e0a91 */
[----:B------:R-:W-:Y:S01]  /*13690*/  ISETP.GE.AND P5, PT, R247, RZ, PT ;  /* 0x000000fff700720c */ /* 0x000fe20003fa6270 */
[----:B------:R-:W-:Y:S01]  /*136a0*/  @!P4 IMAD.MOV R147, RZ, RZ, -R147 ;  /* 0x000000ffff93c224 */ /* 0x000fe200078e0a93 */
[----:B------:R-:W-:Y:S01]  /*136b0*/  IABS R155, R246 ;  /* 0x000000f6009b7213 */ /* 0x000fe20000000000 */
[----:B------:R-:W-:Y:S01]  /*136c0*/  VIADD R247, R3, 0xa6 ;  /* 0x000000a603f77836 */ /* 0x000fe20000000000 */
[----:B------:R-:W-:Y:S01]  /*136d0*/  ISETP.GT.U32.AND P4, PT, R2, R150, PT ;  /* 0x000000960200720c */ /* 0x000fe20003f84070 */
[----:B------:R-:W-:-:S02]  /*136e0*/  @!P2 IMAD.IADD R152, R152, 0x1, -R2 ;  /* 0x000000019898a824 */ /* 0x000fc400078e0a02 */
[----:B------:R-:W-:Y:S01]  /*136f0*/  IMAD.HI.U32 R7, R4, R155, RZ ;  /* 0x0000009b04077227 */ /* 0x000fe200078e00ff */
[----:B------:R-:W-:Y:S02]  /*13700*/  IABS R156, R247 ;  /* 0x000000f7009c7213 */ /* 0x000fe40000000000 */
[----:B------:R-:W-:Y:S01]  /*13710*/  ISETP.GT.U32.AND P2, PT, R2, R152, PT ;  /* 0x000000980200720c */ /* 0x000fe20003f44070 */
[----:B------:R-:W-:-:S04]  /*13720*/  IMAD.HI.U32 R9, R4, R153, RZ ;  /* 0x0000009904097227 */ /* 0x000fc800078e00ff */
[----:B------:R-:W-:-:S04]  /*13730*/  IMAD.HI.U32 R5, R4, R156, RZ ;  /* 0x0000009c04057227 */ /* 0x000fc800078e00ff */
[----:B------:R-:W-:Y:S02]  /*13740*/  IMAD.MOV R7, RZ, RZ, -R7 ;  /* 0x000000ffff077224 */ /* 0x000fe400078e0a07 */
[----:B------:R-:W-:Y:S02]  /*13750*/  IMAD.MOV R9, RZ, RZ, -R9 ;  /* 0x000000ffff097224 */ /* 0x000fe400078e0a09 */
[----:B------:R-:W-:Y:S02]  /*13760*/  VIADD R228, R3, 0xa5 ;  /* 0x000000a503e47836 */ /* 0x000fe40000000000 */
[----:B------:R-:W-:Y:S01]  /*13770*/  @!P4 IMAD.IADD R150, R150, 0x1, -R2 ;  /* 0x000000019696c824 */ /* 0x000fe200078e0a02 */
[----:B------:R-:W-:Y:S01]  /*13780*/  ISETP.GE.AND P4, PT, R247, RZ, PT ;  /* 0x000000fff700720c */ /* 0x000fe20003f86270 */
[----:B------:R-:W-:Y:S01]  /*13790*/  IMAD.MOV R5, RZ, RZ, -R5 ;  /* 0x000000ffff057224 */ /* 0x000fe200078e0a05 */
[----:B------:R-:W-:Y:S01]  /*137a0*/  IABS R158, R228 ;  /* 0x000000e4009e7213 */ /* 0x000fe20000000000 */
[----:B------:R-:W-:-:S02]  /*137b0*/  IMAD R155, R2, R7, R155 ;  /* 0x00000007029b7224 */ /* 0x000fc400078e029b */
[----:B------:R-:W-:Y:S01]  /*137c0*/  @!P0 IMAD.IADD R149, R149, 0x1, -R2 ;  /* 0x0000000195958824 */ /* 0x000fe200078e0a02 */
[----:B------:R-:W-:Y:S01]  /*137d0*/  ISETP.GE.AND P0, PT, R246, RZ, PT ;  /* 0x000000fff600720c */ /* 0x000fe20003f06270 */
[C---:B------:R-:W-:Y:S02]  /*137e0*/  IMAD R153, R2.reuse, R9, R153 ;  /* 0x0000000902997224 */ /* 0x040fe400078e0299 */
[C---:B------:R-:W-:Y:S02]  /*137f0*/  IMAD R156, R2.reuse, R5, R156 ;  /* 0x00000005029c7224 */ /* 0x040fe400078e029c */
[----:B------:R-:W-:Y:S01]  /*13800*/  @!P3 IMAD.MOV R150, RZ, RZ, -R150 ;  /* 0x000000ffff96b224 */ /* 0x000fe200078e0a96 */
[C---:B------:R-:W-:Y:S01]  /*13810*/  ISETP.GT.U32.AND P3, PT, R2.reuse, R155, PT ;  /* 0x0000009b0200720c */ /* 0x040fe20003f64070 */
[----:B------:R-:W-:Y:S01]  /*13820*/  @!P1 IMAD.MOV R149, RZ, RZ, -R149 ;  /* 0x000000ffff959224 */ /* 0x000fe200078e0a95 */
[----:B------:R-:W-:Y:S01]  /*13830*/  ISETP.GT.U32.AND P1, PT, R2, R153, PT ;  /* 0x000000990200720c */ /* 0x000fe20003f24070 */
[----:B------:R-:W-:-:S04]  /*13840*/  IMAD.HI.U32 R5, R4, R158, RZ ;  /* 0x0000009e04057227 */ /* 0x000fc800078e00ff */
[----:B------:R-:W-:Y:S01]  /*13850*/  @!P2 IMAD.IADD R152, R152, 0x1, -R2 ;  /* 0x000000019898a824 */ /* 0x000fe200078e0a02 */
[C---:B------:R-:W-:Y:S01]  /*13860*/  ISETP.GT.U32.AND P2, PT, R2.reuse, R156, PT ;  /* 0x0000009c0200720c */ /* 0x040fe20003f44070 */
[----:B------:R-:W-:Y:S02]  /*13870*/  IMAD.MOV R5, RZ, RZ, -R5 ;  /* 0x000000ffff057224 */ /* 0x000fe400078e0a05 */
[----:B------:R-:W-:Y:S02]  /*13880*/  VIADD R236, R3, 0xa3 ;  /* 0x000000a303ec7836 */ /* 0x000fe40000000000 */
[C---:B------:R-:W-:Y:S02]  /*13890*/  IMAD R158, R2.reuse, R5, R158 ;  /* 0x00000005029e7224 */ /* 0x040fe400078e029e */
[--C-:B------:R-:W-:Y:S01]  /*138a0*/  @!P3 IMAD.IADD R155, R155, 0x1, -R2.reuse ;  /* 0x000000019b9bb824 */ /* 0x100fe200078e0a02 */
[----:B------:R-:W-:Y:S01]  /*138b0*/  IABS R162, R236 ;  /* 0x000000ec00a27213 */ /* 0x000fe20000000000 */
[----:B------:R-:W-:Y:S01]  /*138c0*/  @!P1 IMAD.IADD R153, R153, 0x1, -R2 ;  /* 0x0000000199999824 */ /* 0x000fe200078e0a02 */
[----:B------:R-:W-:Y:S01]  /*138d0*/  ISETP.GT.U32.AND P1, PT, R2, R158, PT ;  /* 0x0000009e0200720c */ /* 0x000fe20003f24070 */
[----:B------:R-:W-:-:S02]  /*138e0*/  VIADD R230, R3, 0xa4 ;  /* 0x000000a403e67836 */ /* 0x000fc40000000000 */
[----:B------:R-:W-:Y:S01]  /*138f0*/  @!P2 IMAD.IADD R156, R156, 0x1, -R2 ;  /* 0x000000019c9ca824 */ /* 0x000fe200078e0a02 */
[----:B------:R-:W-:Y:S01]  /*13900*/  ISETP.GT.U32.AND P2, PT, R2, R155, PT ;  /* 0x0000009b0200720c */ /* 0x000fe20003f44070 */
[----:B------:R-:W-:Y:S01]  /*13910*/  IMAD.HI.U32 R5, R4, R162, RZ ;  /* 0x000000a204057227 */ /* 0x000fe200078e00ff */
[----:B------:R-:W-:Y:S02]  /*13920*/  IABS R160, R230 ;  /* 0x000000e600a07213 */ /* 0x000fe40000000000 */
[C---:B------:R-:W-:Y:S01]  /*13930*/  ISETP.GT.U32.AND P3, PT, R2.reuse, R153, PT ;  /* 0x000000990200720c */ /* 0x040fe20003f64070 */
[----:B------:R-:W-:Y:S02]  /*13940*/  IMAD.MOV R5, RZ, RZ, -R5 ;  /* 0x000000ffff057224 */ /* 0x000fe400078e0a05 */
[----:B------:R-:W-:Y:S02]  /*13950*/  VIADD R244, R3, 0xa2 ;  /* 0x000000a203f47836 */ /* 0x000fe40000000000 */
[----:B------:R-:W-:-:S02]  /*13960*/  IMAD R162, R2, R5, R162 ;  /* 0x0000000502a27224 */ /* 0x000fc400078e02a2 */
[----:B------:R-:W-:Y:S01]  /*13970*/  @!P1 IMAD.IADD R158, R158, 0x1, -R2 ;  /* 0x000000019e9e9824 */ /* 0x000fe200078e0a02 */
[----:B------:R-:W-:Y:S01]  /*13980*/  IABS R164, R244 ;  /* 0x000000f400a47213 */ /* 0x000fe20000000000 */
[----:B------:R-:W-:-:S03]  /*13990*/  IMAD.HI.U32 R7, R4, R160, RZ ;  /* 0x000000a004077227 */ /* 0x000fc600078e00ff */
[C---:B------:R-:W-:Y:S01]  /*139a0*/  ISETP.GT.U32.AND P1, PT, R2.reuse, R158, PT ;  /* 0x0000009e0200720c */ /* 0x040fe20003f24070 */
[----:B------:R-:W-:Y:S01]  /*139b0*/  @!P6 IMAD.MOV R152, RZ, RZ, -R152 ;  /* 0x000000ffff98e224 */ /* 0x000fe200078e0a98 */
[C---:B------:R-:W-:Y:S01]  /*139c0*/  ISETP.GT.U32.AND P6, PT, R2.reuse, R156, PT ;  /* 0x0000009c0200720c */ /* 0x040fe20003fc4070 */
[----:B------:R-:W-:Y:S01]  /*139d0*/  @!P2 IMAD.IADD R155, R155, 0x1, -R2 ;  /* 0x000000019b9ba824 */ /* 0x000fe200078e0a02 */
[----:B------:R-:W-:Y:S01]  /*139e0*/  ISETP.GT.U32.AND P2, PT, R2, R162, PT ;  /* 0x000000a20200720c */ /* 0x000fe20003f44070 */
[----:B------:R-:W-:Y:S02]  /*139f0*/  IMAD.MOV R7, RZ, RZ, -R7 ;  /* 0x000000ffff077224 */ /* 0x000fe400078e0a07 */
[----:B------:R-:W-:-:S04]  /*13a00*/  IMAD.HI.U32 R5, R4, R164, RZ ;  /* 0x000000a404057227 */ /* 0x000fc800078e00ff */
[C---:B------:R-:W-:Y:S02]  /*13a10*/  VIADD R247, R3.reuse, 0xa1 ;  /* 0x000000a103f77836 */ /* 0x040fe40000000000 */
[C---:B------:R-:W-:Y:S02]  /*13a20*/  IMAD R160, R2.reuse, R7, R160 ;  /* 0x0000000702a07224 */ /* 0x040fe400078e02a0 */
[----:B------:R-:W-:Y:S01]  /*13a30*/  IMAD.MOV R5, RZ, RZ, -R5 ;  /* 0x000000ffff057224 */ /* 0x000fe200078e0a05 */
[----:B------:R-:W-:Y:S01]  /*13a40*/  IABS R166, R247 ;  /* 0x000000f700a67213 */ /* 0x000fe20000000000 */
[----:B------:R-:W-:Y:S02]  /*13a50*/  VIADD R246, R3, 0xa0 ;  /* 0x000000a003f67836 */ /* 0x000fe40000000000 */
[----:B------:R-:W-:Y:S01]  /*13a60*/  @!P3 IMAD.IADD R153, R153, 0x1, -R2 ;  /* 0x000000019999b824 */ /* 0x000fe200078e0a02 */
[C---:B------:R-:W-:Y:S01]  /*13a70*/  ISETP.GT.U32.AND P3, PT, R2.reuse, R160, PT ;  /* 0x000000a00200720c */ /* 0x040fe20003f64070 */
[----:B------:R-:W-:Y:S01]  /*13a80*/  IMAD R164, R2, R5, R164 ;  /* 0x0000000502a47224 */ /* 0x000fe200078e02a4 */
[----:B------:R-:W-:Y:S01]  /*13a90*/  IABS R168, R246 ;  /* 0x000000f600a87213 */ /* 0x000fe20000000000 */
[--C-:B------:R-:W-:Y:S01]  /*13aa0*/  @!P6 IMAD.IADD R156, R156, 0x1, -R2.reuse ;  /* 0x000000019c9ce824 */ /* 0x100fe200078e0a02 */
[----:B------:R-:W-:Y:S01]  /*13ab0*/  ISETP.GE.AND P6, PT, R228, RZ, PT ;  /* 0x000000ffe400720c */ /* 0x000fe20003fc6270 */
[----:B------:R-:W-:Y:S01]  /*13ac0*/  @!P2 IMAD.IADD R162, R162, 0x1, -R2 ;  /* 0x00000001a2a2a824 */ /* 0x000fe200078e0a02 */
[----:B------:R-:W-:Y:S01]  /*13ad0*/  ISETP.GE.AND P2, PT, R236, RZ, PT ;  /* 0x000000ffec00720c */ /* 0x000fe20003f46270 */
[----:B------:R-:W-:-:S04]  /*13ae0*/  IMAD.HI.U32 R5, R4, R166, RZ ;  /* 0x000000a604057227 */ /* 0x000fc800078e00ff */
[----:B------:R-:W-:Y:S01]  /*13af0*/  @!P1 IMAD.IADD R158, R158, 0x1, -R2 ;  /* 0x000000019e9e9824 */ /* 0x000fe200078e0a02 */
[C---:B------:R-:W-:Y:S01]  /*13b00*/  ISETP.GT.U32.AND P1, PT, R2.reuse, R164, PT ;  /* 0x000000a40200720c */ /* 0x040fe20003f24070 */
[----:B------:R-:W-:Y:S01]  /*13b10*/  @!P5 IMAD.MOV R153, RZ, RZ, -R153 ;  /* 0x000000ffff99d224 */ /* 0x000fe200078e0a99 */
[----:B------:R-:W-:Y:S01]  /*13b20*/  ISETP.GT.U32.AND P5, PT, R2, R162, PT ;  /* 0x000000a20200720c */ /* 0x000fe20003fa4070 */
[----:B------:R-:W-:Y:S02]  /*13b30*/  IMAD.MOV R5, RZ, RZ, -R5 ;  /* 0x000000ffff057224 */ /* 0x000fe400078e0a05 */
[----:B------:R-:W-:-:S04]  /*13b40*/  IMAD.HI.U32 R7, R4, R168, RZ ;  /* 0x000000a804077227 */ /* 0x000fc800078e00ff */
[----:B------:R-:W-:Y:S02]  /*13b50*/  IMAD R166, R2, R5, R166 ;  /* 0x0000000502a67224 */ /* 0x000fe400078e02a6 */
[----:B------:R-:W-:Y:S02]  /*13b60*/  IMAD.MOV R7, RZ, RZ, -R7 ;  /* 0x000000ffff077224 */ /* 0x000fe400078e0a07 */
[----:B------:R-:W-:Y:S01]  /*13b70*/  @!P3 IMAD.IADD R160, R160, 0x1, -R2 ;  /* 0x00000001a0a0b824 */ /* 0x000fe200078e0a02 */
[----:B------:R-:W-:Y:S01]  /*13b80*/  ISETP.GE.AND P3, PT, R230, RZ, PT ;  /* 0x000000ffe600720c */ /* 0x000fe20003f66270 */
[----:B------:R-:W-:Y:S02]  /*13b90*/  VIADD R238, R3, 0x9f ;  /* 0x0000009f03ee7836 */ /* 0x000fe40000000000 */
[----:B------:R-:W-:Y:S01]  /*13ba0*/  @!P6 IMAD.MOV R158, RZ, RZ, -R158 ;  /* 0x000000ffff9ee224 */ /* 0x000fe200078e0a9e */
[C---:B------:R-:W-:Y:S01]  /*13bb0*/  ISETP.GT.U32.AND P6, PT, R2.reuse, R166, PT ;  /* 0x000000a60200720c */ /* 0x040fe20003fc4070 */
[----:B------:R-:W-:Y:S01]  /*13bc0*/  IMAD R168, R2, R7, R168 ;  /* 0x0000000702a87224 */ /* 0x000fe200078e02a8 */
[----:B------:R-:W-:Y:S01]  /*13bd0*/  IABS R170, R238 ;  /* 0x000000ee00aa7213 */ /* 0x000fe20000000000 */
[--C-:B------:R-:W-:Y:S01]  /*13be0*/  @!P1 IMAD.IADD R164, R164, 0x1, -R2.reuse ;  /* 0x00000001a4a49824 */ /* 0x100fe200078e0a02 */
[----:B------:R-:W-:Y:S01]  /*13bf0*/  ISETP.GT.U32.AND P1, PT, R2, R160, PT ;  /* 0x000000a00200720c */ /* 0x000fe20003f24070 */
[----:B------:R-:W-:Y:S01]  /*13c00*/  @!P5 IMAD.IADD R162, R162, 0x1, -R2 ;  /* 0x00000001a2a2d824 */ /* 0x000fe200078e0a02 */
[----:B------:R-:W-:Y:S01]  /*13c10*/  ISETP.GT.U32.AND P5, PT, R2, R168, PT ;  /* 0x000000a80200720c */ /* 0x000fe20003fa4070 */
[----:B------:R-:W-:-:S04]  /*13c20*/  IMAD.HI.U32 R5, R4, R170, RZ ;  /* 0x000000aa04057227 */ /* 0x000fc800078e00ff */
[----:B------:R-:W-:Y:S01]  /*13c30*/  @!P4 IMAD.MOV R156, RZ, RZ, -R156 ;  /* 0x000000ffff9cc224 */ /* 0x000fe200078e0a9c */
[----:B------:R-:W-:Y:S01]  /*13c40*/  ISETP.GE.AND P4, PT, R244, RZ, PT ;  /* 0x000000fff400720c */ /* 0x000fe20003f86270 */
[----:B------:R-:W-:Y:S02]  /*13c50*/  IMAD.MOV R5, RZ, RZ, -R5 ;  /* 0x000000ffff057224 */ /* 0x000fe400078e0a05 */
[----:B------:R-:W-:Y:S02]  /*13c60*/  VIADD R244, R3, 0x9d ;  /* 0x0000009d03f47836 */ /* 0x000fe40000000000 */
[--C-:B------:R-:W-:Y:S02]  /*13c70*/  @!P6 IMAD.IADD R166, R166, 0x1, -R2.reuse ;  /* 0x00000001a6a6e824 */ /* 0x100fe400078e0a02 */
[----:B------:R-:W-:Y:S01]  /*13c80*/  @!P0 IMAD.MOV R155, RZ, RZ, -R155 ;  /* 0x000000ffff9b8224 */ /* 0x000fe200078e0a9b */
[----:B------:R-:W-:Y:S01]  /*13c90*/  ISETP.GT.U32.AND P0, PT, R2, R164, PT ;  /* 0x000000a40200720c */ /* 0x000fe20003f04070 */
[----:B------:R-:W-:Y:S01]  /*13ca0*/  @!P1 IMAD.IADD R160, R160, 0x1, -R2 ;  /* 0x00000001a0a09824 */ /* 0x000fe200078e0a02 */
[----:B------:R-:W-:Y:S01]  /*13cb0*/  ISETP.GE.AND P1, PT, R247, RZ, PT ;  /* 0x000000fff700720c */ /* 0x000fe20003f26270 */
[----:B------:R-:W-:Y:S01]  /*13cc0*/  IMAD R170, R2, R5, R170 ;  /* 0x0000000502aa7224 */ /* 0x000fe200078e02aa */
[----:B------:R-:W-:Y:S01]  /*13cd0*/  IABS R174, R244 ;  /* 0x000000f400ae7213 */ /* 0x000fe20000000000 */
[----:B------:R-:W-:-:S02]  /*13ce0*/  VIADD R247, R3, 0x9e ;  /* 0x0000009e03f77836 */ /* 0x000fc40000000000 */
[----:B------:R-:W-:Y:S01]  /*13cf0*/  @!P5 IMAD.IADD R168, R168, 0x1, -R2 ;  /* 0x00000001a8a8d824 */ /* 0x000fe200078e0a02 */
[----:B------:R-:W-:Y:S01]  /*13d00*/  ISETP.GT.U32.AND P5, PT, R2, R166, PT ;  /* 0x000000a60200720c */ /* 0x000fe20003fa4070 */
[----:B------:R-:W-:Y:S01]  /*13d10*/  IMAD.HI.U32 R7, R4, R174, RZ ;  /* 0x000000ae04077227 */ /* 0x000fe200078e00ff */
[----:B------:R-:W-:Y:S02]  /*13d20*/  IABS R172, R247 ;  /* 0x000000f700ac7213 */ /* 0x000fe40000000000 */
[----:B------:R-:W-:Y:S01]  /*13d30*/  ISETP.GT.U32.AND P6, PT, R2, R170, PT ;  /* 0x000000aa0200720c */ /* 0x000fe20003fc4070 */
[----:B------:R-:W-:Y:S02]  /*13d40*/  IMAD.MOV R7, RZ, RZ, -R7 ;  /* 0x000000ffff077224 */ /* 0x000fe400078e0a07 */
[----:B------:R-:W-:-:S04]  /*13d50*/  IMAD.HI.U32 R5, R4, R172, RZ ;  /* 0x000000ac04057227 */ /* 0x000fc800078e00ff */
[----:B------:R-:W-:Y:S01]  /*13d60*/  @!P0 IMAD.IADD R164, R164, 0x1, -R2 ;  /* 0x00000001a4a48824 */ /* 0x000fe200078e0a02 */
[----:B------:R-:W-:Y:S01]  /*13d70*/  ISETP.GE.AND P0, PT, R246, RZ, PT ;  /* 0x000000fff600720c */ /* 0x000fe20003f06270 */
[----:B------:R-:W-:Y:S02]  /*13d80*/  VIADD R246, R3, 0x9c ;  /* 0x0000009c03f67836 */ /* 0x000fe40000000000 */
[----:B------:R-:W-:Y:S02]  /*13d90*/  IMAD.MOV R5, RZ, RZ, -R5 ;  /* 0x000000ffff057224 */ /* 0x000fe400078e0a05 */
[----:B------:R-:W-:Y:S01]  /*13da0*/  IMAD R174, R2, R7, R174 ;  /* 0x0000000702ae7224 */ /* 0x000fe200078e02ae */
[----:B------:R-:W-:Y:S01]  /*13db0*/  IABS R176, R246 ;  /* 0x000000f600b07213 */ /* 0x000fe20000000000 */
[--C-:B------:R-:W-:Y:S02]  /*13dc0*/  @!P5 IMAD.IADD R166, R166, 0x1, -R2.reuse ;  /* 0x00000001a6a6d824 */ /* 0x100fe400078e0a02 */
[----:B------:R-:W-:Y:S01]  /*13dd0*/  @!P6 IMAD.IADD R170, R170, 0x1, -R2 ;  /* 0x00000001aaaae824 */ /* 0x000fe200078e0a02 */
[C---:B------:R-:W-:Y:S01]  /*13de0*/  ISETP.GT.U32.AND P6, PT, R2.reuse, R168, PT ;  /* 0x000000a80200720c */ /* 0x040fe20003fc4070 */
[----:B------:R-:W-:-:S02]  /*13df0*/  IMAD R172, R2, R5, R172 ;  /* 0x0000000502ac7224 */ /* 0x000fc400078e02ac */
[----:B------:R-:W-:Y:S01]  /*13e00*/  @!P1 IMAD.MOV R166, RZ, RZ, -R166 ;  /* 0x000000ffffa69224 */ /* 0x000fe200078e0aa6 */
[C---:B------:R-:W-:Y:S01]  /*13e10*/  ISETP.GT.U32.AND P1, PT, R2.reuse, R174, PT ;  /* 0x000000ae0200720c */ /* 0x040fe20003f24070 */
[----:B------:R-:W-:Y:S01]  /*13e20*/  @!P2 IMAD.MOV R162, RZ, RZ, -R162 ;  /* 0x000000ffffa2a224 */ /* 0x000fe200078e0aa2 */
[----:B------:R-:W-:Y:S01]  /*13e30*/  ISETP.GT.U32.AND P2, PT, R2, R170, PT ;  /* 0x000000aa0200720c */ /* 0x000fe20003f44070 */
[----:B------:R-:W-:Y:S01]  /*13e40*/  IMAD.HI.U32 R5, R4, R176, RZ ;  /* 0x000000b004057227 */ /* 0x000fe200078e00ff */
[----:B------:R-:W-:-:S03]  /*13e50*/  ISETP.GT.U32.AND P5, PT, R2, R172, PT ;  /* 0x000000ac0200720c */ /* 0x000fc60003fa4070 */
[----:B------:R-:W-:Y:S01]  /*13e60*/  @!P4 IMAD.MOV R164, RZ, RZ, -R164 ;  /* 0x000000ffffa4c224 */ /* 0x000fe200078e0aa4 */
[----:B------:R-:W-:Y:S01]  /*13e70*/  ISETP.GE.AND P4, PT, R247, RZ, PT ;  /* 0x000000fff700720c */ /* 0x000fe20003f86270 */
[----:B------:R-:W-:Y:S02]  /*13e80*/  IMAD.MOV R5, RZ, RZ, -R5 ;  /* 0x000000ffff057224 */ /* 0x000fe400078e0a05 */
[----:B------:R-:W-:Y:S02]  /*13e90*/  VIADD R247, R3, 0x9b ;  /* 0x0000009b03f77836 */ /* 0x000fe40000000000 */
[----:B------:R-:W-:Y:S02]  /*13ea0*/  IMAD R176, R2, R5, R176 ;  /* 0x0000000502b07224 */ /* 0x000fe400078e02b0 */
[--C-:B------:R-:W-:Y:S01]  /*13eb0*/  @!P1 IMAD.IADD R174, R174, 0x1, -R2.reuse ;  /* 0x00000001aeae9824 */ /* 0x100fe200078e0a02 */
[----:B------:R-:W-:Y:S01]  /*13ec0*/  IABS R177, R247 ;  /* 0x000000f700b17213 */ /* 0x000fe20000000000 */
[--C-:B------:R-:W-:Y:S01]  /*13ed0*/  @!P6 IMAD.IADD R168, R168, 0x1, -R2.reuse ;  /* 0x00000001a8a8e824 */ /* 0x100fe200078e0a02 */
[----:B------:R-:W-:Y:S01]  /*13ee0*/  ISETP.GE.AND P6, PT, R244, RZ, PT ;  /* 0x000000fff400720c */ /* 0x000fe20003fc6270 */
[--C-:B------:R-:W-:Y:S01]  /*13ef0*/  @!P2 IMAD.IADD R170, R170, 0x1, -R2.reuse ;  /* 0x00000001aaaaa824 */ /* 0x100fe200078e0a02 */
[----:B------:R-:W-:Y:S01]  /*13f00*/  ISETP.GT.U32.AND P2, PT, R2, R176, PT ;  /* 0x000000b00200720c */ /* 0x000fe20003f44070 */
[----:B------:R-:W-:Y:S01]  /*13f10*/  @!P5 IMAD.IADD R172, R172, 0x1, -R2 ;  /* 0x00000001acacd824 */ /* 0x000fe200078e0a02 */
[----:B------:R-:W-:Y:S01]  /*13f20*/  ISETP.GT.U32.AND P1, PT, R2, R174, PT ;  /* 0x000000ae0200720c */ /* 0x000fe20003f24070 */
[----:B------:R-:W-:Y:S01]  /*13f30*/  IMAD.HI.U32 R5, R4, R177, RZ ;  /* 0x000000b104057227 */ /* 0x000fe200078e00ff */
[----:B------:R-:W-:-:S03]  /*13f40*/  ISETP.GE.AND P5, PT, R246, RZ, PT ;  /* 0x000000fff600720c */ /* 0x000fc60003fa6270 */
[----:B------:R-:W-:Y:S01]  /*13f50*/  @!P0 IMAD.MOV R168, RZ, RZ, -R168 ;  /* 0x000000ffffa88224 */ /* 0x000fe200078e0aa8 */
[C---:B------:R-:W-:Y:S01]  /*13f60*/  ISETP.GT.U32.AND P0, PT, R2.reuse, R172, PT ;  /* 0x000000ac0200720c */ /* 0x040fe20003f04070 */
[----:B------:R-:W-:Y:S02]  /*13f70*/  IMAD.MOV R5, RZ, RZ, -R5 ;  /* 0x000000ffff057224 */ /* 0x000fe400078e0a05 */
[C---:B------:R-:W-:Y:S02]  /*13f80*/  VIADD R244, R3.reuse, 0x9a ;  /* 0x0000009a03f47836 */ /* 0x040fe40000000000 */
[----:B------:R-:W-:Y:S02]  /*13f90*/  IMAD R177, R2, R5, R177 ;  /* 0x0000000502b17224 */ /* 0x000fe400078e02b1 */
[----:B------:R-:W-:Y:S01]  /*13fa0*/  VIADD R222, R3, 0x98 ;  /* 0x0000009803de7836 */ /* 0x000fe20000000000 */
[----:B------:R-:W-:Y:S01]  /*13fb0*/  IABS R179, R244 ;  /* 0x000000f400b37213 */ /* 0x000fe20000000000 */
[----:B------:R-:W-:-:S02]  /*13fc0*/  @!P2 IMAD.IADD R176, R176, 0x1, -R2 ;  /* 0x00000001b0b0a824 */ /* 0x000fc400078e0a02 */
[--C-:B------:R-:W-:Y:S01]  /*13fd0*/  @!P1 IMAD.IADD R174, R174, 0x1, -R2.reuse ;  /* 0x00000001aeae9824 */ /* 0x100fe200078e0a02 */
[----:B------:R-:W-:Y:S01]  /*13fe0*/  ISETP.GT.U32.AND P1, PT, R2, R177, PT ;  /* 0x000000b10200720c */ /* 0x000fe20003f24070 */
[----:B------:R-:W-:Y:S01]  /*13ff0*/  IMAD.HI.U32 R7, R4, R181, RZ ;  /* 0x000000b504077227 */ /* 0x000fe200078e00ff */
[----:B------:R-:W-:Y:S02]  /*14000*/  IABS R183, R222 ;  /* 0x000000de00b77213 */ /* 0x000fe40000000000 */
[----:B------:R-:W-:Y:S01]  /*14010*/  ISETP.GT.U32.AND P2, PT, R2, R176, PT ;  /* 0x000000b00200720c */ /* 0x000fe20003f44070 */
[----:B------:R-:W-:Y:S01]  /*14020*/  @!P0 IMAD.IADD R172, R172, 0x1, -R2 ;  /* 0x00000001acac8824 */ /* 0x000fe200078e0a02 */
[----:B------:R-:W-:Y:S01]  /*14030*/  ISETP.GE.AND P0, PT, R247, RZ, PT ;  /* 0x000000fff700720c */ /* 0x000fe20003f06270 */
[----:B------:R-:W-:-:S04]  /*14040*/  IMAD.HI.U32 R9, R4, R179, RZ ;  /* 0x000000b304097227 */ /* 0x000fc800078e00ff */
[----:B------:R-:W-:Y:S02]  /*14050*/  VIADD R247, R3, 0x97 ;  /* 0x0000009703f77836 */ /* 0x000fe40000000000 */
[----:B------:R-:W-:Y:S02]  /*14060*/  IMAD.MOV R7, RZ, RZ, -R7 ;  /* 0x000000ffff077224 */ /* 0x000fe400078e0a07 */
[----:B------:R-:W-:Y:S01]  /*14070*/  IMAD.HI.U32 R5, R4, R183, RZ ;  /* 0x000000b704057227 */ /* 0x000fe200078e00ff */
[----:B------:R-:W-:-:S03]  /*14080*/  IABS R185, R247 ;  /* 0x000000f700b97213 */ /* 0x000fc60000000000 */
[----:B------:R-:W-:Y:S02]  /*14090*/  IMAD.MOV R9, RZ, RZ, -R9 ;  /* 0x000000ffff097224 */ /* 0x000fe400078e0a09 */
[C---:B------:R-:W-:Y:S02]  /*140a0*/  IMAD R181, R2.reuse, R7, R181 ;  /* 0x0000000702b57224 */ /* 0x040fe400078e02b5 */
[----:B------:R-:W-:Y:S02]  /*140b0*/  IMAD.MOV R5, RZ, RZ, -R5 ;  /* 0x000000ffff057224 */ /* 0x000fe400078e0a05 */
[C---:B------:R-:W-:Y:S02]  /*140c0*/  IMAD R179, R2.reuse, R9, R179 ;  /* 0x0000000902b37224 */ /* 0x040fe400078e02b3 */
[----:B------:R-:W-:Y:S01]  /*140d0*/  @!P1 IMAD.IADD R177, R177, 0x1, -R2 ;  /* 0x00000001b1b19824 */ /* 0x000fe200078e0a02 */
[C---:B------:R-:W-:Y:S01]  /*140e0*/  ISETP.GT.U32.AND P1, PT, R2.reuse, R181, PT ;  /* 0x000000b50200720c */ /* 0x040fe20003f24070 */
[----:B------:R-:W-:-:S02]  /*140f0*/  IMAD R183, R2, R5, R183 ;  /* 0x0000000502b77224 */ /* 0x000fc400078e02b7 */
[----:B------:R-:W-:-:S04]  /*14100*/  IMAD.HI.U32 R5, R4, R185, RZ ;  /* 0x000000b904057227 */ /* 0x000fc800078e00ff */
[----:B------:R-:W-:Y:S01]  /*14110*/  @!P2 IMAD.IADD R176, R176, 0x1, -R2 ;  /* 0x00000001b0b0a824 */ /* 0x000fe200078e0a02 */
[----:B------:R-:W-:Y:S01]  /*14120*/  ISETP.GT.U32.AND P2, PT, R2, R179, PT ;  /* 0x000000b30200720c */ /* 0x000fe20003f44070 */
[----:B------:R-:W-:Y:S02]  /*14130*/  IMAD.MOV R5, RZ, RZ, -R5 ;  /* 0x000000ffff057224 */ /* 0x000fe400078e0a05 */
[----:B------:R-:W-:Y:S01]  /*14140*/  @!P3 IMAD.MOV R160, RZ, RZ, -R160 ;  /* 0x000000ffffa0b224 */ /* 0x000fe200078e0aa0 */
[----:B------:R-:W-:Y:S01]  /*14150*/  ISETP.GE.AND P3, PT, R238, RZ, PT ;  /* 0x000000ffee00720c */ /* 0x000fe20003f66270 */
[C---:B------:R-:W-:Y:S02]  /*14160*/  IMAD R185, R2.reuse, R5, R185 ;  /* 0x0000000502b97224 */ /* 0x040fe400078e02b9 */
[----:B------:R-:W-:Y:S02]  /*14170*/  @!P1 IMAD.IADD R181, R181, 0x1, -R2 ;  /* 0x00000001b5b59824 */ /* 0x000fe400078e0a02 */
[C---:B------:R-:W-:Y:S01]  /*14180*/  VIADD R228, R3.reuse, 0x96 ;  /* 0x0000009603e47836 */ /* 0x040fe20000000000 */
[----:B------:R-:W-:Y:S01]  /*14190*/  ISETP.GT.U32.AND P1, PT, R2, R185, PT ;  /* 0x000000b90200720c */ /* 0x000fe20003f24070 */
[----:B------:R-:W-:-:S02]  /*141a0*/  VIADD R230, R3, 0x95 ;  /* 0x0000009503e67836 */ /* 0x000fc40000000000 */
[----:B------:R-:W-:Y:S01]  /*141b0*/  @!P2 IMAD.IADD R179, R179, 0x1, -R2 ;  /* 0x00000001b3b3a824 */ /* 0x000fe200078e0a02 */
[----:B------:R-:W-:Y:S01]  /*141c0*/  ISETP.GT.U32.AND P2, PT, R2, R183, PT ;  /* 0x000000b70200720c */ /* 0x000fe20003f44070 */
[----:B------:R-:W-:Y:S01]  /*141d0*/  VIADD R236, R3, 0x94 ;  /* 0x0000009403ec7836 */ /* 0x000fe20000000000 */
[----:B------:R-:W-:Y:S01]  /*141e0*/  IABS R187, R228 ;  /* 0x000000e400bb7213 */ /* 0x000fe20000000000 */
[----:B------:R-:W-:Y:S01]  /*141f0*/  @!P3 IMAD.MOV R170, RZ, RZ, -R170 ;  /* 0x000000ffffaab224 */ /* 0x000fe200078e0aaa */
[----:B------:R-:W-:Y:S01]  /*14200*/  IABS R189, R230 ;  /* 0x000000e600bd7213 */ /* 0x000fe20000000000 */
[----:B------:R-:W-:Y:S01]  /*14210*/  @!P4 IMAD.MOV R172, RZ, RZ, -R172 ;  /* 0x000000ffffacc224 */ /* 0x000fe200078e0aac */
[----:B------:R-:W-:Y:S01]  /*14220*/  IABS R191, R236 ;  /* 0x000000ec00bf7213 */ /* 0x000fe20000000000 */
[----:B------:R-:W-:Y:S01]  /*14230*/  IMAD.HI.U32 R12, R4, R187, RZ ;  /* 0x000000bb040c7227 */ /* 0x000fe200078e00ff */
[C---:B------:R-:W-:Y:S02]  /*14240*/  ISETP.GT.U32.AND P3, PT, R2.reuse, R179, PT ;  /* 0x000000b30200720c */ /* 0x040fe40003f64070 */
[C---:B------:R-:W-:Y:S01]  /*14250*/  ISETP.GT.U32.AND P4, PT, R2.reuse, R181, PT ;  /* 0x000000b50200720c */ /* 0x040fe20003f84070 */
[--C-:B------:R-:W-:Y:S01]  /*14260*/  @!P1 IMAD.IADD R185, R185, 0x1, -R2.reuse ;  /* 0x00000001b9b99824 */ /* 0x100fe200078e0a02 */
[----:B------:R-:W-:Y:S01]  /*14270*/  ISETP.GT.U32.AND P1, PT, R2, R177, PT ;  /* 0x000000b10200720c */ /* 0x000fe20003f24070 */
[----:B------:R-:W-:Y:S01]  /*14280*/  @!P2 IMAD.IADD R183, R183, 0x1, -R2 ;  /* 0x00000001b7b7a824 */ /* 0x000fe200078e0a02 */
[----:B------:R-:W-:Y:S01]  /*14290*/  ISETP.GE.AND P2, PT, R244, RZ, PT ;  /* 0x000000fff400720c */ /* 0x000fe20003f46270 */
[----:B------:R-:W-:-:S04]  /*142a0*/  IMAD.HI.U32 R9, R4, R189, RZ ;  /* 0x000000bd04097227 */ /* 0x000fc800078e00ff */
[----:B------:R-:W-:-:S04]  /*142b0*/  IMAD.HI.U32 R7, R4, R191, RZ ;  /* 0x000000bf04077227 */ /* 0x000fc800078e00ff */
[----:B------:R-:W-:Y:S02]  /*142c0*/  IMAD.MOV R12, RZ, RZ, -R12 ;  /* 0x000000ffff0c7224 */ /* 0x000fe400078e0a0c */
[----:B------:R-:W-:Y:S01]  /*142d0*/  @!P6 IMAD.MOV R174, RZ, RZ, -R174 ;  /* 0x000000ffffaee224 */ /* 0x000fe200078e0aae */
[C---:B------:R-:W-:Y:S01]  /*142e0*/  ISETP.GT.U32.AND P6, PT, R2.reuse, R183, PT ;  /* 0x000000b70200720c */ /* 0x040fe20003fc4070 */
[----:B------:R-:W-:Y:S02]  /*142f0*/  VIADD R246, R3, 0x93 ;  /* 0x0000009303f67836 */ /* 0x000fe40000000000 */
[----:B------:R-:W-:Y:S02]  /*14300*/  IMAD.MOV R9, RZ, RZ, -R9 ;  /* 0x000000ffff097224 */ /* 0x000fe400078e0a09 */
[----:B------:R-:W-:Y:S01]  /*14310*/  IMAD.MOV R7, RZ, RZ, -R7 ;  /* 0x000000ffff077224 */ /* 0x000fe200078e0a07 */
[----:B------:R-:W-:Y:S01]  /*14320*/  IABS R193, R246 ;  /* 0x000000f600c17213 */ /* 0x000fe20000000000 */
[----:B------:R-:W-:-:S02]  /*14330*/  IMAD R187, R2, R12, R187 ;  /* 0x0000000c02bb7224 */ /* 0x000fc400078e02bb */
[C---:B------:R-:W-:Y:S02]  /*14340*/  IMAD R189, R2.reuse, R9, R189 ;  /* 0x0000000902bd7224 */ /* 0x040fe400078e02bd */
[C---:B------:R-:W-:Y:S02]  /*14350*/  IMAD R191, R2.reuse, R7, R191 ;  /* 0x0000000702bf7224 */ /* 0x040fe400078e02bf */
[----:B------:R-:W-:Y:S01]  /*14360*/  @!P1 IMAD.IADD R177, R177, 0x1, -R2 ;  /* 0x00000001b1b19824 */ /* 0x000fe200078e0a02 */
[C---:B------:R-:W-:Y:S01]  /*14370*/  ISETP.GT.U32.AND P1, PT, R2.reuse, R187, PT ;  /* 0x000000bb0200720c */ /* 0x040fe20003f24070 */
[----:B------:R-:W-:Y:S01]  /*14380*/  @!P5 IMAD.MOV R176, RZ, RZ, -R176 ;  /* 0x000000ffffb0d224 */ /* 0x000fe200078e0ab0 */
[C---:B------:R-:W-:Y:S01]  /*14390*/  ISETP.GT.U32.AND P5, PT, R2.reuse, R185, PT ;  /* 0x000000b90200720c */ /* 0x040fe20003fa4070 */
[--C-:B------:R-:W-:Y:S01]  /*143a0*/  @!P3 IMAD.IADD R179, R179, 0x1, -R2.reuse ;  /* 0x00000001b3b3b824 */ /* 0x100fe200078e0a02 */
[C---:B------:R-:W-:Y:S01]  /*143b0*/  ISETP.GT.U32.AND P3, PT, R2.reuse, R189, PT ;  /* 0x000000bd0200720c */ /* 0x040fe20003f64070 */
[----:B------:R-:W-:Y:S01]  /*143c0*/  @!P4 IMAD.IADD R181, R181, 0x1, -R2 ;  /* 0x00000001b5b5c824 */ /* 0x000fe200078e0a02 */
[----:B------:R-:W-:Y:S01]  /*143d0*/  ISETP.GT.U32.AND P4, PT, R2, R191, PT ;  /* 0x000000bf0200720c */ /* 0x000fe20003f84070 */
[----:B------:R-:W-:-:S04]  /*143e0*/  IMAD.HI.U32 R5, R4, R193, RZ ;  /* 0x000000c104057227 */ /* 0x000fc800078e00ff */
[----:B------:R-:W-:Y:S02]  /*143f0*/  VIADD R238, R3, 0x92 ;  /* 0x0000009203ee7836 */ /* 0x000fe40000000000 */
[--C-:B------:R-:W-:Y:S01]  /*14400*/  @!P6 IMAD.IADD R183, R183, 0x1, -R2.reuse ;  /* 0x00000001b7b7e824 */ /* 0x100fe200078e0a02 */
[----:B------:R-:W-:Y:S01]  /*14410*/  ISETP.GE.AND P6, PT, R221, RZ, PT ;  /* 0x000000ffdd00720c */ /* 0x000fe20003fc6270 */
[----:B------:R-:W-:Y:S01]  /*14420*/  IMAD.MOV R5, RZ, RZ, -R5 ;  /* 0x000000ffff057224 */ /* 0x000fe200078e0a05 */
[----:B------:R-:W-:Y:S01]  /*14430*/  IABS R195, R238 ;  /* 0x000000ee00c37213 */ /* 0x000fe20000000000 */
[----:B------:R-:W-:Y:S02]  /*14440*/  VIADD R244, R3, 0x91 ;  /* 0x0000009103f47836 */ /* 0x000fe40000000000 */
[----:B------:R-:W-:Y:S02]  /*14450*/  IMAD R193, R2, R5, R193 ;  /* 0x0000000502c17224 */ /* 0x000fe400078e02c1 */
[----:B------:R-:W-:Y:S01]  /*14460*/  @!P1 IMAD.IADD R187, R187, 0x1, -R2 ;  /* 0x00000001bbbb9824 */ /* 0x000fe200078e0a02 */
[----:B------:R-:W-:Y:S01]  /*14470*/  IABS R197, R244 ;  /* 0x000000f400c57213 */ /* 0x000fe20000000000 */
[----:B------:R-:W-:Y:S01]  /*14480*/  IMAD.HI.U32 R7, R4, R195, RZ ;  /* 0x000000c304077227 */ /* 0x000fe200078e00ff */
[----:B------:R-:W-:-:S03]  /*14490*/  ISETP.GE.AND P1, PT, R222, RZ, PT ;  /* 0x000000ffde00720c */ /* 0x000fc60003f26270 */
[--C-:B------:R-:W-:Y:S01]  /*144a0*/  @!P5 IMAD.IADD R185, R185, 0x1, -R2.reuse ;  /* 0x00000001b9b9d824 */ /* 0x100fe200078e0a02 */
[----:B------:R-:W-:Y:S01]  /*144b0*/  ISETP.GT.U32.AND P5, PT, R2, R193, PT ;  /* 0x000000c10200720c */ /* 0x000fe20003fa4070 */
[--C-:B------:R-:W-:Y:S01]  /*144c0*/  @!P3 IMAD.IADD R189, R189, 0x1, -R2.reuse ;  /* 0x00000001bdbdb824 */ /* 0x100fe200078e0a02 */
[----:B------:R-:W-:Y:S01]  /*144d0*/  ISETP.GE.AND P3, PT, R247, RZ, PT ;  /* 0x000000fff700720c */ /* 0x000fe20003f66270 */
[----:B------:R-:W-:Y:S01]  /*144e0*/  @!P4 IMAD.IADD R191, R191, 0x1, -R2 ;  /* 0x00000001bfbfc824 */ /* 0x000fe200078e0a02 */
[----:B------:R-:W-:Y:S01]  /*144f0*/  ISETP.GE.AND P4, PT, R228, RZ, PT ;  /* 0x000000ffe400720c */ /* 0x000fe20003f86270 */
[----:B------:R-:W-:Y:S01]  /*14500*/  @!P0 IMAD.MOV R177, RZ, RZ, -R177 ;  /* 0x000000ffffb18224 */ /* 0x000fe200078e0ab1 */
[----:B------:R-:W-:Y:S01]  /*14510*/  ISETP.GT.U32.AND P0, PT, R2, R187, PT ;  /* 0x000000bb0200720c */ /* 0x000fe20003f04070 */
[----:B------:R-:W-:Y:S01]  /*14520*/  IMAD.HI.U32 R5, R4, R197, RZ ;  /* 0x000000c504057227 */ /* 0x000fe200078e00ff */
[----:B------:R-:W-:-:S03]  /*14530*/  IABS R228, R215 ;  /* 0x000000d700e47213 */ /* 0x000fc60000000000 */
[----:B------:R-:W-:Y:S02]  /*14540*/  IMAD.MOV R7, RZ, RZ, -R7 ;  /* 0x000000ffff077224 */ /* 0x000fe400078e0a07 */
[----:B------:R-:W-:Y:S01]  /*14550*/  @!P6 IMAD.MOV R181, RZ, RZ, -R181 ;  /* 0x000000ffffb5e224 */ /* 0x000fe200078e0ab5 */
[C---:B------:R-:W-:Y:S01]  /*14560*/  ISETP.GT.U32.AND P6, PT, R2.reuse, R191, PT ;  /* 0x000000bf0200720c */ /* 0x040fe20003fc4070 */
[----:B------:R-:W-:Y:S02]  /*14570*/  IMAD.MOV R5, RZ, RZ, -R5 ;  /* 0x000000ffff057224 */ /* 0x000fe400078e0a05 */
[----:B------:R-:W-:Y:S02]  /*14580*/  VIADD R247, R3, 0x90 ;  /* 0x0000009003f77836 */ /* 0x000fe40000000000 */
[C---:B------:R-:W-:Y:S02]  /*14590*/  IMAD R195, R2.reuse, R7, R195 ;  /* 0x0000000702c37224 */ /* 0x040fe400078e02c3 */
[----:B------:R-:W-:Y:S01]  /*145a0*/  @!P2 IMAD.MOV R179, RZ, RZ, -R179 ;  /* 0x000000ffffb3a224 */ /* 0x000fe200078e0ab3 */
[C---:B------:R-:W-:Y:S01]  /*145b0*/  ISETP.GT.U32.AND P2, PT, R2.reuse, R189, PT ;  /* 0x000000bd0200720c */ /* 0x040fe20003f44070 */
[C---:B------:R-:W-:Y:S01]  /*145c0*/  IMAD R197, R2.reuse, R5, R197 ;  /* 0x0000000502c57224 */ /* 0x040fe200078e02c5 */
[----:B------:R-:W-:Y:S01]  /*145d0*/  IABS R199, R247 ;  /* 0x000000f700c77213 */ /* 0x000fe20000000000 */
[----:B------:R-:W-:Y:S01]  /*145e0*/  @!P1 IMAD.MOV R183, RZ, RZ, -R183 ;  /* 0x000000ffffb79224 */ /* 0x000fe200078e0ab7 */
[----:B------:R-:W-:Y:S01]  /*145f0*/  ISETP.GT.U32.AND P1, PT, R2, R195, PT ;  /* 0x000000c30200720c */ /* 0x000fe20003f24070 */
[----:B------:R-:W-:-:S02]  /*14600*/  @!P5 IMAD.IADD R193, R193, 0x1, -R2 ;  /* 0x00000001c1c1d824 */ /* 0x000fc400078e0a02 */
[----:B------:R-:W-:Y:S01]  /*14610*/  @!P3 IMAD.MOV R185, RZ, RZ, -R185 ;  /* 0x000000ffffb9b224 */ /* 0x000fe200078e0ab9 */
[----:B------:R-:W-:Y:S01]  /*14620*/  ISETP.GE.AND P3, PT, R230, RZ, PT ;  /* 0x000000ffe600720c */ /* 0x000fe20003f66270 */
[----:B------:R-:W-:Y:S01]  /*14630*/  @!P0 IMAD.IADD R187, R187, 0x1, -R2 ;  /* 0x00000001bbbb8824 */ /* 0x000fe200078e0a02 */
[----:B------:R-:W-:Y:S01]  /*14640*/  ISETP.GT.U32.AND P0, PT, R2, R197, PT ;  /* 0x000000c50200720c */ /* 0x000fe20003f04070 */
[----:B------:R-:W-:Y:S01]  /*14650*/  IMAD.HI.U32 R5, R4, R199, RZ ;  /* 0x000000c704057227 */ /* 0x000fe200078e00ff */
[----:B------:R-:W-:-:S03]  /*14660*/  ISETP.GT.U32.AND P5, PT, R2, R193, PT ;  /* 0x000000c10200720c */ /* 0x000fc60003fa4070 */
[--C-:B------:R-:W-:Y:S01]  /*14670*/  @!P6 IMAD.IADD R191, R191, 0x1, -R2.reuse ;  /* 0x00000001bfbfe824 */ /* 0x100fe200078e0a02 */
[----:B------:R-:W-:Y:S01]  /*14680*/  ISETP.GE.AND P6, PT, R246, RZ, PT ;  /* 0x000000fff600720c */ /* 0x000fe20003fc6270 */
[----:B------:R-:W-:Y:S02]  /*14690*/  VIADD R246, R3, 0x8f ;  /* 0x0000008f03f67836 */ /* 0x000fe40000000000 */
[----:B------:R-:W-:Y:S02]  /*146a0*/  IMAD.MOV R5, RZ, RZ, -R5 ;  /* 0x000000ffff057224 */ /* 0x000fe400078e0a05 */
[--C-:B------:R-:W-:Y:S01]  /*146b0*/  @!P2 IMAD.IADD R189, R189, 0x1, -R2.reuse ;  /* 0x00000001bdbda824 */ /* 0x100fe200078e0a02 */
[----:B------:R-:W-:Y:S01]  /*146c0*/  ISETP.GE.AND P2, PT, R236, RZ, PT ;  /* 0x000000ffec00720c */ /* 0x000fe20003f46270 */
[--C-:B------:R-:W-:Y:S01]  /*146d0*/  @!P1 IMAD.IADD R195, R195, 0x1, -R2.reuse ;  /* 0x00000001c3c39824 */ /* 0x100fe200078e0a02 */
[----:B------:R-:W-:Y:S01]  /*146e0*/  IABS R201, R246 ;  /* 0x000000f600c97213 */ /* 0x000fe20000000000 */
[----:B------:R-:W-:Y:S01]  /*146f0*/  IMAD R199, R2, R5, R199 ;  /* 0x0000000502c77224 */ /* 0x000fe200078e02c7 */
[----:B------:R-:W-:Y:S01]  /*14700*/  ISETP.GE.AND P1, PT, R244, RZ, PT ;  /* 0x000000fff400720c */ /* 0x000fe20003f26270 */
[----:B------:R-:W-:Y:S01]  /*14710*/  @!P0 IMAD.IADD R197, R197, 0x1, -R2 ;  /* 0x00000001c5c58824 */ /* 0x000fe200078e0a02 */
[C---:B------:R-:W-:Y:S01]  /*14720*/  ISETP.GT.U32.AND P0, PT, R2.reuse, R195, PT ;  /* 0x000000c30200720c */ /* 0x040fe20003f04070 */
[----:B------:R-:W-:Y:S01]  /*14730*/  @!P3 IMAD.MOV R189, RZ, RZ, -R189 ;  /* 0x000000ffffbdb224 */ /* 0x000fe200078e0abd */
[----:B------:R-:W-:Y:S01]  /*14740*/  ISETP.GT.U32.AND P3, PT, R2, R199, PT ;  /* 0x000000c70200720c */ /* 0x000fe20003f64070 */
[----:B------:R-:W-:-:S04]  /*14750*/  IMAD.HI.U32 R5, R4, R201, RZ ;  /* 0x000000c904057227 */ /* 0x000fc800078e00ff */
[--C-:B------:R-:W-:Y:S01]  /*14760*/  @!P5 IMAD.IADD R193, R193, 0x1, -R2.reuse ;  /* 0x00000001c1c1d824 */ /* 0x100fe200078e0a02 */
[----:B------:R-:W-:Y:S01]  /*14770*/  ISETP.GE.AND P5, PT, R238, RZ, PT ;  /* 0x000000ffee00720c */ /* 0x000fe20003fa6270 */
[----:B------:R-:W-:Y:S02]  /*14780*/  IMAD.MOV R5, RZ, RZ, -R5 ;  /* 0x000000ffff057224 */ /* 0x000fe400078e0a05 */
[----:B------:R-:W-:Y:S01]  /*14790*/  @!P2 IMAD.MOV R191, RZ, RZ, -R191 ;  /* 0x000000ffffbfa224 */ /* 0x000fe200078e0abf */
[----:B------:R-:W-:Y:S01]  /*147a0*/  ISETP.GE.AND P2, PT, R247, RZ, PT ;  /* 0x000000fff700720c */ /* 0x000fe20003f46270 */
[----:B------:R-:W-:Y:S02]  /*147b0*/  VIADD R247, R3, 0x8e ;  /* 0x0000008e03f77836 */ /* 0x000fe40000000000 */
[C---:B------:R-:W-:Y:S02]  /*147c0*/  IMAD R201, R2.reuse, R5, R201 ;  /* 0x0000000502c97224 */ /* 0x040fe400078e02c9 */
[----:B------:R-:W-:Y:S01]  /*147d0*/  @!P4 IMAD.MOV R187, RZ, RZ, -R187 ;  /* 0x000000ffffbbc224 */ /* 0x000fe200078e0abb */
[C---:B------:R-:W-:Y:S01]  /*147e0*/  ISETP.GT.U32.AND P4, PT, R2.reuse, R197, PT ;  /* 0x000000c50200720c */ /* 0x040fe20003f84070 */
[--C-:B------:R-:W-:Y:S01]  /*147f0*/  @!P0 IMAD.IADD R195, R195, 0x1, -R2.reuse ;  /* 0x00000001c3c38824 */ /* 0x100fe200078e0a02 */
[----:B------:R-:W-:Y:S01]  /*14800*/  IABS R203, R247 ;  /* 0x000000f700cb7213 */ /* 0x000fe20000000000 */
[----:B------:R-:W-:Y:S01]  /*14810*/  @!P3 IMAD.IADD R199, R199, 0x1, -R2 ;  /* 0x00000001c7c7b824 */ /* 0x000fe200078e0a02 */
[----:B------:R-:W-:Y:S01]  /*14820*/  ISETP.GT.U32.AND P3, PT, R2, R201, PT ;  /* 0x000000c90200720c */ /* 0x000fe20003f64070 */
[----:B------:R-:W-:Y:S01]  /*14830*/  @!P5 IMAD.MOV R195, RZ, RZ, -R195 ;  /* 0x000000ffffc3d224 */ /* 0x000fe200078e0ac3 */
[----:B------:R-:W-:Y:S01]  /*14840*/  ISETP.GE.AND P0, PT, R247, RZ, PT ;  /* 0x000000fff700720c */ /* 0x000fe20003f06270 */
[----:B------:R-:W-:Y:S01]  /*14850*/  IMAD.HI.U32 R5, R4, R203, RZ ;  /* 0x000000cb04057227 */ /* 0x000fe200078e00ff */
[----:B------:R-:W-:-:S03]  /*14860*/  ISETP.GT.U32.AND P5, PT, R2, R199, PT ;  /* 0x000000c70200720c */ /* 0x000fc60003fa4070 */
[----:B------:R-:W-:Y:S02]  /*14870*/  VIADD R247, R3, 0x8d ;  /* 0x0000008d03f77836 */ /* 0x000fe40000000000 */
[----:B------:R-:W-:Y:S02]  /*14880*/  IMAD.MOV R5, RZ, RZ, -R5 ;  /* 0x000000ffff057224 */ /* 0x000fe400078e0a05 */
[----:B------:R-:W-:Y:S01]  /*14890*/  @!P6 IMAD.MOV R193, RZ, RZ, -R193 ;  /* 0x000000ffffc1e224 */ /* 0x000fe200078e0ac1 */
[----:B------:R-:W-:Y:S01]  /*148a0*/  ISETP.GE.AND P6, PT, R246, RZ, PT ;  /* 0x000000fff600720c */ /* 0x000fe20003fc6270 */
[----:B------:R-:W-:Y:S01]  /*148b0*/  @!P4 IMAD.IADD R197, R197, 0x1, -R2 ;  /* 0x00000001c5c5c824 */ /* 0x000fe200078e0a02 */
[----:B------:R-:W-:Y:S01]  /*148c0*/  ISETP.GE.AND P4, PT, R247, RZ, PT ;  /* 0x000000fff700720c */ /* 0x000fe20003f86270 */
[C---:B------:R-:W-:Y:S01]  /*148d0*/  VIADD R246, R3.reuse, 0x8c ;  /* 0x0000008c03f67836 */ /* 0x040fe20000000000 */
[----:B------:R-:W-:Y:S01]  /*148e0*/  IABS R205, R247 ;  /* 0x000000f700cd7213 */ /* 0x000fe20000000000 */
[----:B------:R-:W-:-:S02]  /*148f0*/  VIADD R247, R3, 0x8b ;  /* 0x0000008b03f77836 */ /* 0x000fc40000000000 */
[C---:B------:R-:W-:Y:S01]  /*14900*/  IMAD R203, R2.reuse, R5, R203 ;  /* 0x0000000502cb7224 */ /* 0x040fe200078e02cb */
[----:B------:R-:W-:Y:S01]  /*14910*/  IABS R207, R246 ;  /* 0x000000f600cf7213 */ /* 0x000fe20000000000 */
[--C-:B------:R-:W-:Y:S01]  /*14920*/  @!P3 IMAD.IADD R201, R201, 0x1, -R2.reuse ;  /* 0x00000001c9c9b824 */ /* 0x100fe200078e0a02 */
[----:B------:R-:W-:Y:S01]  /*14930*/  IABS R208, R247 ;  /* 0x000000f700d07213 */ /* 0x000fe20000000000 */
[----:B------:R-:W-:Y:S01]  /*14940*/  @!P5 IMAD.IADD R199, R199, 0x1, -R2 ;  /* 0x00000001c7c7d824 */ /* 0x000fe200078e0a02 */
[----:B------:R-:W-:Y:S01]  /*14950*/  ISETP.GT.U32.AND P5, PT, R2, R203, PT ;  /* 0x000000cb0200720c */ /* 0x000fe20003fa4070 */
[----:B------:R-:W-:Y:S01]  /*14960*/  IMAD.HI.U32 R5, R4, R205, RZ ;  /* 0x000000cd04057227 */ /* 0x000fe200078e00ff */
[----:B------:R-:W-:-:S03]  /*14970*/  ISETP.GT.U32.AND P3, PT, R2, R201, PT ;  /* 0x000000c90200720c */ /* 0x000fc60003f64070 */
[----:B------:R-:W-:Y:S02]  /*14980*/  IMAD.MOV R5, RZ, RZ, -R5 ;  /* 0x000000ffff057224 */ /* 0x000fe400078e0a05 */
[----:B------:R-:W-:-:S04]  /*14990*/  IMAD.HI.U32 R9, R4, R207, RZ ;  /* 0x000000cf04097227 */ /* 0x000fc800078e00ff */
[----:B------:R-:W-:-:S04]  /*149a0*/  IMAD.HI.U32 R7, R4, R208, RZ ;  /* 0x000000d004077227 */ /* 0x000fc800078e00ff */
[C---:B------:R-:W-:Y:S02]  /*149b0*/  IMAD R205, R2.reuse, R5, R205 ;  /* 0x0000000502cd7224 */ /* 0x040fe400078e02cd */
[----:B------:R-:W-:Y:S02]  /*149c0*/  IMAD.MOV R9, RZ, RZ, -R9 ;  /* 0x000000ffff097224 */ /* 0x000fe400078e0a09 */
[----:B------:R-:W-:Y:S02]  /*149d0*/  IMAD.MOV R7, RZ, RZ, -R7 ;  /* 0x000000ffff077224 */ /* 0x000fe400078e0a07 */
[----:B------:R-:W-:Y:S02]  /*149e0*/  VIADD R230, R3, 0x8a ;  /* 0x0000008a03e67836 */ /* 0x000fe40000000000 */
[----:B------:R-:W-:Y:S02]  /*149f0*/  @!P5 IMAD.IADD R203, R203, 0x1, -R2 ;  /* 0x00000001cbcbd824 */ /* 0x000fe400078e0a02 */
[C---:B------:R-:W-:Y:S01]  /*14a00*/  IMAD R207, R2.reuse, R9, R207 ;  /* 0x0000000902cf7224 */ /* 0x040fe200078e02cf */
[----:B------:R-:W-:Y:S01]  /*14a10*/  IABS R210, R230 ;  /* 0x000000e600d27213 */ /* 0x000fe20000000000 */
[C---:B------:R-:W-:Y:S01]  /*14a20*/  IMAD R208, R2.reuse, R7, R208 ;  /* 0x0000000702d07224 */ /* 0x040fe200078e02d0 */
[C---:B------:R-:W-:Y:S01]  /*14a30*/  ISETP.GT.U32.AND P5, PT, R2.reuse, R203, PT ;  /* 0x000000cb0200720c */ /* 0x040fe20003fa4070 */
[----:B------:R-:W-:Y:S01]  /*14a40*/  @!P3 IMAD.IADD R201, R201, 0x1, -R2 ;  /* 0x00000001c9c9b824 */ /* 0x000fe200078e0a02 */
[C---:B------:R-:W-:Y:S01]  /*14a50*/  ISETP.GT.U32.AND P3, PT, R2.reuse, R205, PT ;  /* 0x000000cd0200720c */ /* 0x040fe20003f64070 */
[----:B------:R-:W-:Y:S01]  /*14a60*/  @!P2 IMAD.MOV R199, RZ, RZ, -R199 ;  /* 0x000000ffffc7a224 */ /* 0x000fe200078e0ac7 */
[C---:B------:R-:W-:Y:S01]  /*14a70*/  ISETP.GT.U32.AND P2, PT, R2.reuse, R207, PT ;  /* 0x000000cf0200720c */ /* 0x040fe20003f44070 */
[----:B------:R-:W-:Y:S01]  /*14a80*/  @!P6 IMAD.MOV R201, RZ, RZ, -R201 ;  /* 0x000000ffffc9e224 */ /* 0x000fe200078e0ac9 */
[----:B------:R-:W-:Y:S01]  /*14a90*/  ISETP.GT.U32.AND P6, PT, R2, R208, PT ;  /* 0x000000d00200720c */ /* 0x000fe20003fc4070 */
[----:B------:R-:W-:-:S02]  /*14aa0*/  VIADD R238, R3, 0x89 ;  /* 0x0000008903ee7836 */ /* 0x000fc40000000000 */
[----:B------:R-:W-:-:S03]  /*14ab0*/  IMAD.HI.U32 R5, R4, R210, RZ ;  /* 0x000000d204057227 */ /* 0x000fc600078e00ff */
[----:B------:R-:W-:Y:S01]  /*14ac0*/  IABS R212, R238 ;  /* 0x000000ee00d47213 */ /* 0x000fe20000000000 */
[----:B------:R-:W-:Y:S02]  /*14ad0*/  IMAD.MOV R7, RZ, RZ, -R5 ;  /* 0x000000ffff077224 */ /* 0x000fe400078e0a05 */
[----:B------:R-:W-:Y:S02]  /*14ae0*/  @!P3 IMAD.IADD R205, R205, 0x1, -R2 ;  /* 0x00000001cdcdb824 */ /* 0x000fe400078e0a02 */
[----:B------:R-:W-:Y:S02]  /*14af0*/  VIADD R244, R3, 0x88 ;  /* 0x0000008803f47836 */ /* 0x000fe40000000000 */
[----:B------:R-:W-:-:S03]  /*14b00*/  IMAD.HI.U32 R5, R4, R212, RZ ;  /* 0x000000d404057227 */ /* 0x000fc600078e00ff */
[----:B------:R-:W-:Y:S01]  /*14b10*/  IABS R214, R244 ;  /* 0x000000f400d67213 */ /* 0x000fe20000000000 */
[--C-:B------:R-:W-:Y:S01]  /*14b20*/  @!P5 IMAD.IADD R203, R203, 0x1, -R2.reuse ;  /* 0x00000001cbcbd824 */ /* 0x100fe200078e0a02 */
[----:B------:R-:W-:Y:S01]  /*14b30*/  ISETP.GE.AND P5, PT, R247, RZ, PT ;  /* 0x000000fff700720c */ /* 0x000fe20003fa6270 */
[--C-:B------:R-:W-:Y:S01]  /*14b40*/  @!P2 IMAD.IADD R207, R207, 0x1, -R2.reuse ;  /* 0x00000001cfcfa824 */ /* 0x100fe200078e0a02 */
[----:B------:R-:W-:Y:S01]  /*14b50*/  ISETP.GT.U32.AND P2, PT, R2, R205, PT ;  /* 0x000000cd0200720c */ /* 0x000fe20003f44070 */
[----:B------:R-:W-:Y:S02]  /*14b60*/  @!P6 IMAD.IADD R208, R208, 0x1, -R2 ;  /* 0x00000001d0d0e824 */ /* 0x000fe400078e0a02 */
[----:B------:R-:W-:Y:S01]  /*14b70*/  IMAD.MOV R5, RZ, RZ, -R5 ;  /* 0x000000ffff057224 */ /* 0x000fe200078e0a05 */
[C---:B------:R-:W-:Y:S01]  /*14b80*/  ISETP.GT.U32.AND P6, PT, R2.reuse, R207, PT ;  /* 0x000000cf0200720c */ /* 0x040fe20003fc4070 */
[C---:B------:R-:W-:Y:S02]  /*14b90*/  IMAD R210, R2.reuse, R7, R210 ;  /* 0x0000000702d27224 */ /* 0x040fe400078e02d2 */
[----:B------:R-:W-:Y:S01]  /*14ba0*/  @!P0 IMAD.MOV R203, RZ, RZ, -R203 ;  /* 0x000000ffffcb8224 */ /* 0x000fe200078e0acb */
[C---:B------:R-:W-:Y:S01]  /*14bb0*/  ISETP.GT.U32.AND P0, PT, R2.reuse, R208, PT ;  /* 0x000000d00200720c */ /* 0x040fe20003f04070 */
[C---:B------:R-:W-:Y:S01]  /*14bc0*/  IMAD R212, R2.reuse, R5, R212 ;  /* 0x0000000502d47224 */ /* 0x040fe200078e02d4 */
[----:B------:R-:W-:Y:S01]  /*14bd0*/  ISETP.GT.U32.AND P3, PT, R2, R210, PT ;  /* 0x000000d20200720c */ /* 0x000fe20003f64070 */
[----:B------:R-:W-:-:S04]  /*14be0*/  IMAD.HI.U32 R5, R4, R214, RZ ;  /* 0x000000d604057227 */ /* 0x000fc800078e00ff */
[C---:B------:R-:W-:Y:S02]  /*14bf0*/  VIADD R236, R3.reuse, 0x87 ;  /* 0x0000008703ec7836 */ /* 0x040fe40000000000 */
[----:B------:R-:W-:Y:S02]  /*14c00*/  IMAD.MOV R5, RZ, RZ, -R5 ;  /* 0x000000ffff057224 */ /* 0x000fe400078e0a05 */
[----:B------:R-:W-:Y:S01]  /*14c10*/  @!P1 IMAD.MOV R197, RZ, RZ, -R197 ;  /* 0x000000ffffc59224 */ /* 0x000fe200078e0ac5 */
[----:B------:R-:W-:Y:S01]  /*14c20*/  ISETP.GE.AND P1, PT, R246, RZ, PT ;  /* 0x000000fff600720c */ /* 0x000fe20003f26270 */
[----:B------:R-:W-:Y:S01]  /*14c30*/  VIADD R246, R3, 0x86 ;  /* 0x0000008603f67836 */ /* 0x000fe20000000000 */
[----:B------:R-:W-:Y:S01]  /*14c40*/  IABS R216, R236 ;  /* 0x000000ec00d87213 */ /* 0x000fe20000000000 */
[----:B------:R-:W-:Y:S01]  /*14c50*/  @!P2 IMAD.IADD R205, R205, 0x1, -R2 ;  /* 0x00000001cdcda824 */ /* 0x000fe200078e0a02 */
[C---:B------:R-:W-:Y:S01]  /*14c60*/  ISETP.GT.U32.AND P2, PT, R2.reuse, R212, PT ;  /* 0x000000d40200720c */ /* 0x040fe20003f44070 */
[----:B------:R-:W-:Y:S01]  /*14c70*/  IMAD R214, R2, R5, R214 ;  /* 0x0000000502d67224 */ /* 0x000fe200078e02d6 */
[----:B------:R-:W-:Y:S01]  /*14c80*/  IABS R218, R246 ;  /* 0x000000f600da7213 */ /* 0x000fe20000000000 */
[----:B------:R-:W-:-:S02]  /*14c90*/  @!P0 IMAD.IADD R208, R208, 0x1, -R2 ;  /* 0x00000001d0d08824 */ /* 0x000fc400078e0a02 */
[----:B------:R-:W-:Y:S01]  /*14ca0*/  IMAD.HI.U32 R9, R4, R216, RZ ;  /* 0x000000d804097227 */ /* 0x000fe200078e00ff */
[----:B------:R-:W-:-:S03]  /*14cb0*/  ISETP.GT.U32.AND P0, PT, R2, R214, PT ;  /* 0x000000d60200720c */ /* 0x000fc60003f04070 */
[----:B------:R-:W-:Y:S02]  /*14cc0*/  @!P3 IMAD.IADD R210, R210, 0x1, -R2 ;  /* 0x00000001d2d2b824 */ /* 0x000fe400078e0a02 */
[----:B------:R-:W-:-:S03]  /*14cd0*/  IMAD.HI.U32 R7, R4, R218, RZ ;  /* 0x000000da04077227 */ /* 0x000fc600078e00ff */
[C---:B------:R-:W-:Y:S01]  /*14ce0*/  ISETP.GT.U32.AND P3, PT, R2.reuse, R210, PT ;  /* 0x000000d20200720c */ /* 0x040fe20003f64070 */
[----:B------:R-:W-:Y:S02]  /*14cf0*/  IMAD.MOV R9, RZ, RZ, -R9 ;  /* 0x000000ffff097224 */ /* 0x000fe400078e0a09 */
[----:B------:R-:W-:Y:S02]  /*14d00*/  VIADD R247, R3, 0x85 ;  /* 0x0000008503f77836 */ /* 0x000fe40000000000 */
[----:B------:R-:W-:Y:S02]  /*14d10*/  IMAD.MOV R7, RZ, RZ, -R7 ;  /* 0x000000ffff077224 */ /* 0x000fe400078e0a07 */
[----:B------:R-:W-:Y:S01]  /*14d20*/  IMAD R216, R2, R9, R216 ;  /* 0x0000000902d87224 */ /* 0x000fe200078e02d8 */
[----:B------:R-:W-:Y:S01]  /*14d30*/  IABS R220, R247 ;  /* 0x000000f700dc7213 */ /* 0x000fe20000000000 */
[----:B------:R-:W-:Y:S01]  /*14d40*/  @!P2 IMAD.IADD R212, R212, 0x1, -R2 ;  /* 0x00000001d4d4a824 */ /* 0x000fe200078e0a02 */
[----:B------:R-:W-:Y:S01]  /*14d50*/  ISETP.GE.AND P2, PT, R244, RZ, PT ;  /* 0x000000fff400720c */ /* 0x000fe20003f46270 */
[----:B------:R-:W-:-:S02]  /*14d60*/  IMAD R218, R2, R7, R218 ;  /* 0x0000000702da7224 */ /* 0x000fc400078e02da */
[----:B------:R-:W-:Y:S01]  /*14d70*/  @!P4 IMAD.MOV R205, RZ, RZ, -R205 ;  /* 0x000000ffffcdc224 */ /* 0x000fe200078e0acd */
[----:B------:R-:W-:Y:S01]  /*14d80*/  ISETP.GT.U32.AND P4, PT, R2, R216, PT ;  /* 0x000000d80200720c */ /* 0x000fe20003f84070 */
[----:B------:R-:W-:Y:S01]  /*14d90*/  @!P0 IMAD.IADD R214, R214, 0x1, -R2 ;  /* 0x00000001d6d68824 */ /* 0x000fe200078e0a02 */
[----:B------:R-:W-:Y:S01]  /*14da0*/  ISETP.GT.U32.AND P0, PT, R2, R212, PT ;  /* 0x000000d40200720c */ /* 0x000fe20003f04070 */
[----:B------:R-:W-:-:S04]  /*14db0*/  IMAD.HI.U32 R5, R4, R220, RZ ;  /* 0x000000dc04057227 */ /* 0x000fc800078e00ff */
[----:B------:R-:W-:Y:S01]  /*14dc0*/  @!P5 IMAD.MOV R208, RZ, RZ, -R208 ;  /* 0x000000ffffd0d224 */ /* 0x000fe200078e0ad0 */
[----:B------:R-:W-:Y:S01]  /*14dd0*/  ISETP.GT.U32.AND P5, PT, R2, R218, PT ;  /* 0x000000da0200720c */ /* 0x000fe20003fa4070 */
[----:B------:R-:W-:Y:S02]  /*14de0*/  IMAD.MOV R5, RZ, RZ, -R5 ;  /* 0x000000ffff057224 */ /* 0x000fe400078e0a05 */
[----:B------:R-:W-:Y:S01]  /*14df0*/  @!P3 IMAD.IADD R210, R210, 0x1, -R2 ;  /* 0x00000001d2d2b824 */ /* 0x000fe200078e0a02 */
[----:B------:R-:W-:Y:S01]  /*14e00*/  ISETP.GE.AND P3, PT, R238, RZ, PT ;  /* 0x000000ffee00720c */ /* 0x000fe20003f66270 */
[C---:B------:R-:W-:Y:S02]  /*14e10*/  VIADD R238, R3.reuse, 0x84 ;  /* 0x0000008403ee7836 */ /* 0x040fe40000000000 */
[----:B------:R-:W-:Y:S02]  /*14e20*/  IMAD R220, R2, R5, R220 ;  /* 0x0000000502dc7224 */ /* 0x000fe400078e02dc */
[----:B------:R-:W-:Y:S01]  /*14e30*/  VIADD R244, R3, 0x83 ;  /* 0x0000008303f47836 */ /* 0x000fe20000000000 */
[----:B------:R-:W-:Y:S01]  /*14e40*/  IABS R222, R238 ;  /* 0x000000ee00de7213 */ /* 0x000fe20000000000 */
[--C-:B------:R-:W-:Y:S01]  /*14e50*/  @!P4 IMAD.IADD R216, R216, 0x1, -R2.reuse ;  /* 0x00000001d8d8c824 */ /* 0x100fe200078e0a02 */
[----:B------:R-:W-:Y:S01]  /*14e60*/  ISETP.GE.AND P4, PT, R247, RZ, PT ;  /* 0x000000fff700720c */ /* 0x000fe20003f86270 */
[--C-:B------:R-:W-:Y:S01]  /*14e70*/  @!P6 IMAD.IADD R207, R207, 0x1, -R2.reuse ;  /* 0x00000001cfcfe824 */ /* 0x100fe200078e0a02 */
[----:B------:R-:W-:Y:S01]  /*14e80*/  ISETP.GE.AND P6, PT, R230, RZ, PT ;  /* 0x000000ffe600720c */ /* 0x000fe20003fc6270 */
[--C-:B------:R-:W-:Y:S01]  /*14e90*/  @!P0 IMAD.IADD R212, R212, 0x1, -R2.reuse ;  /* 0x00000001d4d48824 */ /* 0x100fe200078e0a02 */
[----:B------:R-:W-:Y:S01]  /*14ea0*/  ISETP.GT.U32.AND P0, PT, R2, R220, PT ;  /* 0x000000dc0200720c */ /* 0x000fe20003f04070 */
[----:B------:R-:W-:Y:S01]  /*14eb0*/  @!P5 IMAD.IADD R218, R218, 0x1, -R2 ;  /* 0x00000001dadad824 */ /* 0x000fe200078e0a02 */
[----:B------:R-:W-:Y:S01]  /*14ec0*/  IABS R224, R244 ;  /* 0x000000f400e07213 */ /* 0x000fe20000000000 */
[----:B------:R-:W-:Y:S01]  /*14ed0*/  @!P1 IMAD.MOV R207, RZ, RZ, -R207 ;  /* 0x000000ffffcf9224 */ /* 0x000fe200078e0acf */
[----:B------:R-:W-:Y:S01]  /*14ee0*/  ISETP.GT.U32.AND P5, PT, R2, R216, PT ;  /* 0x000000d80200720c */ /* 0x000fe20003fa4070 */
[----:B------:R-:W-:Y:S01]  /*14ef0*/  IMAD.HI.U32 R7, R4, R222, RZ ;  /* 0x000000de04077227 */ /* 0x000fe200078e00ff */
[----:B------:R-:W-:-:S03]  /*14f00*/  ISETP.GT.U32.AND P1, PT, R2, R214, PT ;  /* 0x000000d60200720c */ /* 0x000fc60003f24070 */
[----:B------:R-:W-:Y:S01]  /*14f10*/  @!P3 IMAD.MOV R212, RZ, RZ, -R212 ;  /* 0x000000ffffd4b224 */ /* 0x000fe200078e0ad4 */
[----:B------:R-:W-:Y:S01]  /*14f20*/  ISETP.GT.U32.AND P3, PT, R2, R218, PT ;  /* 0x000000da0200720c */ /* 0x000fe20003f64070 */
[----:B------:R-:W-:-:S04]  /*14f30*/  IMAD.HI.U32 R5, R4, R224, RZ ;  /* 0x000000e004057227 */ /* 0x000fc800078e00ff */
[----:B------:R-:W-:Y:S02]  /*14f40*/  IMAD.MOV R7, RZ, RZ, -R7 ;  /* 0x000000ffff077224 */ /* 0x000fe400078e0a07 */
[C---:B------:R-:W-:Y:S02]  /*14f50*/  VIADD R221, R3.reuse, 0x81 ;  /* 0x0000008103dd7836 */ /* 0x040fe40000000000 */
[----:B------:R-:W-:Y:S02]  /*14f60*/  IMAD R222, R2, R7, R222 ;  /* 0x0000000702de7224 */ /* 0x000fe400078e02de */
[----:B------:R-:W-:Y:S01]  /*14f70*/  IMAD.MOV R5, RZ, RZ, -R5 ;  /* 0x000000ffff057224 */ /* 0x000fe200078e0a05 */
[----:B------:R-:W-:Y:S01]  /*14f80*/  IABS R232, R221 ;  /* 0x000000dd00e87213 */ /* 0x000fe20000000000 */
[----:B------:R-:W-:Y:S02]  /*14f90*/  @!P0 IMAD.IADD R220, R220, 0x1, -R2 ;  /* 0x00000001dcdc8824 */ /* 0x000fe400078e0a02 */
[----:B------:R-:W-:-:S02]  /*14fa0*/  VIADD R247, R3, 0x80 ;  /* 0x0000008003f77836 */ /* 0x000fc40000000000 */
[----:B------:R-:W-:Y:S01]  /*14fb0*/  @!P6 IMAD.MOV R210, RZ, RZ, -R210 ;  /* 0x000000ffffd2e224 */ /* 0x000fe200078e0ad2 */
[----:B------:R-:W-:Y:S01]  /*14fc0*/  ISETP.GE.AND P6, PT, R236, RZ, PT ;  /* 0x000000ffec00720c */ /* 0x000fe20003fc6270 */
[C---:B------:R-:W-:Y:S01]  /*14fd0*/  IMAD R224, R2.reuse, R5, R224 ;  /* 0x0000000502e07224 */ /* 0x040fe200078e02e0 */
[----:B------:R-:W-:Y:S01]  /*14fe0*/  ISETP.GT.U32.AND P0, PT, R2, R220, PT ;  /* 0x000000dc0200720c */ /* 0x000fe20003f04070 */
[--C-:B------:R-:W-:Y:S01]  /*14ff0*/  @!P5 IMAD.IADD R216, R216, 0x1, -R2.reuse ;  /* 0x00000001d8d8d824 */ /* 0x100fe200078e0a02 */
[----:B------:R-:W-:Y:S01]  /*15000*/  ISETP.GT.U32.AND P5, PT, R2, R222, PT ;  /* 0x000000de0200720c */ /* 0x000fe20003fa4070 */
[----:B------:R-:W-:Y:S01]  /*15010*/  @!P1 IMAD.IADD R214, R214, 0x1, -R2 ;  /* 0x00000001d6d69824 */ /* 0x000fe200078e0a02 */
[----:B------:R-:W-:Y:S01]  /*15020*/  ISETP.GE.AND P1, PT, R246, RZ, PT ;  /* 0x000000fff600720c */ /* 0x000fe20003f26270 */
[----:B------:R-:W-:Y:S01]  /*15030*/  IMAD.HI.U32 R5, R4, R228, RZ ;  /* 0x000000e404057227 */ /* 0x000fe200078e00ff */
[----:B------:R-:W-:-:S03]  /*15040*/  IABS R236, R247 ;  /* 0x000000f700ec7213 */ /* 0x000fc60000000000 */
[----:B------:R-:W-:-:S04]  /*15050*/  IMAD.HI.U32 R9, R4, R232, RZ ;  /* 0x000000e804097227 */ /* 0x000fc800078e00ff */
[----:B------:R-:W-:Y:S01]  /*15060*/  @!P3 IMAD.IADD R218, R218, 0x1, -R2 ;  /* 0x00000001dadab824 */ /* 0x000fe200078e0a02 */
[----:B------:R-:W-:Y:S01]  /*15070*/  ISETP.GT.U32.AND P3, PT, R2, R224, PT ;  /* 0x000000e00200720c */ /* 0x000fe20003f64070 */
[----:B------:R-:W-:Y:S02]  /*15080*/  IMAD.MOV R5, RZ, RZ, -R5 ;  /* 0x000000ffff057224 */ /* 0x000fe400078e0a05 */
[----:B------:R-:W-:-:S04]  /*15090*/  IMAD.HI.U32 R7, R4, R236, RZ ;  /* 0x000000ec04077227 */ /* 0x000fc800078e00ff */
[----:B------:R-:W-:Y:S02]  /*150a0*/  IMAD.MOV R9, RZ, RZ, -R9 ;  /* 0x000000ffff097224 */ /* 0x000fe400078e0a09 */
[C---:B------:R-:W-:Y:S02]  /*150b0*/  IMAD R228, R2.reuse, R5, R228 ;  /* 0x0000000502e47224 */ /* 0x040fe400078e02e4 */
[----:B------:R-:W-:Y:S02]  /*150c0*/  VIADD R246, R3, 0x7f ;  /* 0x0000007f03f67836 */ /* 0x000fe40000000000 */
[----:B------:R-:W-:Y:S02]  /*150d0*/  IMAD.MOV R7, RZ, RZ, -R7 ;  /* 0x000000ffff077224 */ /* 0x000fe400078e0a07 */
[----:B------:R-:W-:Y:S01]  /*150e0*/  IMAD R232, R2, R9, R232 ;  /* 0x0000000902e87224 */ /* 0x000fe200078e02e8 */
[----:B------:R-:W-:Y:S01]  /*150f0*/  IABS R240, R246 ;  /* 0x000000f600f07213 */ /* 0x000fe20000000000 */
[--C-:B------:R-:W-:Y:S01]  /*15100*/  @!P5 IMAD.IADD R222, R222, 0x1, -R2.reuse ;  /* 0x00000001deded824 */ /* 0x100fe200078e0a02 */
[----:B------:R-:W-:Y:S01]  /*15110*/  ISETP.GT.U32.AND P5, PT, R2, R228, PT ;  /* 0x000000e40200720c */ /* 0x000fe20003fa4070 */
[----:B------:R-:W-:Y:S01]  /*15120*/  @!P0 IMAD.IADD R220, R220, 0x1, -R2 ;  /* 0x00000001dcdc8824 */ /* 0x000fe200078e0a02 */
[----:B------:R-:W-:Y:S01]  /*15130*/  ISETP.GE.AND P0, PT, R238, RZ, PT ;  /* 0x000000ffee00720c */ /* 0x000fe20003f06270 */
[----:B------:R-:W-:-:S02]  /*15140*/  IMAD R236, R2, R7, R236 ;  /* 0x0000000702ec7224 */ /* 0x000fc400078e02ec */
[----:B------:R-:W-:Y:S01]  /*15150*/  @!P1 IMAD.MOV R218, RZ, RZ, -R218 ;  /* 0x000000ffffda9224 */ /* 0x000fe200078e0ada */
[----:B------:R-:W-:Y:S01]  /*15160*/  ISETP.GT.U32.AND P1, PT, R2, R232, PT ;  /* 0x000000e80200720c */ /* 0x000fe20003f24070 */
[----:B------:R-:W-:Y:S01]  /*15170*/  @!P3 IMAD.IADD R224, R224, 0x1, -R2 ;  /* 0x00000001e0e0b824 */ /* 0x000fe200078e0a02 */
[----:B------:R-:W-:Y:S01]  /*15180*/  ISETP.GE.AND P3, PT, R244, RZ, PT ;  /* 0x000000fff400720c */ /* 0x000fe20003f66270 */
[----:B------:R-:W-:Y:S01]  /*15190*/  @!P2 IMAD.MOV R214, RZ, RZ, -R214 ;  /* 0x000000ffffd6a224 */ /* 0x000fe200078e0ad6 */
[C---:B------:R-:W-:Y:S01]  /*151a0*/  ISETP.GT.U32.AND P2, PT, R2.reuse, R222, PT ;  /* 0x000000de0200720c */ /* 0x040fe20003f44070 */
[----:B------:R-:W-:Y:S01]  /*151b0*/  @!P4 IMAD.MOV R220, RZ, RZ, -R220 ;  /* 0x000000ffffdcc224 */ /* 0x000fe200078e0adc */
[----:B------:R-:W-:Y:S01]  /*151c0*/  ISETP.GT.U32.AND P4, PT, R2, R236, PT ;  /* 0x000000ec0200720c */ /* 0x000fe20003f84070 */
[----:B------:R-:W-:-:S04]  /*151d0*/  IMAD.HI.U32 R5, R4, R240, RZ ;  /* 0x000000f004057227 */ /* 0x000fc800078e00ff */
[----:B------:R-:W-:Y:S01]  /*151e0*/  @!P6 IMAD.MOV R216, RZ, RZ, -R216 ;  /* 0x000000ffffd8e224 */ /* 0x000fe200078e0ad8 */
[----:B------:R-:W-:Y:S01]  /*151f0*/  ISETP.GT.U32.AND P6, PT, R2, R224, PT ;  /* 0x000000e00200720c */ /* 0x000fe20003fc4070 */
[C---:B------:R-:W-:Y:S02]  /*15200*/  VIADD R230, R3.reuse, 0x7e ;  /* 0x0000007e03e67836 */ /* 0x040fe40000000000 */
[----:B------:R-:W-:Y:S02]  /*15210*/  IMAD.MOV R5, RZ, RZ, -R5 ;  /* 0x000000ffff057224 */ /* 0x000fe400078e0a05 */
[----:B------:R-:W-:Y:S01]  /*15220*/  VIADD R238, R3, 0x7d ;  /* 0x0000007d03ee7836 */ /* 0x000fe20000000000 */
[----:B------:R-:W-:Y:S01]  /*15230*/  IABS R244, R230 ;  /* 0x000000e600f47213 */ /* 0x000fe20000000000 */
[----:B------:R-:W-:Y:S02]  /*15240*/  @!P5 IMAD.IADD R228, R228, 0x1, -R2 ;  /* 0x00000001e4e4d824 */ /* 0x000fe400078e0a02 */
[----:B------:R-:W-:Y:S01]  /*15250*/  IMAD R240, R2, R5, R240 ;  /* 0x0000000502f07224 */ /* 0x000fe200078e02f0 */
[----:B------:R-:W-:Y:S01]  /*15260*/  IABS R5, R238 ;  /* 0x000000ee00057213 */ /* 0x000fe20000000000 */
[----:B------:R-:W-:Y:S01]  /*15270*/  @!P1 IMAD.IADD R232, R232, 0x1, -R2 ;  /* 0x00000001e8e89824 */ /* 0x000fe200078e0a02 */
[----:B------:R-:W-:Y:S01]  /*15280*/  ISETP.GT.U32.AND P5, PT, R2, R228, PT ;  /* 0x000000e40200720c */ /* 0x000fe20003fa4070 */
[----:B------:R-:W-:Y:S01]  /*15290*/  IMAD.HI.U32 R9, R4, R244, RZ ;  /* 0x000000f404097227 */ /* 0x000fe200078e00ff */
[----:B------:R-:W-:-:S03]  /*152a0*/  ISETP.GE.AND P1, PT, R247, RZ, PT ;  /* 0x000000fff700720c */ /* 0x000fc60003f26270 */
[--C-:B------:R-:W-:Y:S01]  /*152b0*/  @!P2 IMAD.IADD R222, R222, 0x1, -R2.reuse ;  /* 0x00000001dedea824 */ /* 0x100fe200078e0a02 */
[----:B------:R-:W-:Y:S01]  /*152c0*/  ISETP.GT.U32.AND P2, PT, R2, R240, PT ;  /* 0x000000f00200720c */ /* 0x000fe20003f44070 */
[----:B------:R-:W-:Y:S01]  /*152d0*/  @!P4 IMAD.IADD R236, R236, 0x1, -R2 ;  /* 0x00000001ececc824 */ /* 0x000fe200078e0a02 */
[----:B------:R-:W-:Y:S01]  /*152e0*/  ISETP.GT.U32.AND P4, PT, R2, R232, PT ;  /* 0x000000e80200720c */ /* 0x000fe20003f84070 */
[----:B------:R-:W-:-:S04]  /*152f0*/  IMAD.HI.U32 R7, R4, R5, RZ ;  /* 0x0000000504077227 */ /* 0x000fc800078e00ff */
[----:B------:R-:W-:Y:S01]  /*15300*/  @!P6 IMAD.IADD R224, R224, 0x1, -R2 ;  /* 0x00000001e0e0e824 */ /* 0x000fe200078e0a02 */
[----:B------:R-:W-:Y:S01]  /*15310*/  ISETP.GE.AND P6, PT, R215, RZ, PT ;  /* 0x000000ffd700720c */ /* 0x000fe20003fc6270 */
[----:B------:R-:W-:Y:S02]  /*15320*/  IMAD.MOV R9, RZ, RZ, -R9 ;  /* 0x000000ffff097224 */ /* 0x000fe400078e0a09 */
[----:B------:R-:W-:Y:S02]  /*15330*/  IMAD.MOV R7, RZ, RZ, -R7 ;  /* 0x000000ffff077224 */ /* 0x000fe400078e0a07 */
[C---:B------:R-:W-:Y:S02]  /*15340*/  IMAD R244, R2.reuse, R9, R244 ;  /* 0x0000000902f47224 */ /* 0x040fe400078e02f4 */
[----:B------:R-:W-:Y:S02]  /*15350*/  IMAD R5, R2, R7, R5 ;  /* 0x0000000702057224 */ /* 0x000fe400078e0205 */
[----:B------:R-:W-:-:S02]  /*15360*/  VIADD R247, R3, 0x7c ;  /* 0x0000007c03f77836 */ /* 0x000fc40000000000 */
[----:B------:R-:W-:Y:S01]  /*15370*/  @!P3 IMAD.MOV R224, RZ, RZ, -R224 ;  /* 0x000000ffffe0b224 */ /* 0x000fe200078e0ae0 */
[----:B------:R-:W-:Y:S01]  /*15380*/  ISETP.GT.U32.AND P3, PT, R2, R244, PT ;  /* 0x000000f40200720c */ /* 0x000fe20003f64070 */
[--C-:B------:R-:W-:Y:S01]  /*15390*/  @!P5 IMAD.IADD R228, R228, 0x1, -R2.reuse ;  /* 0x00000001e4e4d824 */ /* 0x100fe200078e0a02 */
[----:B------:R-:W-:Y:S01]  /*153a0*/  IABS R9, R247 ;  /* 0x000000f700097213 */ /* 0x000fe20000000000 */
[--C-:B------:R-:W-:Y:S01]  /*153b0*/  @!P2 IMAD.IADD R240, R240, 0x1, -R2.reuse ;  /* 0x00000001f0f0a824 */ /* 0x100fe200078e0a02 */
[----:B------:R-:W-:Y:S01]  /*153c0*/  ISETP.GT.U32.AND P2, PT, R2, R236, PT ;  /* 0x000000ec0200720c */ /* 0x000fe20003f44070 */
        /* <DEDUP_REMOVED lines=8> */
[----:B------:R-:W-:Y:S01]  /*15450*/  @!P0 IMAD.MOV R222, RZ, RZ, -R222 ;  /* 0x000000ffffde8224 */ /* 0x000fe200078e0ade */
[----:B------:R-:W-:Y:S01]  /*15460*/  ISETP.GT.U32.AND P0, PT, R2, R240, PT ;  /* 0x000000f00200720c */ /* 0x000fe20003f04070 */
[----:B------:R-:W-:Y:S02]  /*15470*/  IMAD.MOV R7, RZ, RZ, -R7 ;  /* 0x000000ffff077224 */ /* 0x000fe400078e0a07 */
[--C-:B------:R-:W-:Y:S01]  /*15480*/  @!P3 IMAD.IADD R244, R244, 0x1, -R2.reuse ;  /* 0x00000001f4f4b824 */ /* 0x100fe200078e0a02 */
[----:B------:R-:W-:Y:S01]  /*15490*/  ISETP.GE.AND P3, PT, R247, RZ, PT ;  /* 0x000000fff700720c */ /* 0x000fe20003f66270 */
[--C-:B------:R-:W-:Y:S01]  /*154a0*/  @!P2 IMAD.IADD R236, R236, 0x1, -R2.reuse ;  /* 0x00000001ececa824 */ /* 0x100fe200078e0a02 */
[----:B------:R-:W-:Y:S01]  /*154b0*/  ISETP.GE.AND P2, PT, R230, RZ, PT ;  /* 0x000000ffe600720c */ /* 0x000fe20003f46270 */
[C---:B------:R-:W-:Y:S02]  /*154c0*/  IMAD R9, R2.reuse, R7, R9 ;  /* 0x0000000702097224 */ /* 0x040fe400078e0209 */
[----:B------:R-:W-:Y:S01]  /*154d0*/  @!P4 IMAD.IADD R5, R5, 0x1, -R2 ;  /* 0x000000010505c824 */ /* 0x000fe200078e0a02 */
[----:B------:R-:W-:Y:S01]  /*154e0*/  ISETP.GT.U32.AND P4, PT, R2, R244, PT ;  /* 0x000000f40200720c */ /* 0x000fe20003f84070 */
[----:B------:R-:W-:-:S02]  /*154f0*/  VIADD R247, R3, 0x7a ;  /* 0x0000007a03f77836 */ /* 0x000fc40000000000 */
[----:B------:R-:W-:-:S03]  /*15500*/  IMAD.HI.U32 R7, R4, R12, RZ ;  /* 0x0000000c04077227 */ /* 0x000fc600078e00ff */
[----:B------:R-:W-:Y:S01]  /*15510*/  IABS R16, R247 ;  /* 0x000000f700107213 */ /* 0x000fe20000000000 */
[----:B------:R-:W-:Y:S01]  /*15520*/  @!P5 IMAD.MOV R232, RZ, RZ, -R232 ;  /* 0x000000ffffe8d224 */ /* 0x000fe200078e0ae8 */
[C---:B------:R-:W-:Y:S01]  /*15530*/  ISETP.GT.U32.AND P5, PT, R2.reuse, R5, PT ;  /* 0x000000050200720c */ /* 0x040fe20003fa4070 */
[----:B------:R-:W-:Y:S01]  /*15540*/  @!P1 IMAD.MOV R236, RZ, RZ, -R236 ;  /* 0x000000ffffec9224 */ /* 0x000fe200078e0aec */
[----:B------:R-:W-:Y:S01]  /*15550*/  ISETP.GT.U32.AND P1, PT, R2, R9, PT ;  /* 0x000000090200720c */ /* 0x000fe20003f24070 */
[----:B------:R-:W-:Y:S02]  /*15560*/  IMAD.MOV R7, RZ, RZ, -R7 ;  /* 0x000000ffff077224 */ /* 0x000fe400078e0a07 */
[----:B------:R-:W-:Y:S01]  /*15570*/  @!P0 IMAD.IADD R240, R240, 0x1, -R2 ;  /* 0x00000001f0f08824 */ /* 0x000fe200078e0a02 */
[----:B------:R-:W-:Y:S01]  /*15580*/  ISETP.GE.AND P0, PT, R238, RZ, PT ;  /* 0x000000ffee00720c */ /* 0x000fe20003f06270 */
[----:B------:R-:W-:Y:S02]  /*15590*/  IMAD R12, R2, R7, R12 ;  /* 0x00000007020c7224 */ /* 0x000fe400078e020c */
[----:B------:R-:W-:-:S04]  /*155a0*/  IMAD.HI.U32 R7, R4, R16, RZ ;  /* 0x0000001004077227 */ /* 0x000fc800078e00ff */
[----:B------:R-:W-:Y:S02]  /*155b0*/  IMAD.MOV R7, RZ, RZ, -R7 ;  /* 0x000000ffff077224 */ /* 0x000fe400078e0a07 */
[----:B------:R-:W-:Y:S01]  /*155c0*/  @!P6 IMAD.MOV R240, RZ, RZ, -R240 ;  /* 0x000000fffff0e224 */ /* 0x000fe200078e0af0 */
[----:B------:R-:W-:Y:S01]  /*155d0*/  ISETP.GE.AND P6, PT, R246, RZ, PT ;  /* 0x000000fff600720c */ /* 0x000fe20003fc6270 */
[--C-:B------:R-:W-:Y:S01]  /*155e0*/  @!P5 IMAD.IADD R5, R5, 0x1, -R2.reuse ;  /* 0x000000010505d824 */ /* 0x100fe200078e0a02 */
[C---:B------:R-:W-:Y:S01]  /*155f0*/  ISETP.GT.U32.AND P5, PT, R2.reuse, R12, PT ;  /* 0x0000000c0200720c */ /* 0x040fe20003fa4070 */
[----:B------:R-:W-:Y:S02]  /*15600*/  VIADD R246, R3, 0x78 ;  /* 0x0000007803f67836 */ /* 0x000fe40000000000 */
[----:B------:R-:W-:Y:S02]  /*15610*/  @!P1 IMAD.IADD R9, R9, 0x1, -R2 ;  /* 0x0000000109099824 */ /* 0x000fe400078e0a02 */
[C---:B------:R-:W-:Y:S01]  /*15620*/  IMAD R16, R2.reuse, R7, R16 ;  /* 0x0000000702107224 */ /* 0x040fe200078e0210 */
[----:B------:R-:W-:Y:S01]  /*15630*/  IABS R24, R246 ;  /* 0x000000f600187213 */ /* 0x000fe20000000000 */
[----:B------:R-:W-:Y:S01]  /*15640*/  @!P0 IMAD.MOV R5, RZ, RZ, -R5 ;  /* 0x000000ffff058224 */ /* 0x000fe200078e0a05 */
[----:B------:R-:W-:Y:S01]  /*15650*/  ISETP.GT.U32.AND P1, PT, R2, R9, PT ;  /* 0x000000090200720c */ /* 0x000fe20003f24070 */
[----:B------:R-:W-:Y:S01]  /*15660*/  @!P4 IMAD.IADD R244, R244, 0x1, -R2 ;  /* 0x00000001f4f4c824 */ /* 0x000fe200078e0a02 */
[----:B------:R-:W-:Y:S01]  /*15670*/  ISETP.GT.U32.AND P0, PT, R2, R16, PT ;  /* 0x000000100200720c */ /* 0x000fe20003f04070 */
[----:B------:R-:W-:Y:S01]  /*15680*/  IMAD.HI.U32 R7, R4, R24, RZ ;  /* 0x0000001804077227 */ /* 0x000fe200078e00ff */
[----:B------:R-:W-:-:S03]  /*15690*/  ISETP.GE.AND P4, PT, R247, RZ, PT ;  /* 0x000000fff700720c */ /* 0x000fc60003f86270 */
[----:B------:R-:W-:Y:S02]  /*156a0*/  IMAD.MOV R7, RZ, RZ, -R7 ;  /* 0x000000ffff077224 */ /* 0x000fe400078e0a07 */
[C---:B------:R-:W-:Y:S02]  /*156b0*/  VIADD R247, R3.reuse, 0x79 ;  /* 0x0000007903f77836 */ /* 0x040fe40000000000 */
[----:B------:R-:W-:Y:S02]  /*156c0*/  VIADD R230, R3, 0x76 ;  /* 0x0000007603e67836 */ /* 0x000fe40000000000 */
[----:B------:R-:W-:Y:S01]  /*156d0*/  @!P1 IMAD.IADD R9, R9, 0x1, -R2 ;  /* 0x0000000109099824 */ /* 0x000fe200078e0a02 */
[----:B------:R-:W-:Y:S01]  /*156e0*/  IABS R20, R247 ;  /* 0x000000f700147213 */ /* 0x000fe20000000000 */
[----:B------:R-:W-:Y:S01]  /*156f0*/  IMAD R24, R2, R7, R24 ;  /* 0x0000000702187224 */ /* 0x000fe200078e0218 */
[----:B------:R-:W-:Y:S01]  /*15700*/  IABS R32, R230 ;  /* 0x000000e600207213 */ /* 0x000fe20000000000 */
[--C-:B------:R-:W-:Y:S01]  /*15710*/  @!P0 IMAD.IADD R16, R16, 0x1, -R2.reuse ;  /* 0x0000000110108824 */ /* 0x100fe200078e0a02 */
[----:B------:R-:W-:Y:S01]  /*15720*/  ISETP.GE.AND P1, PT, R246, RZ, PT ;  /* 0x000000fff600720c */ /* 0x000fe20003f26270 */
[----:B------:R-:W-:-:S02]  /*15730*/  @!P5 IMAD.IADD R12, R12, 0x1, -R2 ;  /* 0x000000010c0cd824 */ /* 0x000fc400078e0a02 */
[----:B------:R-:W-:Y:S01]  /*15740*/  @!P3 IMAD.MOV R9, RZ, RZ, -R9 ;  /* 0x000000ffff09b224 */ /* 0x000fe200078e0a09 */
[----:B------:R-:W-:Y:S01]  /*15750*/  ISETP.GT.U32.AND P0, PT, R2, R16, PT ;  /* 0x000000100200720c */ /* 0x000fe20003f04070 */
[----:B------:R-:W-:Y:S01]  /*15760*/  IMAD.HI.U32 R14, R4, R20, RZ ;  /* 0x00000014040e7227 */ /* 0x000fe200078e00ff */
[C---:B------:R-:W-:Y:S02]  /*15770*/  ISETP.GT.U32.AND P3, PT, R2.reuse, R24, PT ;  /* 0x000000180200720c */ /* 0x040fe40003f64070 */
[----:B------:R-:W-:Y:S01]  /*15780*/  ISETP.GT.U32.AND P5, PT, R2, R12, PT ;  /* 0x0000000c0200720c */ /* 0x000fe20003fa4070 */
[----:B------:R-:W-:-:S04]  /*15790*/  IMAD.HI.U32 R7, R4, R32, RZ ;  /* 0x0000002004077227 */ /* 0x000fc800078e00ff */
[----:B------:R-:W-:Y:S02]  /*157a0*/  IMAD.MOV R14, RZ, RZ, -R14 ;  /* 0x000000ffff0e7224 */ /* 0x000fe400078e0a0e */
[----:B------:R-:W-:Y:S02]  /*157b0*/  IMAD.MOV R7, RZ, RZ, -R7 ;  /* 0x000000ffff077224 */ /* 0x000fe400078e0a07 */
[----:B------:R-:W-:Y:S02]  /*157c0*/  VIADD R238, R3, 0x75 ;  /* 0x0000007503ee7836 */ /* 0x000fe40000000000 */
[----:B------:R-:W-:Y:S01]  /*157d0*/  @!P2 IMAD.MOV R244, RZ, RZ, -R244 ;  /* 0x000000fffff4a224 */ /* 0x000fe200078e0af4 */
[----:B------:R-:W-:Y:S01]  /*157e0*/  ISETP.GE.AND P2, PT, R247, RZ, PT ;  /* 0x000000fff700720c */ /* 0x000fe20003f46270 */
[C---:B------:R-:W-:Y:S01]  /*157f0*/  IMAD R20, R2.reuse, R14, R20 ;  /* 0x0000000e02147224 */ /* 0x040fe200078e0214 */
[----:B------:R-:W-:Y:S01]  /*15800*/  IABS R36, R238 ;  /* 0x000000ee00247213 */ /* 0x000fe20000000000 */
[----:B------:R-:W-:-:S02]  /*15810*/  IMAD R32, R2, R7, R32 ;  /* 0x0000000702207224 */ /* 0x000fc400078e0220 */
[--C-:B------:R-:W-:Y:S02]  /*15820*/  @!P0 IMAD.IADD R16, R16, 0x1, -R2.reuse ;  /* 0x0000000110108824 */ /* 0x100fe400078e0a02 */
[--C-:B------:R-:W-:Y:S02]  /*15830*/  @!P3 IMAD.IADD R24, R24, 0x1, -R2.reuse ;  /* 0x000000011818b824 */ /* 0x100fe400078e0a02 */
[----:B------:R-:W-:Y:S02]  /*15840*/  VIADD R247, R3, 0x77 ;  /* 0x0000007703f77836 */ /* 0x000fe40000000000 */
[----:B------:R-:W-:Y:S01]  /*15850*/  @!P5 IMAD.IADD R12, R12, 0x1, -R2 ;  /* 0x000000010c0cd824 */ /* 0x000fe200078e0a02 */
[C---:B------:R-:W-:Y:S01]  /*15860*/  ISETP.GT.U32.AND P5, PT, R2.reuse, R20, PT ;  /* 0x000000140200720c */ /* 0x040fe20003fa4070 */
[----:B------:R-:W-:Y:S01]  /*15870*/  @!P4 IMAD.MOV R16, RZ, RZ, -R16 ;  /* 0x000000ffff10c224 */ /* 0x000fe200078e0a10 */
[----:B------:R-:W-:Y:S01]  /*15880*/  ISETP.GT.U32.AND P3, PT, R2, R24, PT ;  /* 0x000000180200720c */ /* 0x000fe20003f64070 */
[----:B------:R-:W-:Y:S01]  /*15890*/  IMAD.HI.U32 R7, R4, R36, RZ ;  /* 0x0000002404077227 */ /* 0x000fe200078e00ff */
[----:B------:R-:W-:-:S02]  /*158a0*/  ISETP.GT.U32.AND P4, PT, R2, R32, PT ;  /* 0x000000200200720c */ /* 0x000fc40003f84070 */
[----:B------:R-:W-:Y:S01]  /*158b0*/  IABS R28, R247 ;  /* 0x000000f7001c7213 */ /* 0x000fe20000000000 */
[----:B------:R-:W-:Y:S02]  /*158c0*/  IMAD.MOV R7, RZ, RZ, -R7 ;  /* 0x000000ffff077224 */ /* 0x000fe400078e0a07 */
[----:B------:R-:W-:Y:S02]  /*158d0*/  VIADD R246, R3, 0x74 ;  /* 0x0000007403f67836 */ /* 0x000fe40000000000 */
[----:B------:R-:W-:-:S03]  /*158e0*/  IMAD.HI.U32 R14, R4, R28, RZ ;  /* 0x0000001c040e7227 */ /* 0x000fc600078e00ff */
[----:B------:R-:W-:Y:S01]  /*158f0*/  IABS R40, R246 ;  /* 0x000000f600287213 */ /* 0x000fe20000000000 */
[----:B------:R-:W-:Y:S02]  /*15900*/  IMAD R36, R2, R7, R36 ;  /* 0x0000000702247224 */ /* 0x000fe400078e0224 */
[----:B------:R-:W-:Y:S02]  /*15910*/  IMAD.MOV R14, RZ, RZ, -R14 ;  /* 0x000000ffff0e7224 */ /* 0x000fe400078e0a0e */
[--C-:B------:R-:W-:Y:S02]  /*15920*/  @!P5 IMAD.IADD R20, R20, 0x1, -R2.reuse ;  /* 0x000000011414d824 */ /* 0x100fe400078e0a02 */
[--C-:B------:R-:W-:Y:S01]  /*15930*/  @!P3 IMAD.IADD R24, R24, 0x1, -R2.reuse ;  /* 0x000000011818b824 */ /* 0x100fe200078e0a02 */
[----:B------:R-:W-:Y:S01]  /*15940*/  ISETP.GT.U32.AND P3, PT, R2, R36, PT ;  /* 0x000000240200720c */ /* 0x000fe20003f64070 */
[----:B------:R-:W-:Y:S01]  /*15950*/  @!P4 IMAD.IADD R32, R32, 0x1, -R2 ;  /* 0x000000012020c824 */ /* 0x000fe200078e0a02 */
[C---:B------:R-:W-:Y:S01]  /*15960*/  ISETP.GT.U32.AND P5, PT, R2.reuse, R20, PT ;  /* 0x000000140200720c */ /* 0x040fe20003fa4070 */
[----:B------:R-:W-:-:S02]  /*15970*/  IMAD R28, R2, R14, R28 ;  /* 0x0000000e021c7224 */ /* 0x000fc400078e021c */
[----:B------:R-:W-:Y:S01]  /*15980*/  @!P6 IMAD.MOV R12, RZ, RZ, -R12 ;  /* 0x000000ffff0ce224 */ /* 0x000fe200078e0a0c */
[----:B------:R-:W-:Y:S01]  /*15990*/  ISETP.GE.AND P6, PT, R247, RZ, PT ;  /* 0x000000fff700720c */ /* 0x000fe20003fc6270 */
[C---:B------:R-:W-:Y:S01]  /*159a0*/  VIADD R247, R3.reuse, 0x73 ;  /* 0x0000007303f77836 */ /* 0x040fe20000000000 */
[----:B------:R-:W-:Y:S01]  /*159b0*/  ISETP.GT.U32.AND P4, PT, R2, R32, PT ;  /* 0x000000200200720c */ /* 0x000fe20003f84070 */
[----:B------:R-:W-:Y:S01]  /*159c0*/  IMAD.HI.U32 R14, R4, R40, RZ ;  /* 0x00000028040e7227 */ /* 0x000fe200078e00ff */
[----:B------:R-:W-:Y:S02]  /*159d0*/  ISETP.GT.U32.AND P0, PT, R2, R28, PT ;  /* 0x0000001c0200720c */ /* 0x000fe40003f04070 */
[----:B------:R-:W-:Y:S01]  /*159e0*/  IABS R43, R247 ;  /* 0x000000f7002b7213 */ /* 0x000fe20000000000 */
[----:B------:R-:W-:Y:S02]  /*159f0*/  IMAD.MOV R14, RZ, RZ, -R14 ;  /* 0x000000ffff0e7224 */ /* 0x000fe400078e0a0e */
[----:B------:R-:W-:Y:S01]  /*15a00*/  @!P1 IMAD.MOV R24, RZ, RZ, -R24 ;  /* 0x000000ffff189224 */ /* 0x000fe200078e0a18 */
[----:B------:R-:W-:Y:S01]  /*15a10*/  ISETP.GE.AND P1, PT, R246, RZ, PT ;  /* 0x000000fff600720c */ /* 0x000fe20003f26270 */
[----:B------:R-:W-:-:S02]  /*15a20*/  VIADD R246, R3, 0x72 ;  /* 0x0000007203f67836 */ /* 0x000fc40000000000 */
[----:B------:R-:W-:Y:S02]  /*15a30*/  @!P3 IMAD.IADD R36, R36, 0x1, -R2 ;  /* 0x000000012424b824 */ /* 0x000fe400078e0a02 */
[----:B------:R-:W-:Y:S01]  /*15a40*/  IMAD R40, R2, R14, R40 ;  /* 0x0000000e02287224 */ /* 0x000fe200078e0228 */
[----:B------:R-:W-:Y:S01]  /*15a50*/  IABS R47, R246 ;  /* 0x000000f6002f7213 */ /* 0x000fe20000000000 */
[----:B------:R-:W-:Y:S01]  /*15a60*/  IMAD.HI.U32 R7, R4, R43, RZ ;  /* 0x0000002b04077227 */ /* 0x000fe200078e00ff */
[----:B------:R-:W-:-:S03]  /*15a70*/  ISETP.GT.U32.AND P3, PT, R2, R36, PT ;  /* 0x000000240200720c */ /* 0x000fc60003f64070 */
[--C-:B------:R-:W-:Y:S01]  /*15a80*/  @!P5 IMAD.IADD R20, R20, 0x1, -R2.reuse ;  /* 0x000000011414d824 */ /* 0x100fe200078e0a02 */
[----:B------:R-:W-:Y:S01]  /*15a90*/  ISETP.GE.AND P5, PT, R230, RZ, PT ;  /* 0x000000ffe600720c */ /* 0x000fe20003fa6270 */
[--C-:B------:R-:W-:Y:S01]  /*15aa0*/  @!P4 IMAD.IADD R32, R32, 0x1, -R2.reuse ;  /* 0x000000012020c824 */ /* 0x100fe200078e0a02 */
[----:B------:R-:W-:Y:S01]  /*15ab0*/  ISETP.GT.U32.AND P4, PT, R2, R40, PT ;  /* 0x000000280200720c */ /* 0x000fe20003f84070 */
[----:B------:R-:W-:Y:S02]  /*15ac0*/  @!P0 IMAD.IADD R28, R28, 0x1, -R2 ;  /* 0x000000011c1c8824 */ /* 0x000fe400078e0a02 */
[----:B------:R-:W-:Y:S02]  /*15ad0*/  IMAD.MOV R7, RZ, RZ, -R7 ;  /* 0x000000ffff077224 */ /* 0x000fe400078e0a07 */
[----:B------:R-:W-:Y:S01]  /*15ae0*/  @!P2 IMAD.MOV R20, RZ, RZ, -R20 ;  /* 0x000000ffff14a224 */ /* 0x000fe200078e0a14 */
[----:B------:R-:W-:Y:S01]  /*15af0*/  ISETP.GE.AND P2, PT, R238, RZ, PT ;  /* 0x000000ffee00720c */ /* 0x000fe20003f46270 */
[C---:B------:R-:W-:Y:S01]  /*15b00*/  IMAD R43, R2.reuse, R7, R43 ;  /* 0x00000007022b7224 */ /* 0x040fe200078e022b */
[----:B------:R-:W-:Y:S01]  /*15b10*/  ISETP.GT.U32.AND P0, PT, R2, R28, PT ;  /* 0x0000001c0200720c */ /* 0x000fe20003f04070 */
[----:B------:R-:W-:-:S04]  /*15b20*/  IMAD.HI.U32 R7, R4, R47, RZ ;  /* 0x0000002f04077227 */ /* 0x000fc800078e00ff */
[----:B------:R-:W-:Y:S02]  /*15b30*/  IMAD.MOV R7, RZ, RZ, -R7 ;  /* 0x000000ffff077224 */ /* 0x000fe400078e0a07 */
[--C-:B------:R-:W-:Y:S02]  /*15b40*/  @!P3 IMAD.IADD R36, R36, 0x1, -R2.reuse ;  /* 0x000000012424b824 */ /* 0x100fe400078e0a02 */
[----:B------:R-:W-:Y:S02]  /*15b50*/  IMAD R47, R2, R7, R47 ;  /* 0x00000007022f7224 */ /* 0x000fe400078e022f */
[----:B------:R-:W-:Y:S02]  /*15b60*/  @!P4 IMAD.IADD R40, R40, 0x1, -R2 ;  /* 0x000000012828c824 */ /* 0x000fe400078e0a02 */
[----:B------:R-:W-:Y:S01]  /*15b70*/  @!P2 IMAD.MOV R36, RZ, RZ, -R36 ;  /* 0x000000ffff24a224 */ /* 0x000fe200078e0a24 */
[----:B------:R-:W-:Y:S01]  /*15b80*/  ISETP.GT.U32.AND P2, PT, R2, R47, PT ;  /* 0x0000002f0200720c */ /* 0x000fe20003f44070 */
[----:B------:R-:W-:Y:S01]  /*15b90*/  @!P0 IMAD.IADD R28, R28, 0x1, -R2 ;  /* 0x000000011c1c8824 */ /* 0x000fe200078e0a02 */
[C---:B------:R-:W-:Y:S01]  /*15ba0*/  ISETP.GT.U32.AND P4, PT, R2.reuse, R40, PT ;  /* 0x000000280200720c */ /* 0x040fe20003f84070 */
[----:B------:R-:W-:Y:S01]  /*15bb0*/  @!P5 IMAD.MOV R32, RZ, RZ, -R32 ;  /* 0x000000ffff20d224 */ /* 0x000fe200078e0a20 */
[----:B------:R-:W-:Y:S01]  /*15bc0*/  ISETP.GE.AND P0, PT, R247, RZ, PT ;  /* 0x000000fff700720c */ /* 0x000fe20003f06270 */
[C---:B------:R-:W-:Y:S01]  /*15bd0*/  VIADD R247, R3.reuse, 0x71 ;  /* 0x0000007103f77836 */ /* 0x040fe20000000000 */
[----:B------:R-:W-:Y:S01]  /*15be0*/  ISETP.GT.U32.AND P5, PT, R2, R43, PT ;  /* 0x0000002b0200720c */ /* 0x000fe20003fa4070 */
[----:B------:R-:W-:-:S02]  /*15bf0*/  VIADD R230, R3, 0x70 ;  /* 0x0000007003e67836 */ /* 0x000fc40000000000 */
[----:B------:R-:W-:Y:S01]  /*15c00*/  VIADD R238, R3, 0x6e ;  /* 0x0000006e03ee7836 */ /* 0x000fe20000000000 */
[----:B------:R-:W-:Y:S01]  /*15c10*/  IABS R51, R247 ;  /* 0x000000f700337213 */ /* 0x000fe20000000000 */
[----:B------:R-:W-:Y:S01]  /*15c20*/  @!P6 IMAD.MOV R28, RZ, RZ, -R28 ;  /* 0x000000ffff1ce224 */ /* 0x000fe200078e0a1c */
[----:B------:R-:W-:Y:S01]  /*15c30*/  ISETP.GE.AND P3, PT, R247, RZ, PT ;  /* 0x000000fff700720c */ /* 0x000fe20003f66270 */
[----:B------:R-:W-:Y:S01]  /*15c40*/  VIADD R247, R3, 0x6f ;  /* 0x0000006f03f77836 */ /* 0x000fe20000000000 */
[----:B------:R-:W-:Y:S01]  /*15c50*/  IABS R55, R230 ;  /* 0x000000e600377213 */ /* 0x000fe20000000000 */
[----:B------:R-:W-:Y:S01]  /*15c60*/  IMAD.HI.U32 R14, R4, R51, RZ ;  /* 0x00000033040e7227 */ /* 0x000fe200078e00ff */
[----:B------:R-:W-:Y:S02]  /*15c70*/  IABS R63, R238 ;  /* 0x000000ee003f7213 */ /* 0x000fe40000000000 */
[----:B------:R-:W-:Y:S01]  /*15c80*/  IABS R59, R247 ;  /* 0x000000f7003b7213 */ /* 0x000fe20000000000 */
[--C-:B------:R-:W-:Y:S01]  /*15c90*/  @!P4 IMAD.IADD R40, R40, 0x1, -R2.reuse ;  /* 0x000000012828c824 */ /* 0x100fe200078e0a02 */
[----:B------:R-:W-:Y:S01]  /*15ca0*/  ISETP.GE.AND P6, PT, R246, RZ, PT ;  /* 0x000000fff600720c */ /* 0x000fe20003fc6270 */
[----:B------:R-:W-:Y:S01]  /*15cb0*/  @!P2 IMAD.IADD R47, R47, 0x1, -R2 ;  /* 0x000000012f2fa824 */ /* 0x000fe200078e0a02 */
[----:B------:R-:W-:Y:S01]  /*15cc0*/  ISETP.GE.AND P2, PT, R230, RZ, PT ;  /* 0x000000ffe600720c */ /* 0x000fe20003f46270 */
[----:B------:R-:W-:-:S04]  /*15cd0*/  IMAD.HI.U32 R7, R4, R55, RZ ;  /* 0x0000003704077227 */ /* 0x000fc800078e00ff */
[----:B------:R-:W-:Y:S02]  /*15ce0*/  @!P5 IMAD.IADD R43, R43, 0x1, -R2 ;  /* 0x000000012b2bd824 */ /* 0x000fe400078e0a02 */
[----:B------:R-:W-:Y:S02]  /*15cf0*/  IMAD.MOV R14, RZ, RZ, -R14 ;  /* 0x000000ffff0e7224 */ /* 0x000fe400078e0a0e */
[----:B------:R-:W-:Y:S01]  /*15d00*/  @!P1 IMAD.MOV R40, RZ, RZ, -R40 ;  /* 0x000000ffff289224 */ /* 0x000fe200078e0a28 */
[C---:B------:R-:W-:Y:S01]  /*15d10*/  ISETP.GT.U32.AND P1, PT, R2.reuse, R47, PT ;  /* 0x0000002f0200720c */ /* 0x040fe20003f24070 */
[----:B------:R-:W-:Y:S01]  /*15d20*/  IMAD.MOV R7, RZ, RZ, -R7 ;  /* 0x000000ffff077224 */ /* 0x000fe200078e0a07 */
[----:B------:R-:W-:Y:S01]  /*15d30*/  ISETP.GT.U32.AND P5, PT, R2, R43, PT ;  /* 0x0000002b0200720c */ /* 0x000fe20003fa4070 */
[----:B------:R-:W-:-:S04]  /*15d40*/  IMAD.HI.U32 R18, R4, R59, RZ ;  /* 0x0000003b04127227 */ /* 0x000fc800078e00ff */
[C---:B------:R-:W-:Y:S02]  /*15d50*/  IMAD R51, R2.reuse, R14, R51 ;  /* 0x0000000e02337224 */ /* 0x040fe400078e0233 */
[C---:B------:R-:W-:Y:S02]  /*15d60*/  IMAD R55, R2.reuse, R7, R55 ;  /* 0x0000000702377224 */ /* 0x040fe400078e0237 */
[----:B------:R-:W-:Y:S01]  /*15d70*/  IMAD.MOV R18, RZ, RZ, -R18 ;  /* 0x000000ffff127224 */ /* 0x000fe200078e0a12 */
[----:B------:R-:W-:Y:S01]  /*15d80*/  ISETP.GT.U32.AND P4, PT, R2, R51, PT ;  /* 0x000000330200720c */ /* 0x000fe20003f84070 */
[----:B------:R-:W-:-:S04]  /*15d90*/  IMAD.HI.U32 R7, R4, R63, RZ ;  /* 0x0000003f04077227 */ /* 0x000fc800078e00ff */
[C---:B------:R-:W-:Y:S02]  /*15da0*/  IMAD R59, R2.reuse, R18, R59 ;  /* 0x00000012023b7224 */ /* 0x040fe400078e023b */
[----:B------:R-:W-:Y:S02]  /*15db0*/  IMAD.MOV R18, RZ, RZ, -R7 ;  /* 0x000000ffff127224 */ /* 0x000fe400078e0a07 */
[--C-:B------:R-:W-:Y:S01]  /*15dc0*/  @!P1 IMAD.IADD R47, R47, 0x1, -R2.reuse ;  /* 0x000000012f2f9824 */ /* 0x100fe200078e0a02 */
[C---:B------:R-:W-:Y:S01]  /*15dd0*/  ISETP.GT.U32.AND P1, PT, R2.reuse, R59, PT ;  /* 0x0000003b0200720c */ /* 0x040fe20003f24070 */
[C---:B------:R-:W-:Y:S02]  /*15de0*/  IMAD R63, R2.reuse, R18, R63 ;  /* 0x00000012023f7224 */ /* 0x040fe400078e023f */
[----:B------:R-:W-:Y:S01]  /*15df0*/  @!P5 IMAD.IADD R43, R43, 0x1, -R2 ;  /* 0x000000012b2bd824 */ /* 0x000fe200078e0a02 */
[C---:B------:R-:W-:Y:S01]  /*15e00*/  ISETP.GT.U32.AND P5, PT, R2.reuse, R55, PT ;  /* 0x000000370200720c */ /* 0x040fe20003fa4070 */
[----:B------:R-:W-:Y:S01]  /*15e10*/  @!P6 IMAD.MOV R47, RZ, RZ, -R47 ;  /* 0x000000ffff2fe224 */ /* 0x000fe200078e0a2f */
[----:B------:R-:W-:Y:S01]  /*15e20*/  ISETP.GT.U32.AND P6, PT, R2, R63, PT ;  /* 0x0000003f0200720c */ /* 0x000fe20003fc4070 */
[----:B------:R-:W-:-:S02]  /*15e30*/  VIADD R246, R3, 0x6d ;  /* 0x0000006d03f67836 */ /* 0x000fc40000000000 */
[--C-:B------:R-:W-:Y:S01]  /*15e40*/  @!P4 IMAD.IADD R51, R51, 0x1, -R2.reuse ;  /* 0x000000013333c824 */ /* 0x100fe200078e0a02 */
[----:B------:R-:W-:Y:S01]  /*15e50*/  ISETP.GE.AND P4, PT, R247, RZ, PT ;  /* 0x000000fff700720c */ /* 0x000fe20003f86270 */
[----:B------:R-:W-:Y:S01]  /*15e60*/  VIADD R247, R3, 0x6c ;  /* 0x0000006c03f77836 */ /* 0x000fe20000000000 */
[----:B------:R-:W-:Y:S01]  /*15e70*/  IABS R67, R246 ;  /* 0x000000f600437213 */ /* 0x000fe20000000000 */
[----:B------:R-:W-:Y:S01]  /*15e80*/  @!P1 IMAD.IADD R59, R59, 0x1, -R2 ;  /* 0x000000013b3b9824 */ /* 0x000fe200078e0a02 */
[----:B------:R-:W-:Y:S01]  /*15e90*/  ISETP.GE.AND P1, PT, R246, RZ, PT ;  /* 0x000000fff600720c */ /* 0x000fe20003f26270 */
[----:B------:R-:W-:Y:S01]  /*15ea0*/  VIADD R221, R3, 0x6b ;  /* 0x0000006b03dd7836 */ /* 0x000fe20000000000 */
[----:B------:R-:W-:Y:S01]  /*15eb0*/  IABS R71, R247 ;  /* 0x000000f700477213 */ /* 0x000fe20000000000 */
[----:B------:R-:W-:-:S03]  /*15ec0*/  IMAD.HI.U32 R14, R4, R67, RZ ;  /* 0x00000043040e7227 */ /* 0x000fc600078e00ff */
[----:B------:R-:W-:Y:S01]  /*15ed0*/  IABS R74, R221 ;  /* 0x000000dd004a7213 */ /* 0x000fe20000000000 */
[--C-:B------:R-:W-:Y:S01]  /*15ee0*/  @!P5 IMAD.IADD R55, R55, 0x1, -R2.reuse ;  /* 0x000000013737d824 */ /* 0x100fe200078e0a02 */
[C---:B------:R-:W-:Y:S01]  /*15ef0*/  ISETP.GT.U32.AND P5, PT, R2.reuse, R51, PT ;  /* 0x000000330200720c */ /* 0x040fe20003fa4070 */
[----:B------:R-:W-:Y:S01]  /*15f00*/  @!P6 IMAD.IADD R63, R63, 0x1, -R2 ;  /* 0x000000013f3fe824 */ /* 0x000fe200078e0a02 */
[----:B------:R-:W-:Y:S01]  /*15f10*/  ISETP.GT.U32.AND P6, PT, R2, R59, PT ;  /* 0x0000003b0200720c */ /* 0x000fe20003fc4070 */
[----:B------:R-:W-:Y:S02]  /*15f20*/  IMAD.MOV R7, RZ, RZ, -R14 ;  /* 0x000000ffff077224 */ /* 0x000fe400078e0a0e */
[----:B------:R-:W-:-:S04]  /*15f30*/  IMAD.HI.U32 R14, R4, R71, RZ ;  /* 0x00000047040e7227 */ /* 0x000fc800078e00ff */
[----:B------:R-:W-:Y:S02]  /*15f40*/  IMAD.MOV R14, RZ, RZ, -R14 ;  /* 0x000000ffff0e7224 */ /* 0x000fe400078e0a0e */
[C---:B------:R-:W-:Y:S02]  /*15f50*/  IMAD R67, R2.reuse, R7, R67 ;  /* 0x0000000702437224 */ /* 0x040fe400078e0243 */
[C---:B------:R-:W-:Y:S02]  /*15f60*/  IMAD R71, R2.reuse, R14, R71 ;  /* 0x0000000e02477224 */ /* 0x040fe400078e0247 */
[--C-:B------:R-:W-:Y:S01]  /*15f70*/  @!P5 IMAD.IADD R51, R51, 0x1, -R2.reuse ;  /* 0x000000013333d824 */ /* 0x100fe200078e0a02 */
[C---:B------:R-:W-:Y:S01]  /*15f80*/  ISETP.GT.U32.AND P5, PT, R2.reuse, R67, PT ;  /* 0x000000430200720c */ /* 0x040fe20003fa4070 */
[----:B------:R-:W-:Y:S02]  /*15f90*/  VIADD R230, R3, 0x6a ;  /* 0x0000006a03e67836 */ /* 0x000fe40000000000 */
[----:B------:R-:W-:Y:S01]  /*15fa0*/  @!P6 IMAD.IADD R59, R59, 0x1, -R2 ;  /* 0x000000013b3be824 */ /* 0x000fe200078e0a02 */
[----:B------:R-:W-:Y:S01]  /*15fb0*/  ISETP.GT.U32.AND P6, PT, R2, R71, PT ;  /* 0x000000470200720c */ /* 0x000fe20003fc4070 */
[----:B------:R-:W-:Y:S01]  /*15fc0*/  IMAD.HI.U32 R7, R4, R74, RZ ;  /* 0x0000004a04077227 */ /* 0x000fe200078e00ff */
[----:B------:R-:W-:-:S03]  /*15fd0*/  IABS R78, R230 ;  /* 0x000000e6004e7213 */ /* 0x000fc60000000000 */
[----:B------:R-:W-:Y:S01]  /*15fe0*/  @!P0 IMAD.MOV R43, RZ, RZ, -R43 ;  /* 0x000000ffff2b8224 */ /* 0x000fe200078e0a2b */
[C---:B------:R-:W-:Y:S01]  /*15ff0*/  ISETP.GT.U32.AND P0, PT, R2.reuse, R55, PT ;  /* 0x000000370200720c */ /* 0x040fe20003f04070 */
[----:B------:R-:W-:Y:S01]  /*16000*/  @!P3 IMAD.MOV R51, RZ, RZ, -R51 ;  /* 0x000000ffff33b224 */ /* 0x000fe200078e0a33 */
[C---:B------:R-:W-:Y:S01]  /*16010*/  ISETP.GT.U32.AND P3, PT, R2.reuse, R63, PT ;  /* 0x0000003f0200720c */ /* 0x040fe20003f64070 */
[----:B------:R-:W-:Y:S02]  /*16020*/  IMAD.MOV R7, RZ, RZ, -R7 ;  /* 0x000000ffff077224 */ /* 0x000fe400078e0a07 */
[----:B------:R-:W-:Y:S02]  /*16030*/  VIADD R246, R3, 0x68 ;  /* 0x0000006803f67836 */ /* 0x000fe40000000000 */
[----:B------:R-:W-:Y:S02]  /*16040*/  IMAD R74, R2, R7, R74 ;  /* 0x00000007024a7224 */ /* 0x000fe400078e024a */
[----:B------:R-:W-:Y:S01]  /*16050*/  IMAD.HI.U32 R7, R4, R78, RZ ;  /* 0x0000004e04077227 */ /* 0x000fe200078e00ff */
[----:B------:R-:W-:-:S03]  /*16060*/  IABS R86, R246 ;  /* 0x000000f600567213 */ /* 0x000fc60000000000 */
[----:B------:R-:W-:Y:S02]  /*16070*/  IMAD.MOV R7, RZ, RZ, -R7 ;  /* 0x000000ffff077224 */ /* 0x000fe400078e0a07 */
[--C-:B------:R-:W-:Y:S02]  /*16080*/  @!P6 IMAD.IADD R71, R71, 0x1, -R2.reuse ;  /* 0x000000014747e824 */ /* 0x100fe400078e0a02 */
[--C-:B------:R-:W-:Y:S01]  /*16090*/  @!P0 IMAD.IADD R55, R55, 0x1, -R2.reuse ;  /* 0x0000000137378824 */ /* 0x100fe200078e0a02 */
[----:B------:R-:W-:Y:S01]  /*160a0*/  ISETP.GE.AND P0, PT, R238, RZ, PT ;  /* 0x000000ffee00720c */ /* 0x000fe20003f06270 */
[--C-:B------:R-:W-:Y:S01]  /*160b0*/  @!P5 IMAD.IADD R67, R67, 0x1, -R2.reuse ;  /* 0x000000014343d824 */ /* 0x100fe200078e0a02 */
[----:B------:R-:W-:Y:S01]  /*160c0*/  ISETP.GE.AND P5, PT, R247, RZ, PT ;  /* 0x000000fff700720c */ /* 0x000fe20003fa6270 */
        /* <DEDUP_REMOVED lines=9> */
[C---:B------:R-:W-:Y:S02]  /*16160*/  VIADD R247, R3.reuse, 0x67 ;  /* 0x0000006703f77836 */ /* 0x040fe40000000000 */
[----:B------:R-:W-:Y:S02]  /*16170*/  IMAD.MOV R14, RZ, RZ, -R14 ;  /* 0x000000ffff0e7224 */ /* 0x000fe400078e0a0e */
[----:B------:R-:W-:Y:S01]  /*16180*/  VIADD R238, R3, 0x69 ;  /* 0x0000006903ee7836 */ /* 0x000fe20000000000 */
[----:B------:R-:W-:Y:S01]  /*16190*/  IABS R7, R247 ;  /* 0x000000f700077213 */ /* 0x000fe20000000000 */
[----:B------:R-:W-:Y:S01]  /*161a0*/  @!P3 IMAD.IADD R74, R74, 0x1, -R2 ;  /* 0x000000014a4ab824 */ /* 0x000fe200078e0a02 */
[----:B------:R-:W-:Y:S01]  /*161b0*/  ISETP.GE.AND P3, PT, R230, RZ, PT ;  /* 0x000000ffe600720c */ /* 0x000fe20003f66270 */
[----:B------:R-:W-:Y:S01]  /*161c0*/  IMAD R86, R2, R14, R86 ;  /* 0x0000000e02567224 */ /* 0x000fe200078e0256 */
[----:B------:R-:W-:Y:S01]  /*161d0*/  IABS R82, R238 ;  /* 0x000000ee00527213 */ /* 0x000fe20000000000 */
[----:B------:R-:W-:-:S02]  /*161e0*/  @!P4 IMAD.IADD R71, R71, 0x1, -R2 ;  /* 0x000000014747c824 */ /* 0x000fc400078e0a02 */
[--C-:B------:R-:W-:Y:S01]  /*161f0*/  @!P2 IMAD.IADD R67, R67, 0x1, -R2.reuse ;  /* 0x000000014343a824 */ /* 0x100fe200078e0a02 */
[----:B------:R-:W-:Y:S01]  /*16200*/  ISETP.GE.AND P2, PT, R221, RZ, PT ;  /* 0x000000ffdd00720c */ /* 0x000fe20003f46270 */
[----:B------:R-:W-:Y:S01]  /*16210*/  @!P6 IMAD.IADD R78, R78, 0x1, -R2 ;  /* 0x000000014e4ee824 */ /* 0x000fe200078e0a02 */
[C---:B------:R-:W-:Y:S01]  /*16220*/  ISETP.GT.U32.AND P6, PT, R2.reuse, R74, PT ;  /* 0x0000004a0200720c */ /* 0x040fe20003fc4070 */
[----:B------:R-:W-:Y:S01]  /*16230*/  @!P5 IMAD.MOV R71, RZ, RZ, -R71 ;  /* 0x000000ffff47d224 */ /* 0x000fe200078e0a47 */
[----:B------:R-:W-:Y:S01]  /*16240*/  ISETP.GT.U32.AND P5, PT, R2, R86, PT ;  /* 0x000000560200720c */ /* 0x000fe20003fa4070 */
[----:B------:R-:W-:Y:S02]  /*16250*/  VIADD R221, R3, 0x66 ;  /* 0x0000006603dd7836 */ /* 0x000fe40000000000 */
[----:B------:R-:W-:-:S03]  /*16260*/  IMAD.HI.U32 R14, R4, R7, RZ ;  /* 0x00000007040e7227 */ /* 0x000fc600078e00ff */
[----:B------:R-:W-:Y:S01]  /*16270*/  IABS R22, R221 ;  /* 0x000000dd00167213 */ /* 0x000fe20000000000 */
[----:B------:R-:W-:-:S04]  /*16280*/  IMAD.HI.U32 R18, R4, R82, RZ ;  /* 0x0000005204127227 */ /* 0x000fc800078e00ff */
[----:B------:R-:W-:Y:S02]  /*16290*/  IMAD.MOV R14, RZ, RZ, -R14 ;  /* 0x000000ffff0e7224 */ /* 0x000fe400078e0a0e */
[----:B------:R-:W-:Y:S01]  /*162a0*/  @!P0 IMAD.MOV R63, RZ, RZ, -R63 ;  /* 0x000000ffff3f8224 */ /* 0x000fe200078e0a3f */
[C---:B------:R-:W-:Y:S01]  /*162b0*/  ISETP.GT.U32.AND P0, PT, R2.reuse, R78, PT ;  /* 0x0000004e0200720c */ /* 0x040fe20003f04070 */
[----:B------:R-:W-:Y:S02]  /*162c0*/  IMAD.MOV R18, RZ, RZ, -R18 ;  /* 0x000000ffff127224 */ /* 0x000fe400078e0a12 */
[----:B------:R-:W-:Y:S02]  /*162d0*/  IMAD R7, R2, R14, R7 ;  /* 0x0000000e02077224 */ /* 0x000fe400078e0207 */
[----:B------:R-:W-:Y:S02]  /*162e0*/  VIADD R230, R3, 0x65 ;  /* 0x0000006503e67836 */ /* 0x000fe40000000000 */
[----:B------:R-:W-:-:S03]  /*162f0*/  IMAD.HI.U32 R14, R4, R22, RZ ;  /* 0x00000016040e7227 */ /* 0x000fc600078e00ff */
[----:B------:R-:W-:Y:S01]  /*16300*/  IABS R96, R230 ;  /* 0x000000e600607213 */ /* 0x000fe20000000000 */
[----:B------:R-:W-:Y:S02]  /*16310*/  IMAD R82, R2, R18, R82 ;  /* 0x0000001202527224 */ /* 0x000fe400078e0252 */
[--C-:B------:R-:W-:Y:S01]  /*16320*/  @!P6 IMAD.IADD R74, R74, 0x1, -R2.reuse ;  /* 0x000000014a4ae824 */ /* 0x100fe200078e0a02 */
[----:B------:R-:W-:Y:S01]  /*16330*/  ISETP.GE.AND P6, PT, R246, RZ, PT ;  /* 0x000000fff600720c */ /* 0x000fe20003fc6270 */
[----:B------:R-:W-:Y:S01]  /*16340*/  @!P5 IMAD.IADD R86, R86, 0x1, -R2 ;  /* 0x000000015656d824 */ /* 0x000fe200078e0a02 */
[C---:B------:R-:W-:Y:S01]  /*16350*/  ISETP.GT.U32.AND P4, PT, R2.reuse, R82, PT ;  /* 0x000000520200720c */ /* 0x040fe20003f84070 */
[----:B------:R-:W-:Y:S02]  /*16360*/  IMAD.MOV R14, RZ, RZ, -R14 ;  /* 0x000000ffff0e7224 */ /* 0x000fe400078e0a0e */
[----:B------:R-:W-:Y:S01]  /*16370*/  @!P2 IMAD.MOV R74, RZ, RZ, -R74 ;  /* 0x000000ffff4aa224 */ /* 0x000fe200078e0a4a */
[C---:B------:R-:W-:Y:S01]  /*16380*/  ISETP.GT.U32.AND P2, PT, R2.reuse, R86, PT ;  /* 0x000000560200720c */ /* 0x040fe20003f44070 */
[----:B------:R-:W-:-:S02]  /*16390*/  IMAD R22, R2, R14, R22 ;  /* 0x0000000e02167224 */ /* 0x000fc400078e0216 */
[----:B------:R-:W-:-:S04]  /*163a0*/  IMAD.HI.U32 R14, R4, R96, RZ ;  /* 0x00000060040e7227 */ /* 0x000fc800078e00ff */
[----:B------:R-:W-:Y:S01]  /*163b0*/  @!P1 IMAD.MOV R67, RZ, RZ, -R67 ;  /* 0x000000ffff439224 */ /* 0x000fe200078e0a43 */
[----:B------:R-:W-:Y:S01]  /*163c0*/  ISETP.GE.AND P1, PT, R238, RZ, PT ;  /* 0x000000ffee00720c */ /* 0x000fe20003f26270 */
[----:B------:R-:W-:Y:S01]  /*163d0*/  @!P0 IMAD.IADD R78, R78, 0x1, -R2 ;  /* 0x000000014e4e8824 */ /* 0x000fe200078e0a02 */
[----:B------:R-:W-:Y:S01]  /*163e0*/  ISETP.GT.U32.AND P0, PT, R2, R7, PT ;  /* 0x000000070200720c */ /* 0x000fe20003f04070 */
[----:B------:R-:W-:Y:S02]  /*163f0*/  VIADD R238, R3, 0x64 ;  /* 0x0000006403ee7836 */ /* 0x000fe40000000000 */
[----:B------:R-:W-:Y:S02]  /*16400*/  IMAD.MOV R14, RZ, RZ, -R14 ;  /* 0x000000ffff0e7224 */ /* 0x000fe400078e0a0e */
[----:B------:R-:W-:Y:S01]  /*16410*/  @!P4 IMAD.IADD R82, R82, 0x1, -R2 ;  /* 0x000000015252c824 */ /* 0x000fe200078e0a02 */
[----:B------:R-:W-:Y:S01]  /*16420*/  IABS R100, R238 ;  /* 0x000000ee00647213 */ /* 0x000fe20000000000 */
[----:B------:R-:W-:Y:S01]  /*16430*/  IMAD R96, R2, R14, R96 ;  /* 0x0000000e02607224 */ /* 0x000fe200078e0260 */
[----:B------:R-:W-:Y:S01]  /*16440*/  ISETP.GE.AND P4, PT, R247, RZ, PT ;  /* 0x000000fff700720c */ /* 0x000fe20003f86270 */
[----:B------:R-:W-:Y:S01]  /*16450*/  @!P2 IMAD.IADD R86, R86, 0x1, -R2 ;  /* 0x000000015656a824 */ /* 0x000fe200078e0a02 */
[----:B------:R-:W-:Y:S01]  /*16460*/  ISETP.GT.U32.AND P5, PT, R2, R82, PT ;  /* 0x000000520200720c */ /* 0x000fe20003fa4070 */
[----:B------:R-:W-:Y:S01]  /*16470*/  IMAD.HI.U32 R26, R4, R100, RZ ;  /* 0x00000064041a7227 */ /* 0x000fe200078e00ff */
[----:B------:R-:W-:-:S03]  /*16480*/  ISETP.GT.U32.AND P2, PT, R2, R96, PT ;  /* 0x000000600200720c */ /* 0x000fc60003f44070 */
[----:B------:R-:W-:Y:S02]  /*16490*/  @!P0 IMAD.IADD R7, R7, 0x1, -R2 ;  /* 0x0000000107078824 */ /* 0x000fe400078e0a02 */
[----:B------:R-:W-:Y:S01]  /*164a0*/  @!P3 IMAD.MOV R78, RZ, RZ, -R78 ;  /* 0x000000ffff4eb224 */ /* 0x000fe200078e0a4e */
[C---:B------:R-:W-:Y:S01]  /*164b0*/  ISETP.GT.U32.AND P3, PT, R2.reuse, R22, PT ;  /* 0x000000160200720c */ /* 0x040fe20003f64070 */
[----:B------:R-:W-:Y:S01]  /*164c0*/  IMAD.MOV R26, RZ, RZ, -R26 ;  /* 0x000000ffff1a7224 */ /* 0x000fe200078e0a1a */
[C---:B------:R-:W-:Y:S01]  /*164d0*/  ISETP.GT.U32.AND P0, PT, R2.reuse, R7, PT ;  /* 0x000000070200720c */ /* 0x040fe20003f04070 */
[C---:B------:R-:W-:Y:S02]  /*164e0*/  VIADD R246, R3.reuse, 0x63 ;  /* 0x0000006303f67836 */ /* 0x040fe40000000000 */
[----:B------:R-:W-:Y:S02]  /*164f0*/  IMAD R100, R2, R26, R100 ;  /* 0x0000001a02647224 */ /* 0x000fe400078e0264 */
[----:B------:R-:W-:Y:S01]  /*16500*/  VIADD R247, R3, 0x62 ;  /* 0x0000006203f77836 */ /* 0x000fe20000000000 */
[----:B------:R-:W-:Y:S01]  /*16510*/  IABS R49, R246 ;  /* 0x000000f600317213 */ /* 0x000fe20000000000 */
[--C-:B------:R-:W-:Y:S01]  /*16520*/  @!P2 IMAD.IADD R96, R96, 0x1, -R2.reuse ;  /* 0x000000016060a824 */ /* 0x100fe200078e0a02 */
[----:B------:R-:W-:Y:S01]  /*16530*/  ISETP.GT.U32.AND P2, PT, R2, R100, PT ;  /* 0x000000640200720c */ /* 0x000fe20003f44070 */
[--C-:B------:R-:W-:Y:S01]  /*16540*/  @!P5 IMAD.IADD R82, R82, 0x1, -R2.reuse ;  /* 0x000000015252d824 */ /* 0x100fe200078e0a02 */
[----:B------:R-:W-:Y:S01]  /*16550*/  IABS R45, R247 ;  /* 0x000000f7002d7213 */ /* 0x000fe20000000000 */
[--C-:B------:R-:W-:Y:S01]  /*16560*/  @!P3 IMAD.IADD R22, R22, 0x1, -R2.reuse ;  /* 0x000000011616b824 */ /* 0x100fe200078e0a02 */
[----:B------:R-:W-:Y:S01]  /*16570*/  ISETP.GE.AND P5, PT, R221, RZ, PT ;  /* 0x000000ffdd00720c */ /* 0x000fe20003fa6270 */
[----:B------:R-:W-:Y:S01]  /*16580*/  @!P0 IMAD.IADD R7, R7, 0x1, -R2 ;  /* 0x0000000107078824 */ /* 0x000fe200078e0a02 */
[----:B------:R-:W-:Y:S01]  /*16590*/  ISETP.GE.AND P0, PT, R230, RZ, PT ;  /* 0x000000ffe600720c */ /* 0x000fe20003f06270 */
[----:B------:R-:W-:Y:S01]  /*165a0*/  @!P1 IMAD.MOV R82, RZ, RZ, -R82 ;  /* 0x000000ffff529224 */ /* 0x000fe200078e0a52 */
[----:B------:R-:W-:Y:S01]  /*165b0*/  ISETP.GT.U32.AND P1, PT, R2, R22, PT ;  /* 0x000000160200720c */ /* 0x000fe20003f24070 */
[----:B------:R-:W-:Y:S01]  /*165c0*/  IMAD.HI.U32 R18, R4, R49, RZ ;  /* 0x0000003104127227 */ /* 0x000fe200078e00ff */
[----:B------:R-:W-:-:S03]  /*165d0*/  ISETP.GE.AND P3, PT, R238, RZ, PT ;  /* 0x000000ffee00720c */ /* 0x000fc60003f66270 */
[----:B------:R-:W-:-:S04]  /*165e0*/  IMAD.HI.U32 R14, R4, R45, RZ ;  /* 0x0000002d040e7227 */ /* 0x000fc800078e00ff */
[----:B------:R-:W-:Y:S02]  /*165f0*/  VIADD R230, R3, 0x61 ;  /* 0x0000006103e67836 */ /* 0x000fe40000000000 */
[----:B------:R-:W-:Y:S02]  /*16600*/  IMAD.MOV R18, RZ, RZ, -R18 ;  /* 0x000000ffff127224 */ /* 0x000fe400078e0a12 */
[----:B------:R-:W-:Y:S01]  /*16610*/  IMAD.MOV R14, RZ, RZ, -R14 ;  /* 0x000000ffff0e7224 */ /* 0x000fe200078e0a0e */
[----:B------:R-:W-:Y:S01]  /*16620*/  IABS R26, R230 ;  /* 0x000000e6001a7213 */ /* 0x000fe20000000000 */
[----:B------:R-:W-:Y:S02]  /*16630*/  @!P2 IMAD.IADD R100, R100, 0x1, -R2 ;  /* 0x000000016464a824 */ /* 0x000fe400078e0a02 */
[C---:B------:R-:W-:Y:S02]  /*16640*/  IMAD R49, R2.reuse, R18, R49 ;  /* 0x0000001202317224 */ /* 0x040fe400078e0231 */
[----:B------:R-:W-:Y:S01]  /*16650*/  IMAD.MOV.U32 R0, RZ, RZ, R7 ;  /* 0x000000ffff007224 */ /* 0x000fe200078e0007 */
[C---:B------:R-:W-:Y:S01]  /*16660*/  ISETP.GT.U32.AND P2, PT, R2.reuse, R100, PT ;  /* 0x000000640200720c */ /* 0x040fe20003f44070 */
[----:B------:R-:W-:-:S02]  /*16670*/  IMAD R45, R2, R14, R45 ;  /* 0x0000000e022d7224 */ /* 0x000fc400078e022d */
        /* <DEDUP_REMOVED lines=8> */
[----:B------:R-:W-:Y:S01]  /*16700*/  @!P6 IMAD.MOV R86, RZ, RZ, -R86 ;  /* 0x000000ffff56e224 */ /* 0x000fe200078e0a56 */
[----:B------:R-:W-:Y:S01]  /*16710*/  IABS R30, R221 ;  /* 0x000000dd001e7213 */ /* 0x000fe20000000000 */
[C---:B------:R-:W-:Y:S01]  /*16720*/  IMAD R26, R2.reuse, R14, R26 ;  /* 0x0000000e021a7224 */ /* 0x040fe200078e021a */
[----:B------:R-:W-:Y:S01]  /*16730*/  ISETP.GT.U32.AND P6, PT, R2, R96, PT ;  /* 0x000000600200720c */ /* 0x000fe20003fc4070 */
[----:B------:R-:W-:-:S02]  /*16740*/  VIADD R238, R3, 0x60 ;  /* 0x0000006003ee7836 */ /* 0x000fc40000000000 */
        /* <DEDUP_REMOVED lines=18> */
[----:B-1----:R-:W-:Y:S01]  /*16870*/  IMAD.MOV.U32 R0, RZ, RZ, R22 ;  /* 0x000000ffff007224 */ /* 0x002fe200078e0016 */
[----:B------:R-:W-:Y:S01]  /*16880*/  IABS R22, R246 ;  /* 0x000000f600167213 */ /* 0x000fe20000000000 */
[--C-:B------:R-:W-:Y:S01]  /*16890*/  @!P4 IMAD.IADD R49, R49, 0x1, -R2.reuse ;  /* 0x000000013131c824 */ /* 0x100fe200078e0a02 */
[----:B------:R-:W-:Y:S01]  /*168a0*/  ISETP.GT.U32.AND P4, PT, R2, R18, PT ;  /* 0x000000120200720c */ /* 0x000fe20003f84070 */
[----:B------:R-:W-:Y:S01]  /*168b0*/  @!P1 IMAD.IADD R45, R45, 0x1, -R2 ;  /* 0x000000012d2d9824 */ /* 0x000fe200078e0a02 */
[----:B------:R-:W-:Y:S01]  /*168c0*/  ISETP.GE.AND P1, PT, R230, RZ, PT ;  /* 0x000000ffe600720c */ /* 0x000fe20003f26270 */
[----:B------:R-:W-:Y:S02]  /*168d0*/  VIADD R230, R3, 0x5c ;  /* 0x0000005c03e67836 */ /* 0x000fe40000000000 */
[----:B------:R-:W-:-:S03]  /*168e0*/  IMAD.HI.U32 R38, R4, R22, RZ ;  /* 0x0000001604267227 */ /* 0x000fc600078e00ff */
[----:B------:R-:W-:Y:S01]  /*168f0*/  IABS R14, R230 ;  /* 0x000000e6000e7213 */ /* 0x000fe20000000000 */
[----:B------:R-:W-:Y:S01]  /*16900*/  @!P5 IMAD.MOV R0, RZ, RZ, -R0 ;  /* 0x000000ffff00d224 */ /* 0x000fe200078e0a00 */
[----:B------:R-:W-:Y:S01]  /*16910*/  ISETP.GE.AND P5, PT, R247, RZ, PT ;  /* 0x000000fff700720c */ /* 0x000fe20003fa6270 */
[----:B------:R-:W-:Y:S02]  /*16920*/  VIADD R247, R3, 0x5d ;  /* 0x0000005d03f77836 */ /* 0x000fe40000000000 */
[----:B------:R-:W-:Y:S01]  /*16930*/  @!P2 IMAD.IADD R30, R30, 0x1, -R2 ;  /* 0x000000011e1ea824 */ /* 0x000fe200078e0a02 */
[----:B------:R1:W-:Y:S01]  /*16940*/  STL [R1+0x18c], R0 ;  /* 0x00018c0001007387 */ /* 0x0003e20000100800 */
[----:B------:R-:W-:Y:S01]  /*16950*/  IMAD.MOV R38, RZ, RZ, -R38 ;  /* 0x000000ffff267224 */ /* 0x000fe200078e0a26 */
[----:B------:R-:W-:Y:S01]  /*16960*/  IABS R7, R247 ;  /* 0x000000f700077213 */ /* 0x000fe20000000000 */
[----:B------:R-:W-:Y:S01]  /*16970*/  @!P0 IMAD.MOV R96, RZ, RZ, -R96 ;  /* 0x000000ffff608224 */ /* 0x000fe200078e0a60 */
[C---:B------:R-:W-:Y:S01]  /*16980*/  ISETP.GT.U32.AND P0, PT, R2.reuse, R26, PT ;  /* 0x0000001a0200720c */ /* 0x040fe20003f04070 */
[C---:B------:R-:W-:Y:S01]  /*16990*/  IMAD R22, R2.reuse, R38, R22 ;  /* 0x0000002602167224 */ /* 0x040fe200078e0216 */
[----:B------:R-:W-:Y:S01]  /*169a0*/  ISETP.GT.U32.AND P2, PT, R2, R30, PT ;  /* 0x0000001e0200720c */ /* 0x000fe20003f44070 */
[----:B------:R-:W-:-:S04]  /*169b0*/  IMAD.HI.U32 R38, R4, R14, RZ ;  /* 0x0000000e04267227 */ /* 0x000fc800078e00ff */
[----:B------:R-:W-:Y:S01]  /*169c0*/  @!P4 IMAD.IADD R18, R18, 0x1, -R2 ;  /* 0x000000011212c824 */ /* 0x000fe200078e0a02 */
[----:B------:R-:W-:Y:S01]  /*169d0*/  ISETP.GE.AND P4, PT, R238, RZ, PT ;  /* 0x000000ffee00720c */ /* 0x000fe20003f86270 */
[----:B------:R-:W-:Y:S02]  /*169e0*/  IMAD.MOV.U32 R6, RZ, RZ, R49 ;  /* 0x000000ffff067224 */ /* 0x000fe400078e0031 */
[----:B------:R-:W-:-:S04]  /*169f0*/  IMAD.HI.U32 R34, R4, R7, RZ ;  /* 0x0000000704227227 */ /* 0x000fc800078e00ff */
[----:B------:R-:W-:Y:S02]  /*16a00*/  IMAD.MOV R38, RZ, RZ, -R38 ;  /* 0x000000ffff267224 */ /* 0x000fe400078e0a26 */
[----:B------:R-:W-:Y:S01]  /*16a10*/  @!P3 IMAD.MOV R100, RZ, RZ, -R100 ;  /* 0x000000ffff64b224 */ /* 0x000fe200078e0a64 */
[C---:B------:R-:W-:Y:S01]  /*16a20*/  ISETP.GT.U32.AND P3, PT, R2.reuse, R18, PT ;  /* 0x000000120200720c */ /* 0x040fe20003f64070 */
[----:B-1----:R-:W-:Y:S02]  /*16a30*/  IMAD.MOV.U32 R0, RZ, RZ, R45 ;  /* 0x000000ffff007224 */ /* 0x002fe400078e002d */
[----:B------:R-:W-:Y:S01]  /*16a40*/  @!P6 IMAD.MOV R6, RZ, RZ, -R6 ;  /* 0x000000ffff06e224 */ /* 0x000fe200078e0a06 */
[C---:B------:R-:W-:Y:S01]  /*16a50*/  ISETP.GT.U32.AND P6, PT, R2.reuse, R22, PT ;  /* 0x000000160200720c */ /* 0x040fe20003fc4070 */
[----:B------:R-:W-:Y:S02]  /*16a60*/  IMAD.MOV R34, RZ, RZ, -R34 ;  /* 0x000000ffff227224 */ /* 0x000fe400078e0a22 */
[C---:B------:R-:W-:Y:S01]  /*16a70*/  IMAD R14, R2.reuse, R38, R14 ;  /* 0x00000026020e7224 */ /* 0x040fe200078e020e */
[----:B------:R-:W-:Y:S01]  /*16a80*/  STL [R1+0x164], R6 ;  /* 0x0001640601007387 */ /* 0x000fe20000100800 */
[----:B------:R-:W-:Y:S01]  /*16a90*/  @!P5 IMAD.MOV R0, RZ, RZ, -R0 ;  /* 0x000000ffff00d224 */ /* 0x000fe200078e0a00 */
[----:B------:R-:W-:Y:S01]  /*16aa0*/  ISETP.GE.AND P5, PT, R221, RZ, PT ;  /* 0x000000ffdd00720c */ /* 0x000fe20003fa6270 */
[----:B------:R-:W-:-:S02]  /*16ab0*/  IMAD R7, R2, R34, R7 ;  /* 0x0000002202077224 */ /* 0x000fc400078e0207 */
[--C-:B------:R-:W-:Y:S01]  /*16ac0*/  @!P0 IMAD.IADD R26, R26, 0x1, -R2.reuse ;  /* 0x000000011a1a8824 */ /* 0x100fe200078e0a02 */
[----:B------:R1:W-:Y:S01]  /*16ad0*/  STL [R1+0x17c], R0 ;  /* 0x00017c0001007387 */ /* 0x0003e20000100800 */
[--C-:B------:R-:W-:Y:S01]  /*16ae0*/  @!P2 IMAD.IADD R30, R30, 0x1, -R2.reuse ;  /* 0x000000011e1ea824 */ /* 0x100fe200078e0a02 */
[C---:B------:R-:W-:Y:S01]  /*16af0*/  ISETP.GT.U32.AND P2, PT, R2.reuse, R14, PT ;  /* 0x0000000e0200720c */ /* 0x040fe20003f44070 */
[C---:B------:R-:W-:Y:S01]  /*16b00*/  VIADD R238, R3.reuse, 0x5b ;  /* 0x0000005b03ee7836 */ /* 0x040fe20000000000 */
[----:B------:R-:W-:Y:S01]  /*16b10*/  ISETP.GT.U32.AND P0, PT, R2, R7, PT ;  /* 0x000000070200720c */ /* 0x000fe20003f04070 */
[--C-:B------:R-:W-:Y:S01]  /*16b20*/  @!P3 IMAD.IADD R18, R18, 0x1, -R2.reuse ;  /* 0x000000011212b824 */ /* 0x100fe200078e0a02 */
[----:B------:R-:W-:Y:S01]  /*16b30*/  ISETP.GE.AND P3, PT, R246, RZ, PT ;  /* 0x000000fff600720c */ /* 0x000fe20003f66270 */
[----:B------:R-:W-:Y:S01]  /*16b40*/  @!P6 IMAD.IADD R22, R22, 0x1, -R2 ;  /* 0x000000011616e824 */ /* 0x000fe200078e0a02 */
[----:B------:R-:W-:Y:S01]  /*16b50*/  IABS R34, R238 ;  /* 0x000000ee00227213 */ /* 0x000fe20000000000 */
[----:B------:R-:W-:-:S02]  /*16b60*/  VIADD R246, R3, 0x5a ;  /* 0x0000005a03f67836 */ /* 0x000fc40000000000 */
[----:B-1----:R-:W-:Y:S01]  /*16b70*/  IMAD.MOV.U32 R0, RZ, RZ, R26 ;  /* 0x000000ffff007224 */ /* 0x002fe200078e001a */
[----:B------:R-:W-:Y:S01]  /*16b80*/  ISETP.GT.U32.AND P6, PT, R2, R22, PT ;  /* 0x000000160200720c */ /* 0x000fe20003fc4070 */
[----:B------:R-:W-:Y:S01]  /*16b90*/  IMAD.HI.U32 R38, R4, R34, RZ ;  /* 0x0000002204267227 */ /* 0x000fe200078e00ff */
[----:B------:R-:W-:-:S03]  /*16ba0*/  IABS R26, R246 ;  /* 0x000000f6001a7213 */ /* 0x000fc60000000000 */
[----:B------:R-:W-:Y:S01]  /*16bb0*/  @!P1 IMAD.MOV R0, RZ, RZ, -R0 ;  /* 0x000000ffff009224 */ /* 0x000fe200078e0a00 */
[----:B------:R-:W-:Y:S01]  /*16bc0*/  ISETP.GE.AND P1, PT, R247, RZ, PT ;  /* 0x000000fff700720c */ /* 0x000fe20003f26270 */
[--C-:B------:R-:W-:Y:S02]  /*16bd0*/  @!P2 IMAD.IADD R14, R14, 0x1, -R2.reuse ;  /* 0x000000010e0ea824 */ /* 0x100fe400078e0a02 */
[----:B------:R-:W-:Y:S01]  /*16be0*/  @!P0 IMAD.IADD R7, R7, 0x1, -R2 ;  /* 0x0000000107078824 */ /* 0x000fe200078e0a02 */
[----:B------:R1:W-:Y:S01]  /*16bf0*/  STL [R1+0x180], R0 ;  /* 0x0001800001007387 */ /* 0x0003e20000100800 */
[----:B------:R-:W-:Y:S01]  /*16c00*/  IMAD.MOV R38, RZ, RZ, -R38 ;  /* 0x000000ffff267224 */ /* 0x000fe200078e0a26 */
[----:B------:R-:W-:Y:S01]  /*16c10*/  ISETP.GE.AND P0, PT, R230, RZ, PT ;  /* 0x000000ffe600720c */ /* 0x000fe20003f06270 */
[----:B------:R-:W-:Y:S01]  /*16c20*/  @!P6 IMAD.IADD R22, R22, 0x1, -R2 ;  /* 0x000000011616e824 */ /* 0x000fe200078e0a02 */
[C---:B------:R-:W-:Y:S01]  /*16c30*/  ISETP.GT.U32.AND P2, PT, R2.reuse, R7, PT ;  /* 0x000000070200720c */ /* 0x040fe20003f44070 */
[----:B------:R-:W-:-:S02]  /*16c40*/  IMAD R34, R2, R38, R34 ;  /* 0x0000002602227224 */ /* 0x000fc400078e0222 */
[----:B------:R-:W-:Y:S02]  /*16c50*/  IMAD.MOV.U32 R6, RZ, RZ, R30 ;  /* 0x000000ffff067224 */ /* 0x000fe400078e001e */
[----:B------:R-:W-:Y:S01]  /*16c60*/  VIADD R247, R3, 0x59 ;  /* 0x0000005903f77836 */ /* 0x000fe20000000000 */
[----:B------:R-:W-:Y:S01]  /*16c70*/  ISETP.GT.U32.AND P6, PT, R2, R34, PT ;  /* 0x000000220200720c */ /* 0x000fe20003fc4070 */
[----:B-1----:R-:W-:Y:S02]  /*16c80*/  IMAD.MOV.U32 R0, RZ, RZ, R18 ;  /* 0x000000ffff007224 */ /* 0x002fe400078e0012 */
[----:B------:R-:W-:Y:S01]  /*16c90*/  IMAD.HI.U32 R18, R4, R26, RZ ;  /* 0x0000001a04127227 */ /* 0x000fe200078e00ff */
[----:B------:R-:W-:-:S03]  /*16ca0*/  IABS R49, R247 ;  /* 0x000000f700317213 */ /* 0x000fc60000000000 */
[----:B------:R-:W-:Y:S01]  /*16cb0*/  @!P4 IMAD.MOV R0, RZ, RZ, -R0 ;  /* 0x000000ffff00c224 */ /* 0x000fe200078e0a00 */
[C---:B------:R-:W-:Y:S01]  /*16cc0*/  ISETP.GT.U32.AND P4, PT, R2.reuse, R14, PT ;  /* 0x0000000e0200720c */ /* 0x040fe20003f84070 */
[----:B------:R-:W-:Y:S02]  /*16cd0*/  IMAD.MOV R18, RZ, RZ, -R18 ;  /* 0x000000ffff127224 */ /* 0x000fe400078e0a12 */
[----:B------:R-:W-:Y:S01]  /*16ce0*/  @!P5 IMAD.MOV R6, RZ, RZ, -R6 ;  /* 0x000000ffff06d224 */ /* 0x000fe200078e0a06 */
[----:B------:R1:W-:Y:S01]  /*16cf0*/  STL [R1+0x170], R0 ;  /* 0x0001700001007387 */ /* 0x0003e20000100800 */
[----:B------:R-:W-:Y:S01]  /*16d00*/  IMAD R18, R2, R18, R26 ;  /* 0x0000001202127224 */ /* 0x000fe200078e021a */
[----:B------:R-:W-:Y:S01]  /*16d10*/  ISETP.GE.AND P5, PT, R238, RZ, PT ;  /* 0x000000ffee00720c */ /* 0x000fe20003fa6270 */
[--C-:B------:R-:W-:Y:S01]  /*16d20*/  @!P2 IMAD.IADD R7, R7, 0x1, -R2.reuse ;  /* 0x000000010707a824 */ /* 0x100fe200078e0a02 */
[----:B------:R-:W-:Y:S01]  /*16d30*/  ISETP.GE.AND P2, PT, R247, RZ, PT ;  /* 0x000000fff700720c */ /* 0x000fe20003f46270 */
[----:B------:R-:W-:Y:S01]  /*16d40*/  VIADD R247, R3, 0x58 ;  /* 0x0000005803f77836 */ /* 0x000fe20000000000 */
[----:B------:R-:W-:Y:S01]  /*16d50*/  STL [R1+0x174], R6 ;  /* 0x0001740601007387 */ /* 0x000fe20000100800 */
[----:B------:R-:W-:-:S02]  /*16d60*/  @!P6 IMAD.IADD R34, R34, 0x1, -R2 ;  /* 0x000000012222e824 */ /* 0x000fc400078e0a02 */
[----:B------:R-:W-:Y:S01]  /*16d70*/  @!P4 IMAD.IADD R14, R14, 0x1, -R2 ;  /* 0x000000010e0ec824 */ /* 0x000fe200078e0a02 */
[----:B------:R-:W-:Y:S01]  /*16d80*/  ISETP.GT.U32.AND P4, PT, R2, R18, PT ;  /* 0x000000120200720c */ /* 0x000fe20003f84070 */
[----:B-1----:R-:W-:Y:S01]  /*16d90*/  IMAD.MOV.U32 R0, RZ, RZ, R22 ;  /* 0x000000ffff007224 */ /* 0x002fe200078e0016 */
[----:B------:R-:W-:Y:S01]  /*16da0*/  IABS R45, R247 ;  /* 0x000000f7002d7213 */ /* 0x000fe20000000000 */
[----:B------:R-:W-:Y:S01]  /*16db0*/  IMAD.HI.U32 R22, R4, R49, RZ ;  /* 0x0000003104167227 */ /* 0x000fe200078e00ff */
[----:B------:R-:W-:-:S03]  /*16dc0*/  ISETP.GE.AND P6, PT, R247, RZ, PT ;  /* 0x000000fff700720c */ /* 0x000fc60003fc6270 */
[----:B------:R-:W-:Y:S01]  /*16dd0*/  @!P3 IMAD.MOV R0, RZ, RZ, -R0 ;  /* 0x000000ffff00b224 */ /* 0x000fe200078e0a00 */
[----:B------:R-:W-:Y:S01]  /*16de0*/  ISETP.GE.AND P3, PT, R246, RZ, PT ;  /* 0x000000fff600720c */ /* 0x000fe20003f66270 */
[----:B------:R-:W-:Y:S02]  /*16df0*/  IMAD.MOV R22, RZ, RZ, -R22 ;  /* 0x000000ffff167224 */ /* 0x000fe400078e0a16 */
[----:B------:R-:W-:Y:S01]  /*16e00*/  VIADD R230, R3, 0x57 ;  /* 0x0000005703e67836 */ /* 0x000fe20000000000 */
[----:B------:R1:W-:Y:S01]  /*16e10*/  STL [R1+0x178], R0 ;  /* 0x0001780001007387 */ /* 0x0003e20000100800 */
[----:B------:R-:W-:Y:S01]  /*16e20*/  @!P4 IMAD.IADD R18, R18, 0x1, -R2 ;  /* 0x000000011212c824 */ /* 0x000fe200078e0a02 */
[----:B------:R-:W-:Y:S01]  /*16e30*/  ISETP.GT.U32.AND P4, PT, R2, R34, PT ;  /* 0x000000220200720c */ /* 0x000fe20003f84070 */
[----:B------:R-:W-:Y:S01]  /*16e40*/  IMAD.HI.U32 R30, R4, R45, RZ ;  /* 0x0000002d041e7227 */ /* 0x000fe200078e00ff */
[----:B------:R-:W-:-:S03]  /*16e50*/  IABS R38, R230 ;  /* 0x000000e600267213 */ /* 0x000fc60000000000 */
[----:B------:R-:W-:Y:S02]  /*16e60*/  IMAD R49, R2, R22, R49 ;  /* 0x0000001602317224 */ /* 0x000fe400078e0231 */
[----:B------:R-:W-:Y:S02]  /*16e70*/  VIADD R238, R3, 0x56 ;  /* 0x0000005603ee7836 */ /* 0x000fe40000000000 */
[----:B-1----:R-:W-:Y:S02]  /*16e80*/  IMAD.MOV.U32 R0, RZ, RZ, R7 ;  /* 0x000000ffff007224 */ /* 0x002fe400078e0007 */
[----:B------:R-:W-:Y:S01]  /*16e90*/  IMAD.HI.U32 R7, R4, R38, RZ ;  /* 0x0000002604077227 */ /* 0x000fe200078e00ff */
[----:B------:R-:W-:-:S03]  /*16ea0*/  IABS R22, R238 ;  /* 0x000000ee00167213 */ /* 0x000fc60000000000 */
[----:B------:R-:W-:Y:S01]  /*16eb0*/  @!P1 IMAD.MOV R0, RZ, RZ, -R0 ;  /* 0x000000ffff009224 */ /* 0x000fe200078e0a00 */
[----:B------:R-:W-:Y:S01]  /*16ec0*/  ISETP.GT.U32.AND P1, PT, R2, R18, PT ;  /* 0x000000120200720c */ /* 0x000fe20003f24070 */
[----:B------:R-:W-:Y:S02]  /*16ed0*/  @!P4 IMAD.IADD R34, R34, 0x1, -R2 ;  /* 0x000000012222c824 */ /* 0x000fe400078e0a02 */
[----:B------:R-:W-:Y:S01]  /*16ee0*/  IMAD.MOV R7, RZ, RZ, -R7 ;  /* 0x000000ffff077224 */ /* 0x000fe200078e0a07 */
[----:B------:R1:W-:Y:S01]  /*16ef0*/  STL [R1+0x16c], R0 ;  /* 0x00016c0001007387 */ /* 0x0003e20000100800 */
[C---:B------:R-:W-:Y:S02]  /*16f00*/  VIADD R221, R3.reuse, 0x55 ;  /* 0x0000005503dd7836 */ /* 0x040fe40000000000 */
[----:B------:R-:W-:Y:S02]  /*16f10*/  IMAD R38, R2, R7, R38 ;  /* 0x0000000702267224 */ /* 0x000fe400078e0226 */
[C---:B------:R-:W-:Y:S01]  /*16f20*/  VIADD R246, R3.reuse, 0x54 ;  /* 0x0000005403f67836 */ /* 0x040fe20000000000 */
[----:B------:R-:W-:Y:S01]  /*16f30*/  IABS R26, R221 ;  /* 0x000000dd001a7213 */ /* 0x000fe20000000000 */
[----:B------:R-:W-:-:S02]  /*16f40*/  VIADD R247, R3, 0x53 ;  /* 0x0000005303f77836 */ /* 0x000fc40000000000 */
[----:B------:R-:W-:Y:S01]  /*16f50*/  @!P1 IMAD.IADD R18, R18, 0x1, -R2 ;  /* 0x0000000112129824 */ /* 0x000fe200078e0a02 */
[C---:B------:R-:W-:Y:S01]  /*16f60*/  ISETP.GT.U32.AND P1, PT, R2.reuse, R38, PT ;  /* 0x000000260200720c */ /* 0x040fe20003f24070 */
[----:B-1----:R-:W-:Y:S02]  /*16f70*/  IMAD.MOV.U32 R0, RZ, RZ, R14 ;  /* 0x000000ffff007224 */ /* 0x002fe400078e000e */
[----:B------:R-:W-:Y:S01]  /*16f80*/  IMAD.MOV R14, RZ, RZ, -R30 ;  /* 0x000000ffff0e7224 */ /* 0x000fe200078e0a1e */
[----:B------:R-:W-:Y:S01]  /*16f90*/  IABS R30, R246 ;  /* 0x000000f6001e7213 */ /* 0x000fe20000000000 */
[----:B------:R-:W-:Y:S01]  /*16fa0*/  @!P0 IMAD.MOV R0, RZ, RZ, -R0 ;  /* 0x000000ffff008224 */ /* 0x000fe200078e0a00 */
[C---:B------:R-:W-:Y:S01]  /*16fb0*/  ISETP.GT.U32.AND P0, PT, R2.reuse, R49, PT ;  /* 0x000000310200720c */ /* 0x040fe20003f04070 */
[----:B------:R-:W-:Y:S02]  /*16fc0*/  IMAD R45, R2, R14, R45 ;  /* 0x0000000e022d7224 */ /* 0x000fe400078e022d */
[----:B------:R-:W-:Y:S01]  /*16fd0*/  IMAD.HI.U32 R14, R4, R22, RZ ;  /* 0x00000016040e7227 */ /* 0x000fe200078e00ff */
[----:B------:R1:W-:Y:S02]  /*16fe0*/  STL [R1+0x168], R0 ;  /* 0x0001680001007387 */ /* 0x0003e40000100800 */
[----:B------:R-:W-:Y:S01]  /*16ff0*/  ISETP.GT.U32.AND P4, PT, R2, R45, PT ;  /* 0x0000002d0200720c */ /* 0x000fe20003f84070 */
[----:B------:R-:W-:-:S02]  /*17000*/  IMAD.MOV R14, RZ, RZ, -R14 ;  /* 0x000000ffff0e7224 */ /* 0x000fc400078e0a0e */
[----:B------:R-:W-:-:S04]  /*17010*/  IMAD.HI.U32 R7, R4, R26, RZ ;  /* 0x0000001a04077227 */ /* 0x000fc800078e00ff */
[----:B------:R-:W-:Y:S01]  /*17020*/  @!P0 IMAD.IADD R49, R49, 0x1, -R2 ;  /* 0x0000000131318824 */ /* 0x000fe200078e0a02 */
[----:B------:R-:W-:Y:S01]  /*17030*/  ISETP.GE.AND P0, PT, R230, RZ, PT ;  /* 0x000000ffe600720c */ /* 0x000fe20003f06270 */
[----:B-1----:R-:W-:Y:S02]  /*17040*/  IMAD.MOV.U32 R0, RZ, RZ, R34 ;  /* 0x000000ffff007224 */ /* 0x002fe400078e0022 */
[C---:B------:R-:W-:Y:S02]  /*17050*/  IMAD R22, R2.reuse, R14, R22 ;  /* 0x0000000e02167224 */ /* 0x040fe400078e0216 */
[----:B------:R-:W-:Y:S01]  /*17060*/  @!P4 IMAD.IADD R45, R45, 0x1, -R2 ;  /* 0x000000012d2dc824 */ /* 0x000fe200078e0a02 */
[C---:B------:R-:W-:Y:S01]  /*17070*/  ISETP.GT.U32.AND P4, PT, R2.reuse, R49, PT ;  /* 0x000000310200720c */ /* 0x040fe20003f84070 */
[----:B------:R-:W-:Y:S02]  /*17080*/  @!P5 IMAD.MOV R0, RZ, RZ, -R0 ;  /* 0x000000ffff00d224 */ /* 0x000fe400078e0a00 */
[----:B------:R-:W-:Y:S01]  /*17090*/  IMAD.MOV R7, RZ, RZ, -R7 ;  /* 0x000000ffff077224 */ /* 0x000fe200078e0a07 */
[----:B------:R-:W-:Y:S01]  /*170a0*/  ISETP.GT.U32.AND P5, PT, R2, R45, PT ;  /* 0x0000002d0200720c */ /* 0x000fe20003fa4070 */
[----:B------:R-:W-:Y:S01]  /*170b0*/  IMAD.HI.U32 R14, R4, R30, RZ ;  /* 0x0000001e040e7227 */ /* 0x000fe200078e00ff */
[----:B------:R1:W-:Y:S03]  /*170c0*/  STL [R1+0x15c], R0 ;  /* 0x00015c0001007387 */ /* 0x0003e60000100800 */
[----:B------:R-:W-:Y:S01]  /*170d0*/  IMAD R26, R2, R7, R26 ;  /* 0x00000007021a7224 */ /* 0x000fe200078e021a */
[----:B------:R-:W-:Y:S01]  /*170e0*/  IABS R7, R247 ;  /* 0x000000f700077213 */ /* 0x000fe20000000000 */
[----:B------:R-:W-:-:S02]  /*170f0*/  @!P1 IMAD.IADD R38, R38, 0x1, -R2 ;  /* 0x0000000126269824 */ /* 0x000fc400078e0a02 */
[----:B------:R-:W-:Y:S02]  /*17100*/  IMAD.MOV R14, RZ, RZ, -R14 ;  /* 0x000000ffff0e7224 */ /* 0x000fe400078e0a0e */
[----:B------:R-:W-:Y:S01]  /*17110*/  @!P4 IMAD.IADD R49, R49, 0x1, -R2 ;  /* 0x000000013131c824 */ /* 0x000fe200078e0a02 */
[C---:B------:R-:W-:Y:S01]  /*17120*/  ISETP.GT.U32.AND P1, PT, R2.reuse, R38, PT ;  /* 0x000000260200720c */ /* 0x040fe20003f24070 */
[----:B-1----:R-:W-:Y:S01]  /*17130*/  IMAD.MOV.U32 R0, RZ, RZ, R18 ;  /* 0x000000ffff007224 */ /* 0x002fe200078e0012 */
[C---:B------:R-:W-:Y:S01]  /*17140*/  ISETP.GT.U32.AND P4, PT, R2.reuse, R26, PT ;  /* 0x0000001a0200720c */ /* 0x040fe20003f84070 */
[C---:B------:R-:W-:Y:S02]  /*17150*/  IMAD R30, R2.reuse, R14, R30 ;  /* 0x0000000e021e7224 */ /* 0x040fe400078e021e */
[----:B------:R-:W-:Y:S01]  /*17160*/  @!P3 IMAD.MOV R0, RZ, RZ, -R0 ;  /* 0x000000ffff00b224 */ /* 0x000fe200078e0a00 */
[C---:B------:R-:W-:Y:S01]  /*17170*/  ISETP.GT.U32.AND P3, PT, R2.reuse, R22, PT ;  /* 0x000000160200720c */ /* 0x040fe20003f64070 */
[----:B------:R-:W-:Y:S01]  /*17180*/  @!P5 IMAD.IADD R45, R45, 0x1, -R2 ;  /* 0x000000012d2dd824 */ /* 0x000fe200078e0a02 */
[----:B------:R-:W-:Y:S01]  /*17190*/  ISETP.GT.U32.AND P5, PT, R2, R30, PT ;  /* 0x0000001e0200720c */ /* 0x000fe20003fa4070 */
[----:B------:R-:W-:Y:S01]  /*171a0*/  VIADD R230, R3, 0x52 ;  /* 0x0000005203e67836 */ /* 0x000fe20000000000 */
[----:B------:R1:W-:Y:S01]  /*171b0*/  STL [R1+0x160], R0 ;  /* 0x0001600001007387 */ /* 0x0003e20000100800 */
[----:B------:R-:W-:-:S03]  /*171c0*/  IMAD.HI.U32 R14, R4, R7, RZ ;  /* 0x00000007040e7227 */ /* 0x000fc600078e00ff */
[----:B------:R-:W-:Y:S01]  /*171d0*/  IABS R18, R230 ;  /* 0x000000e600127213 */ /* 0x000fe20000000000 */
[----:B------:R-:W-:Y:S02]  /*171e0*/  IMAD.MOV R14, RZ, RZ, -R14 ;  /* 0x000000ffff0e7224 */ /* 0x000fe400078e0a0e */
[--C-:B------:R-:W-:Y:S01]  /*171f0*/  @!P1 IMAD.IADD R38, R38, 0x1, -R2.reuse ;  /* 0x0000000126269824 */ /* 0x100fe200078e0a02 */
[----:B------:R-:W-:Y:S01]  /*17200*/  ISETP.GE.AND P1, PT, R238, RZ, PT ;  /* 0x000000ffee00720c */ /* 0x000fe20003f26270 */
[--C-:B------:R-:W-:Y:S01]  /*17210*/  @!P3 IMAD.IADD R22, R22, 0x1, -R2.reuse ;  /* 0x000000011616b824 */ /* 0x100fe200078e0a02 */
[----:B------:R-:W-:Y:S01]  /*17220*/  ISETP.GE.AND P3, PT, R221, RZ, PT ;  /* 0x000000ffdd00720c */ /* 0x000fe20003f66270 */
[----:B-1----:R-:W-:Y:S02]  /*17230*/  IMAD.MOV.U32 R0, RZ, RZ, R49 ;  /* 0x000000ffff007224 */ /* 0x002fe400078e0031 */
[----:B------:R-:W-:Y:S01]  /*17240*/  @!P4 IMAD.IADD R26, R26, 0x1, -R2 ;  /* 0x000000011a1ac824 */ /* 0x000fe200078e0a02 */
[----:B------:R-:W-:Y:S01]  /*17250*/  ISETP.GT.U32.AND P4, PT, R2, R22, PT ;  /* 0x000000160200720c */ /* 0x000fe20003f84070 */
[----:B------:R-:W-:-:S02]  /*17260*/  @!P2 IMAD.MOV R0, RZ, RZ, -R0 ;  /* 0x000000ffff00a224 */ /* 0x000fc400078e0a00 */
[----:B------:R-:W-:Y:S02]  /*17270*/  IMAD R7, R2, R14, R7 ;  /* 0x0000000e02077224 */ /* 0x000fe400078e0207 */
[----:B------:R-:W-:Y:S01]  /*17280*/  @!P5 IMAD.IADD R30, R30, 0x1, -R2 ;  /* 0x000000011e1ed824 */ /* 0x000fe200078e0a02 */
[----:B------:R1:W-:Y:S01]  /*17290*/  STL [R1+0x148], R0 ;  /* 0x0001480001007387 */ /* 0x0003e20000100800 */
[----:B------:R-:W-:Y:S01]  /*172a0*/  ISETP.GT.U32.AND P5, PT, R2, R26, PT ;  /* 0x0000001a0200720c */ /* 0x000fe20003fa4070 */
[----:B------:R-:W-:Y:S02]  /*172b0*/  IMAD.HI.U32 R34, R4, R18, RZ ;  /* 0x0000001204227227 */ /* 0x000fe400078e00ff */
[----:B------:R-:W-:Y:S02]  /*172c0*/  ISETP.GT.U32.AND P2, PT, R2, R30, PT ;  /* 0x0000001e0200720c */ /* 0x000fe40003f44070 */
[----:B------:R-:W-:Y:S02]  /*172d0*/  VIADD R238, R3, 0x51 ;  /* 0x0000005103ee7836 */ /* 0x000fe40000000000 */
[----:B------:R-:W-:-:S02]  /*172e0*/  IMAD.MOV R34, RZ, RZ, -R34 ;  /* 0x000000ffff227224 */ /* 0x000fc400078e0a22 */
[----:B-1----:R-:W-:Y:S01]  /*172f0*/  IMAD.MOV.U32 R0, RZ, RZ, R38 ;  /* 0x000000ffff007224 */ /* 0x002fe200078e0026 */
[----:B------:R-:W-:Y:S01]  /*17300*/  IABS R14, R238 ;  /* 0x000000ee000e7213 */ /* 0x000fe20000000000 */
[----:B------:R-:W-:Y:S02]  /*17310*/  IMAD.MOV.U32 R6, RZ, RZ, R45 ;  /* 0x000000ffff067224 */ /* 0x000fe400078e002d */
[----:B------:R-:W-:Y:S01]  /*17320*/  @!P0 IMAD.MOV R0, RZ, RZ, -R0 ;  /* 0x000000ffff008224 */ /* 0x000fe200078e0a00 */
[C---:B------:R-:W-:Y:S01]  /*17330*/  ISETP.GT.U32.AND P0, PT, R2.reuse, R7, PT ;  /* 0x000000070200720c */ /* 0x040fe20003f04070 */
[----:B------:R-:W-:Y:S02]  /*17340*/  IMAD R18, R2, R34, R18 ;  /* 0x0000002202127224 */ /* 0x000fe400078e0212 */
[----:B------:R-:W-:Y:S01]  /*17350*/  @!P6 IMAD.MOV R6, RZ, RZ, -R6 ;  /* 0x000000ffff06e224 */ /* 0x000fe200078e0a06 */
[----:B------:R-:W-:Y:S01]  /*17360*/  ISETP.GE.AND P6, PT, R246, RZ, PT ;  /* 0x000000fff600720c */ /* 0x000fe20003fc6270 */
[----:B------:R-:W-:-:S02]  /*17370*/  VIADD R246, R3, 0x50 ;  /* 0x0000005003f67836 */ /* 0x000fc40000000000 */
[--C-:B------:R-:W-:Y:S01]  /*17380*/  @!P4 IMAD.IADD R22, R22, 0x1, -R2.reuse ;  /* 0x000000011616c824 */ /* 0x100fe200078e0a02 */
[----:B------:R1:W-:Y:S01]  /*17390*/  STL [R1+0x154], R6 ;  /* 0x0001540601007387 */ /* 0x0003e20000100800 */
[--C-:B------:R-:W-:Y:S01]  /*173a0*/  @!P5 IMAD.IADD R26, R26, 0x1, -R2.reuse ;  /* 0x000000011a1ad824 */ /* 0x100fe200078e0a02 */
[----:B------:R-:W-:Y:S01]  /*173b0*/  ISETP.GT.U32.AND P5, PT, R2, R18, PT ;  /* 0x000000120200720c */ /* 0x000fe20003fa4070 */
[----:B------:R-:W-:Y:S01]  /*173c0*/  IMAD.HI.U32 R34, R4, R14, RZ ;  /* 0x0000000e04227227 */ /* 0x000fe200078e00ff */
[----:B------:R2:W-:Y:S01]  /*173d0*/  STL [R1+0x158], R0 ;  /* 0x0001580001007387 */ /* 0x0005e20000100800 */
[----:B------:R-:W-:Y:S02]  /*173e0*/  IABS R159, R246 ;  /* 0x000000f6009f7213 */ /* 0x000fe40000000000 */
[----:B------:R-:W-:Y:S01]  /*173f0*/  @!P0 IMAD.IADD R7, R7, 0x1, -R2 ;  /* 0x0000000107078824 */ /* 0x000fe200078e0a02 */
[----:B------:R-:W-:Y:S01]  /*17400*/  ISETP.GE.AND P4, PT, R247, RZ, PT ;  /* 0x000000fff700720c */ /* 0x000fe20003f86270 */
[----:B------:R-:W-:Y:S01]  /*17410*/  IMAD.MOV R34, RZ, RZ, -R34 ;  /* 0x000000ffff227224 */ /* 0x000fe200078e0a22 */
[----:B------:R-:W-:Y:S01]  /*17420*/  ISETP.GE.AND P0, PT, R238, RZ, PT ;  /* 0x000000ffee00720c */ /* 0x000fe20003f06270 */
[----:B-1----:R-:W-:-:S02]  /*17430*/  IMAD.MOV.U32 R6, RZ, RZ, R22 ;  /* 0x000000ffff067224 */ /* 0x002fc400078e0016 */
[----:B------:R-:W-:Y:S02]  /*17440*/  VIADD R247, R3, 0x4f ;  /* 0x0000004f03f77836 */ /* 0x000fe40000000000 */
[----:B--2---:R-:W-:Y:S02]  /*17450*/  IMAD.MOV.U32 R0, RZ, RZ, R26 ;  /* 0x000000ffff007224 */ /* 0x004fe400078e001a */
[----:B------:R-:W-:Y:S01]  /*17460*/  @!P1 IMAD.MOV R6, RZ, RZ, -R6 ;  /* 0x000000ffff069224 */ /* 0x000fe200078e0a06 */
[C---:B------:R-:W-:Y:S01]  /*17470*/  ISETP.GT.U32.AND P1, PT, R2.reuse, R7, PT ;  /* 0x000000070200720c */ /* 0x040fe20003f24070 */
[----:B------:R-:W-:Y:S01]  /*17480*/  IMAD R14, R2, R34, R14 ;  /* 0x00000022020e7224 */ /* 0x000fe200078e020e */
[----:B------:R-:W-:Y:S01]  /*17490*/  IABS R163, R247 ;  /* 0x000000f700a37213 */ /* 0x000fe20000000000 */
[----:B------:R-:W-:Y:S01]  /*174a0*/  IMAD.HI.U32 R34, R4, R159, RZ ;  /* 0x0000009f04227227 */ /* 0x000fe200078e00ff */
[----:B------:R-:W-:Y:S03]  /*174b0*/  STL [R1+0x150], R6 ;  /* 0x0001500601007387 */ /* 0x000fe60000100800 */
[----:B------:R-:W-:-:S02]  /*174c0*/  @!P3 IMAD.MOV R0, RZ, RZ, -R0 ;  /* 0x000000ffff00b224 */ /* 0x000fc400078e0a00 */
[--C-:B------:R-:W-:Y:S01]  /*174d0*/  @!P2 IMAD.IADD R30, R30, 0x1, -R2.reuse ;  /* 0x000000011e1ea824 */ /* 0x100fe200078e0a02 */
[----:B------:R-:W-:Y:S01]  /*174e0*/  ISETP.GE.AND P2, PT, R230, RZ, PT ;  /* 0x000000ffe600720c */ /* 0x000fe20003f46270 */
[----:B------:R-:W-:Y:S01]  /*174f0*/  @!P5 IMAD.IADD R18, R18, 0x1, -R2 ;  /* 0x000000011212d824 */ /* 0x000fe200078e0a02 */
[----:B------:R1:W-:Y:S01]  /*17500*/  STL [R1+0x14c], R0 ;  /* 0x00014c0001007387 */ /* 0x0003e20000100800 */
[----:B------:R-:W-:Y:S01]  /*17510*/  IMAD.MOV R26, RZ, RZ, -R34 ;  /* 0x000000ffff1a7224 */ /* 0x000fe200078e0a22 */
[C---:B------:R-:W-:Y:S01]  /*17520*/  ISETP.GT.U32.AND P5, PT, R2.reuse, R14, PT ;  /* 0x0000000e0200720c */ /* 0x040fe20003fa4070 */
[----:B------:R-:W-:Y:S01]  /*17530*/  VIADD R230, R3, 0x4e ;  /* 0x0000004e03e67836 */ /* 0x000fe20000000000 */
[----:B------:R-:W-:Y:S01]  /*17540*/  ISETP.GT.U32.AND P3, PT, R2, R18, PT ;  /* 0x000000120200720c */ /* 0x000fe20003f64070 */
[----:B------:R-:W-:-:S03]  /*17550*/  IMAD.HI.U32 R22, R4, R163, RZ ;  /* 0x000000a304167227 */ /* 0x000fc600078e00ff */
[----:B------:R-:W-:Y:S01]  /*17560*/  IABS R167, R230 ;  /* 0x000000e600a77213 */ /* 0x000fe20000000000 */
[----:B------:R-:W-:Y:S02]  /*17570*/  IMAD R159, R2, R26, R159 ;  /* 0x0000001a029f7224 */ /* 0x000fe400078e029f */
[----:B-1----:R-:W-:Y:S02]  /*17580*/  IMAD.MOV.U32 R0, RZ, RZ, R30 ;  /* 0x000000ffff007224 */ /* 0x002fe400078e001e */
[----:B------:R-:W-:Y:S02]  /*17590*/  IMAD.MOV R22, RZ, RZ, -R22 ;  /* 0x000000ffff167224 */ /* 0x000fe400078e0a16 */
[----:B------:R-:W-:Y:S01]  /*175a0*/  @!P6 IMAD.MOV R0, RZ, RZ, -R0 ;  /* 0x000000ffff00e224 */ /* 0x000fe200078e0a00 */
[----:B------:R-:W-:Y:S01]  /*175b0*/  ISETP.GE.AND P6, PT, R246, RZ, PT ;  /* 0x000000fff600720c */ /* 0x000fe20003fc6270 */
[----:B------:R-:W-:Y:S01]  /*175c0*/  @!P1 IMAD.IADD R7, R7, 0x1, -R2 ;  /* 0x0000000107079824 */ /* 0x000fe200078e0a02 */
[C---:B------:R-:W-:Y:S01]  /*175d0*/  ISETP.GT.U32.AND P1, PT, R2.reuse, R159, PT ;  /* 0x0000009f0200720c */ /* 0x040fe20003f24070 */
[----:B------:R-:W-:Y:S01]  /*175e0*/  IMAD R163, R2, R22, R163 ;  /* 0x0000001602a37224 */ /* 0x000fe200078e02a3 */
[----:B------:R1:W-:Y:S01]  /*175f0*/  STL [R1+0x144], R0 ;  /* 0x0001440001007387 */ /* 0x0003e20000100800 */
[----:B------:R-:W-:-:S04]  /*17600*/  IMAD.HI.U32 R26, R4, R167, RZ ;  /* 0x000000a7041a7227 */ /* 0x000fc800078e00ff */
[----:B------:R-:W-:Y:S01]  /*17610*/  @!P5 IMAD.IADD R14, R14, 0x1, -R2 ;  /* 0x000000010e0ed824 */ /* 0x000fe200078e0a02 */
[----:B------:R-:W-:Y:S01]  /*17620*/  ISETP.GT.U32.AND P5, PT, R2, R163, PT ;  /* 0x000000a30200720c */ /* 0x000fe20003fa4070 */
[----:B------:R-:W-:Y:S02]  /*17630*/  IMAD.MOV R26, RZ, RZ, -R26 ;  /* 0x000000ffff1a7224 */ /* 0x000fe400078e0a1a */
[----:B------:R-:W-:Y:S01]  /*17640*/  @!P3 IMAD.IADD R18, R18, 0x1, -R2 ;  /* 0x000000011212b824 */ /* 0x000fe200078e0a02 */
[----:B------:R-:W-:Y:S01]  /*17650*/  ISETP.GE.AND P3, PT, R247, RZ, PT ;  /* 0x000000fff700720c */ /* 0x000fe20003f66270 */
[----:B-1----:R-:W-:Y:S02]  /*17660*/  IMAD.MOV.U32 R0, RZ, RZ, R7 ;  /* 0x000000ffff007224 */ /* 0x002fe400078e0007 */
[----:B------:R-:W-:Y:S02]  /*17670*/  IMAD R167, R2, R26, R167 ;  /* 0x0000001a02a77224 */ /* 0x000fe400078e02a7 */
[----:B------:R-:W-:-:S02]  /*17680*/  @!P4 IMAD.MOV R0, RZ, RZ, -R0 ;  /* 0x000000ffff00c224 */ /* 0x000fc400078e0a00 */
[----:B------:R-:W-:Y:S02]  /*17690*/  VIADD R221, R3, 0x4d ;  /* 0x0000004d03dd7836 */ /* 0x000fe40000000000 */
[--C-:B------:R-:W-:Y:S01]  /*176a0*/  @!P1 IMAD.IADD R159, R159, 0x1, -R2.reuse ;  /* 0x000000019f9f9824 */ /* 0x100fe200078e0a02 */
[----:B------:R1:W-:Y:S01]  /*176b0*/  STL [R1+0x140], R0 ;  /* 0x0001400001007387 */ /* 0x0003e20000100800 */
[C---:B------:R-:W-:Y:S01]  /*176c0*/  ISETP.GT.U32.AND P1, PT, R2.reuse, R14, PT ;  /* 0x0000000e0200720c */ /* 0x040fe20003f24070 */
[----:B------:R-:W-:Y:S01]  /*176d0*/  @!P5 IMAD.IADD R163, R163, 0x1, -R2 ;  /* 0x00000001a3a3d824 */ /* 0x000fe200078e0a02 */
[----:B------:R-:W-:Y:S01]  /*176e0*/  IABS R171, R221 ;  /* 0x000000dd00ab7213 */ /* 0x000fe20000000000 */
[C---:B------:R-:W-:Y:S01]  /*176f0*/  VIADD R238, R3.reuse, 0x4c ;  /* 0x0000004c03ee7836 */ /* 0x040fe20000000000 */
[C---:B------:R-:W-:Y:S01]  /*17700*/  ISETP.GT.U32.AND P5, PT, R2.reuse, R159, PT ;  /* 0x0000009f0200720c */ /* 0x040fe20003fa4070 */
[----:B------:R-:W-:Y:S01]  /*17710*/  VIADD R247, R3, 0x4a ;  /* 0x0000004a03f77836 */ /* 0x000fe20000000000 */
[----:B------:R-:W-:Y:S01]  /*17720*/  ISETP.GT.U32.AND P4, PT, R2, R163, PT ;  /* 0x000000a30200720c */ /* 0x000fe20003f84070 */
[----:B------:R-:W-:Y:S01]  /*17730*/  IMAD.HI.U32 R22, R4, R171, RZ ;  /* 0x000000ab04167227 */ /* 0x000fe200078e00ff */
[----:B------:R-:W-:-:S02]  /*17740*/  IABS R175, R238 ;  /* 0x000000ee00af7213 */ /* 0x000fc40000000000 */
[----:B------:R-:W-:Y:S01]  /*17750*/  IABS R182, R247 ;  /* 0x000000f700b67213 */ /* 0x000fe20000000000 */
[----:B-1----:R-:W-:Y:S02]  /*17760*/  IMAD.MOV.U32 R0, RZ, RZ, R18 ;  /* 0x000000ffff007224 */ /* 0x002fe400078e0012 */
[----:B------:R-:W-:Y:S02]  /*17770*/  IMAD.MOV R22, RZ, RZ, -R22 ;  /* 0x000000ffff167224 */ /* 0x000fe400078e0a16 */
[----:B------:R-:W-:Y:S01]  /*17780*/  @!P2 IMAD.MOV R0, RZ, RZ, -R0 ;  /* 0x000000ffff00a224 */ /* 0x000fe200078e0a00 */
[----:B------:R-:W-:Y:S01]  /*17790*/  ISETP.GT.U32.AND P2, PT, R2, R167, PT ;  /* 0x000000a70200720c */ /* 0x000fe20003f44070 */
[----:B------:R-:W-:Y:S01]  /*177a0*/  @!P1 IMAD.IADD R14, R14, 0x1, -R2 ;  /* 0x000000010e0e9824 */ /* 0x000fe200078e0a02 */
[----:B------:R-:W-:Y:S01]  /*177b0*/  ISETP.GE.AND P1, PT, R230, RZ, PT ;  /* 0x000000ffe600720c */ /* 0x000fe20003f26270 */
[----:B------:R-:W-:Y:S01]  /*177c0*/  IMAD R171, R2, R22, R171 ;  /* 0x0000001602ab7224 */ /* 0x000fe200078e02ab */
[----:B------:R1:W-:Y:S01]  /*177d0*/  STL [R1+0x13c], R0 ;  /* 0x00013c0001007387 */ /* 0x0003e20000100800 */
[----:B------:R-:W-:-:S04]  /*177e0*/  IMAD.HI.U32 R7, R4, R175, RZ ;  /* 0x000000af04077227 */ /* 0x000fc800078e00ff */
[--C-:B------:R-:W-:Y:S01]  /*177f0*/  @!P5 IMAD.IADD R159, R159, 0x1, -R2.reuse ;  /* 0x000000019f9fd824 */ /* 0x100fe200078e0a02 */
[C---:B------:R-:W-:Y:S01]  /*17800*/  ISETP.GT.U32.AND P5, PT, R2.reuse, R171, PT ;  /* 0x000000ab0200720c */ /* 0x040fe20003fa4070 */
[----:B------:R-:W-:Y:S02]  /*17810*/  IMAD.MOV R7, RZ, RZ, -R7 ;  /* 0x000000ffff077224 */ /* 0x000fe400078e0a07 */
[----:B------:R-:W-:Y:S01]  /*17820*/  @!P2 IMAD.IADD R167, R167, 0x1, -R2 ;  /* 0x00000001a7a7a824 */ /* 0x000fe200078e0a02 */
[----:B------:R-:W-:Y:S01]  /*17830*/  ISETP.GE.AND P2, PT, R221, RZ, PT ;  /* 0x000000ffdd00720c */ /* 0x000fe20003f46270 */
[----:B-1----:R-:W-:Y:S02]  /*17840*/  IMAD.MOV.U32 R0, RZ, RZ, R14 ;  /* 0x000000ffff007224 */ /* 0x002fe400078e000e */
[C---:B------:R-:W-:Y:S02]  /*17850*/  IMAD R175, R2.reuse, R7, R175 ;  /* 0x0000000702af7224 */ /* 0x040fe400078e02af */
[----:B------:R-:W-:Y:S01]  /*17860*/  @!P0 IMAD.MOV R0, RZ, RZ, -R0 ;  /* 0x000000ffff008224 */ /* 0x000fe200078e0a00 */
[----:B------:R-:W-:Y:S01]  /*17870*/  ISETP.GT.U32.AND P0, PT, R2, R167, PT ;  /* 0x000000a70200720c */ /* 0x000fe20003f04070 */
[----:B------:R-:W-:-:S03]  /*17880*/  IMAD.HI.U32 R7, R4, R182, RZ ;  /* 0x000000b604077227 */ /* 0x000fc600078e00ff */
[----:B------:R1:W-:Y:S01]  /*17890*/  STL [R1+0x138], R0 ;  /* 0x0001380001007387 */ /* 0x0003e20000100800 */
[----:B------:R-:W-:Y:S02]  /*178a0*/  IMAD.MOV R7, RZ, RZ, -R7 ;  /* 0x000000ffff077224 */ /* 0x000fe400078e0a07 */
[----:B------:R-:W-:Y:S02]  /*178b0*/  VIADD R246, R3, 0x4b ;  /* 0x0000004b03f67836 */ /* 0x000fe40000000000 */
[----:B------:R-:W-:Y:S01]  /*178c0*/  @!P5 IMAD.IADD R171, R171, 0x1, -R2 ;  /* 0x00000001ababd824 */ /* 0x000fe200078e0a02 */
[----:B------:R-:W-:Y:S01]  /*178d0*/  ISETP.GE.AND P5, PT, R238, RZ, PT ;  /* 0x000000ffee00720c */ /* 0x000fe20003fa6270 */
[C---:B------:R-:W-:Y:S01]  /*178e0*/  IMAD R182, R2.reuse, R7, R182 ;  /* 0x0000000702b67224 */ /* 0x040fe200078e02b6 */
[----:B------:R-:W-:Y:S01]  /*178f0*/  IABS R178, R246 ;  /* 0x000000f600b27213 */ /* 0x000fe20000000000 */
[----:B------:R-:W-:Y:S02]  /*17900*/  @!P0 IMAD.IADD R167, R167, 0x1, -R2 ;  /* 0x00000001a7a78824 */ /* 0x000fe400078e0a02 */
        /* <DEDUP_REMOVED lines=9> */
[----:B------:R-:W-:Y:S02]  /*179a0*/  IMAD R178, R2, R14, R178 ;  /* 0x0000000e02b27224 */ /* 0x000fe400078e02b2 */
[--C-:B------:R-:W-:Y:S01]  /*179b0*/  @!P6 IMAD.IADD R171, R171, 0x1, -R2.reuse ;  /* 0x00000001ababe824 */ /* 0x100fe200078e0a02 */
[----:B------:R-:W-:Y:S01]  /*179c0*/  IABS R190, R238 ;  /* 0x000000ee00be7213 */ /* 0x000fe20000000000 */
[----:B------:R-:W-:Y:S01]  /*179d0*/  @!P1 IMAD.IADD R182, R182, 0x1, -R2 ;  /* 0x00000001b6b69824 */ /* 0x000fe200078e0a02 */
[----:B------:R-:W-:Y:S01]  /*179e0*/  ISETP.GT.U32.AND P0, PT, R2, R178, PT ;  /* 0x000000b20200720c */ /* 0x000fe20003f04070 */
[----:B------:R-:W-:-:S02]  /*179f0*/  VIADD R230, R3, 0x49 ;  /* 0x0000004903e67836 */ /* 0x000fc40000000000 */
[----:B------:R-:W-:Y:S01]  /*17a00*/  @!P2 IMAD.MOV R171, RZ, RZ, -R171 ;  /* 0x000000ffffaba224 */ /* 0x000fe200078e0aab */
[----:B------:R-:W-:Y:S01]  /*17a10*/  ISETP.GT.U32.AND P2, PT, R2, R182, PT ;  /* 0x000000b60200720c */ /* 0x000fe20003f44070 */
[----:B------:R-:W-:Y:S01]  /*17a20*/  @!P4 IMAD.IADD R175, R175, 0x1, -R2 ;  /* 0x00000001afafc824 */ /* 0x000fe200078e0a02 */
[----:B------:R-:W-:Y:S01]  /*17a30*/  IABS R186, R230 ;  /* 0x000000e600ba7213 */ /* 0x000fe20000000000 */
[----:B------:R-:W-:-:S03]  /*17a40*/  IMAD.HI.U32 R18, R4, R190, RZ ;  /* 0x000000be04127227 */ /* 0x000fc600078e00ff */
[----:B------:R-:W-:Y:S01]  /*17a50*/  ISETP.GT.U32.AND P4, PT, R2, R175, PT ;  /* 0x000000af0200720c */ /* 0x000fe20003f84070 */
[----:B------:R-:W-:Y:S02]  /*17a60*/  IMAD.MOV R18, RZ, RZ, -R18 ;  /* 0x000000ffff127224 */ /* 0x000fe400078e0a12 */
[----:B------:R-:W-:-:S04]  /*17a70*/  IMAD.HI.U32 R7, R4, R186, RZ ;  /* 0x000000ba04077227 */ /* 0x000fc800078e00ff */
[----:B------:R-:W-:Y:S02]  /*17a80*/  IMAD R190, R2, R18, R190 ;  /* 0x0000001202be7224 */ /* 0x000fe400078e02be */
[----:B------:R-:W-:Y:S02]  /*17a90*/  IMAD.MOV R7, RZ, RZ, -R7 ;  /* 0x000000ffff077224 */ /* 0x000fe400078e0a07 */
[----:B------:R-:W-:Y:S01]  /*17aa0*/  @!P3 IMAD.MOV R163, RZ, RZ, -R163 ;  /* 0x000000ffffa3b224 */ /* 0x000fe200078e0aa3 */
[----:B------:R-:W-:Y:S01]  /*17ab0*/  ISETP.GE.AND P3, PT, R246, RZ, PT ;  /* 0x000000fff600720c */ /* 0x000fe20003f66270 */
[----:B------:R-:W-:Y:S02]  /*17ac0*/  VIADD R246, R3, 0x47 ;  /* 0x0000004703f67836 */ /* 0x000fe40000000000 */
[--C-:B------:R-:W-:Y:S01]  /*17ad0*/  @!P0 IMAD.IADD R178, R178, 0x1, -R2.reuse ;  /* 0x00000001b2b28824 */ /* 0x100fe200078e0a02 */
[----:B------:R-:W-:Y:S01]  /*17ae0*/  ISETP.GE.AND P0, PT, R230, RZ, PT ;  /* 0x000000ffe600720c */ /* 0x000fe20003f06270 */
[----:B------:R-:W-:Y:S01]  /*17af0*/  @!P2 IMAD.IADD R182, R182, 0x1, -R2 ;  /* 0x00000001b6b6a824 */ /* 0x000fe200078e0a02 */
[C---:B------:R-:W-:Y:S01]  /*17b00*/  ISETP.GT.U32.AND P2, PT, R2.reuse, R190, PT ;  /* 0x000000be0200720c */ /* 0x040fe20003f44070 */
[C---:B------:R-:W-:Y:S01]  /*17b10*/  IMAD R186, R2.reuse, R7, R186 ;  /* 0x0000000702ba7224 */ /* 0x040fe200078e02ba */
[----:B------:R-:W-:Y:S01]  /*17b20*/  IABS R194, R246 ;  /* 0x000000f600c27213 */ /* 0x000fe20000000000 */
[----:B------:R-:W-:Y:S01]  /*17b30*/  @!P4 IMAD.IADD R175, R175, 0x1, -R2 ;  /* 0x00000001afafc824 */ /* 0x000fe200078e0a02 */
[C---:B------:R-:W-:Y:S01]  /*17b40*/  ISETP.GT.U32.AND P1, PT, R2.reuse, R178, PT ;  /* 0x000000b20200720c */ /* 0x040fe20003f24070 */
[----:B------:R-:W-:Y:S01]  /*17b50*/  VIADD R215, R3, 0x44 ;  /* 0x0000004403d77836 */ /* 0x000fe20000000000 */
[----:B------:R-:W-:Y:S01]  /*17b60*/  ISETP.GT.U32.AND P6, PT, R2, R186, PT ;  /* 0x000000ba0200720c */ /* 0x000fe20003fc4070 */
[----:B------:R-:W-:Y:S01]  /*17b70*/  IMAD.HI.U32 R7, R4, R194, RZ ;  /* 0x000000c204077227 */ /* 0x000fe200078e00ff */
[----:B------:R-:W-:-:S02]  /*17b80*/  ISETP.GE.AND P4, PT, R247, RZ, PT ;  /* 0x000000fff700720c */ /* 0x000fc40003f86270 */
[----:B------:R-:W-:Y:S01]  /*17b90*/  IABS R206, R215 ;  /* 0x000000d700ce7213 */ /* 0x000fe20000000000 */
[----:B------:R-:W-:Y:S02]  /*17ba0*/  VIADD R247, R3, 0x46 ;  /* 0x0000004603f77836 */ /* 0x000fe40000000000 */
[----:B------:R-:W-:Y:S02]  /*17bb0*/  IMAD.MOV R7, RZ, RZ, -R7 ;  /* 0x000000ffff077224 */ /* 0x000fe400078e0a07 */
[--C-:B------:R-:W-:Y:S01]  /*17bc0*/  @!P2 IMAD.IADD R190, R190, 0x1, -R2.reuse ;  /* 0x00000001bebea824 */ /* 0x100fe200078e0a02 */
[----:B------:R-:W-:Y:S01]  /*17bd0*/  IABS R198, R247 ;  /* 0x000000f700c67213 */ /* 0x000fe20000000000 */
[----:B------:R-:W-:Y:S01]  /*17be0*/  @!P1 IMAD.IADD R178, R178, 0x1, -R2 ;  /* 0x00000001b2b29824 */ /* 0x000fe200078e0a02 */
[----:B------:R-:W-:Y:S01]  /*17bf0*/  ISETP.GE.AND P1, PT, R246, RZ, PT ;  /* 0x000000fff600720c */ /* 0x000fe20003f26270 */
[C---:B------:R-:W-:Y:S01]  /*17c00*/  IMAD R194, R2.reuse, R7, R194 ;  /* 0x0000000702c27224 */ /* 0x040fe200078e02c2 */
[----:B------:R-:W-:Y:S01]  /*17c10*/  ISETP.GT.U32.AND P2, PT, R2, R190, PT ;  /* 0x000000be0200720c */ /* 0x000fe20003f44070 */
[----:B------:R-:W-:-:S04]  /*17c20*/  IMAD.HI.U32 R14, R4, R198, RZ ;  /* 0x000000c6040e7227 */ /* 0x000fc800078e00ff */
[----:B------:R-:W-:Y:S02]  /*17c30*/  @!P6 IMAD.IADD R186, R186, 0x1, -R2 ;  /* 0x00000001babae824 */ /* 0x000fe400078e0a02 */
[----:B------:R-:W-:Y:S01]  /*17c40*/  @!P5 IMAD.MOV R175, RZ, RZ, -R175 ;  /* 0x000000ffffafd224 */ /* 0x000fe200078e0aaf */
[----:B------:R-:W-:Y:S01]  /*17c50*/  ISETP.GE.AND P5, PT, R238, RZ, PT ;  /* 0x000000ffee00720c */ /* 0x000fe20003fa6270 */
[----:B------:R-:W-:Y:S01]  /*17c60*/  IMAD.MOV R14, RZ, RZ, -R14 ;  /* 0x000000ffff0e7224 */ /* 0x000fe200078e0a0e */
[C---:B------:R-:W-:Y:S01]  /*17c70*/  ISETP.GT.U32.AND P6, PT, R2.reuse, R186, PT ;  /* 0x000000ba0200720c */ /* 0x040fe20003fc4070 */
[----:B------:R-:W-:Y:S01]  /*17c80*/  @!P3 IMAD.MOV R178, RZ, RZ, -R178 ;  /* 0x000000ffffb2b224 */ /* 0x000fe200078e0ab2 */
[----:B------:R-:W-:Y:S01]  /*17c90*/  ISETP.GT.U32.AND P3, PT, R2, R194, PT ;  /* 0x000000c20200720c */ /* 0x000fe20003f64070 */
[----:B------:R-:W-:-:S04]  /*17ca0*/  IMAD.HI.U32 R7, R4, R206, RZ ;  /* 0x000000ce04077227 */ /* 0x000fc800078e00ff */
[C---:B------:R-:W-:Y:S02]  /*17cb0*/  IMAD R198, R2.reuse, R14, R198 ;  /* 0x0000000e02c67224 */ /* 0x040fe400078e02c6 */
[----:B------:R-:W-:Y:S02]  /*17cc0*/  VIADD R238, R3, 0x45 ;  /* 0x0000004503ee7836 */ /* 0x000fe40000000000 */
[----:B------:R-:W-:Y:S02]  /*17cd0*/  IMAD.MOV R7, RZ, RZ, -R7 ;  /* 0x000000ffff077224 */ /* 0x000fe400078e0a07 */
[----:B------:R-:W-:Y:S01]  /*17ce0*/  @!P4 IMAD.MOV R182, RZ, RZ, -R182 ;  /* 0x000000ffffb6c224 */ /* 0x000fe200078e0ab6 */
[----:B------:R-:W-:Y:S01]  /*17cf0*/  ISETP.GT.U32.AND P4, PT, R2, R198, PT ;  /* 0x000000c60200720c */ /* 0x000fe20003f84070 */
[----:B------:R-:W-:Y:S01]  /*17d00*/  @!P2 IMAD.IADD R190, R190, 0x1, -R2 ;  /* 0x00000001bebea824 */ /* 0x000fe200078e0a02 */
[----:B------:R-:W-:Y:S01]  /*17d10*/  IABS R202, R238 ;  /* 0x000000ee00ca7213 */ /* 0x000fe20000000000 */
[----:B------:R-:W-:-:S02]  /*17d20*/  IMAD R206, R2, R7, R206 ;  /* 0x0000000702ce7224 */ /* 0x000fc400078e02ce */
[----:B------:R-:W-:Y:S02]  /*17d30*/  @!P3 IMAD.IADD R194, R194, 0x1, -R2 ;  /* 0x00000001c2c2b824 */ /* 0x000fe400078e0a02 */
[----:B------:R-:W-:Y:S01]  /*17d40*/  @!P5 IMAD.MOV R190, RZ, RZ, -R190 ;  /* 0x000000ffffbed224 */ /* 0x000fe200078e0abe */
[C---:B------:R-:W-:Y:S01]  /*17d50*/  ISETP.GT.U32.AND P5, PT, R2.reuse, R206, PT ;  /* 0x000000ce0200720c */ /* 0x040fe20003fa4070 */
[----:B------:R-:W-:Y:S01]  /*17d60*/  VIADD R246, R3, 0x43 ;  /* 0x0000004303f67836 */ /* 0x000fe20000000000 */
[----:B------:R-:W-:Y:S01]  /*17d70*/  ISETP.GT.U32.AND P3, PT, R2, R194, PT ;  /* 0x000000c20200720c */ /* 0x000fe20003f64070 */
[----:B------:R-:W-:Y:S01]  /*17d80*/  @!P6 IMAD.IADD R186, R186, 0x1, -R2 ;  /* 0x00000001babae824 */ /* 0x000fe200078e0a02 */
[----:B------:R-:W-:Y:S01]  /*17d90*/  ISETP.GE.AND P6, PT, R247, RZ, PT ;  /* 0x000000fff700720c */ /* 0x000fe20003fc6270 */
[----:B------:R-:W-:Y:S01]  /*17da0*/  IMAD.HI.U32 R14, R4, R202, RZ ;  /* 0x000000ca040e7227 */ /* 0x000fe200078e00ff */
[----:B------:R-:W-:-:S03]  /*17db0*/  IABS R209, R246 ;  /* 0x000000f600d17213 */ /* 0x000fc60000000000 */
[C---:B------:R-:W-:Y:S02]  /*17dc0*/  VIADD R247, R3.reuse, 0x42 ;  /* 0x0000004203f77836 */ /* 0x040fe40000000000 */
[----:B------:R-:W-:Y:S02]  /*17dd0*/  IMAD.MOV R14, RZ, RZ, -R14 ;  /* 0x000000ffff0e7224 */ /* 0x000fe400078e0a0e */
[----:B------:R-:W-:Y:S01]  /*17de0*/  @!P4 IMAD.IADD R198, R198, 0x1, -R2 ;  /* 0x00000001c6c6c824 */ /* 0x000fe200078e0a02 */
[----:B------:R-:W-:Y:S01]  /*17df0*/  IABS R213, R247 ;  /* 0x000000f700d57213 */ /* 0x000fe20000000000 */
[C---:B------:R-:W-:Y:S02]  /*17e00*/  IMAD R202, R2.reuse, R14, R202 ;  /* 0x0000000e02ca7224 */ /* 0x040fe400078e02ca */
[----:B------:R-:W-:Y:S01]  /*17e10*/  VIADD R230, R3, 0x41 ;  /* 0x0000004103e67836 */ /* 0x000fe20000000000 */
[----:B------:R-:W-:Y:S01]  /*17e20*/  ISETP.GT.U32.AND P4, PT, R2, R198, PT ;  /* 0x000000c60200720c */ /* 0x000fe20003f84070 */
[----:B------:R-:W-:Y:S01]  /*17e30*/  IMAD.HI.U32 R14, R4, R209, RZ ;  /* 0x000000d1040e7227 */ /* 0x000fe200078e00ff */
[----:B------:R-:W-:-:S02]  /*17e40*/  ISETP.GT.U32.AND P2, PT, R2, R202, PT ;  /* 0x000000ca0200720c */ /* 0x000fc40003f44070 */
[----:B------:R-:W-:Y:S01]  /*17e50*/  IABS R217, R230 ;  /* 0x000000e600d97213 */ /* 0x000fe20000000000 */
[----:B------:R-:W-:Y:S01]  /*17e60*/  @!P0 IMAD.MOV R186, RZ, RZ, -R186 ;  /* 0x000000ffffba8224 */ /* 0x000fe200078e0aba */
[----:B------:R-:W-:Y:S01]  /*17e70*/  ISETP.GE.AND P0, PT, R238, RZ, PT ;  /* 0x000000ffee00720c */ /* 0x000fe20003f06270 */
[----:B------:R-:W-:-:S04]  /*17e80*/  IMAD.HI.U32 R7, R4, R213, RZ ;  /* 0x000000d504077227 */ /* 0x000fc800078e00ff */
[----:B------:R-:W-:Y:S02]  /*17e90*/  VIADD R238, R3, 0x40 ;  /* 0x0000004003ee7836 */ /* 0x000fe40000000000 */
[----:B------:R-:W-:Y:S02]  /*17ea0*/  @!P5 IMAD.IADD R206, R206, 0x1, -R2 ;  /* 0x00000001ceced824 */ /* 0x000fe400078e0a02 */
[----:B------:R-:W-:Y:S01]  /*17eb0*/  IMAD.MOV R14, RZ, RZ, -R14 ;  /* 0x000000ffff0e7224 */ /* 0x000fe200078e0a0e */
[----:B------:R-:W-:Y:S01]  /*17ec0*/  IABS R221, R238 ;  /* 0x000000ee00dd7213 */ /* 0x000fe20000000000 */
[----:B------:R-:W-:Y:S01]  /*17ed0*/  IMAD.MOV R7, RZ, RZ, -R7 ;  /* 0x000000ffff077224 */ /* 0x000fe200078e0a07 */
[----:B------:R-:W-:Y:S01]  /*17ee0*/  ISETP.GT.U32.AND P5, PT, R2, R206, PT ;  /* 0x000000ce0200720c */ /* 0x000fe20003fa4070 */
[----:B------:R-:W-:Y:S02]  /*17ef0*/  @!P3 IMAD.IADD R194, R194, 0x1, -R2 ;  /* 0x00000001c2c2b824 */ /* 0x000fe400078e0a02 */
[----:B------:R-:W-:-:S02]  /*17f00*/  IMAD R209, R2, R14, R209 ;  /* 0x0000000e02d17224 */ /* 0x000fc400078e02d1 */
[----:B------:R-:W-:-:S03]  /*17f10*/  IMAD.HI.U32 R14, R4, R217, RZ ;  /* 0x000000d9040e7227 */ /* 0x000fc600078e00ff */
[C---:B------:R-:W-:Y:S01]  /*17f20*/  ISETP.GT.U32.AND P3, PT, R2.reuse, R209, PT ;  /* 0x000000d10200720c */ /* 0x040fe20003f64070 */
[----:B------:R-:W-:Y:S02]  /*17f30*/  IMAD R213, R2, R7, R213 ;  /* 0x0000000702d57224 */ /* 0x000fe400078e02d5 */
[----:B------:R-:W-:Y:S01]  /*17f40*/  @!P1 IMAD.MOV R194, RZ, RZ, -R194 ;  /* 0x000000ffffc29224 */ /* 0x000fe200078e0ac2 */
[----:B------:R-:W-:Y:S01]  /*17f50*/  ISETP.GE.AND P1, PT, R215, RZ, PT ;  /* 0x000000ffd700720c */ /* 0x000fe20003f26270 */
[----:B------:R-:W-:-:S04]  /*17f60*/  IMAD.HI.U32 R7, R4, R221, RZ ;  /* 0x000000dd04077227 */ /* 0x000fc800078e00ff */
[----:B------:R-:W-:Y:S02]  /*17f70*/  IMAD.MOV R14, RZ, RZ, -R14 ;  /* 0x000000ffff0e7224 */ /* 0x000fe400078e0a0e */
[--C-:B------:R-:W-:Y:S01]  /*17f80*/  @!P4 IMAD.IADD R198, R198, 0x1, -R2.reuse ;  /* 0x00000001c6c6c824 */ /* 0x100fe200078e0a02 */
[C---:B------:R-:W-:Y:S01]  /*17f90*/  ISETP.GT.U32.AND P4, PT, R2.reuse, R213, PT ;  /* 0x000000d50200720c */ /* 0x040fe20003f84070 */
[----:B------:R-:W-:Y:S02]  /*17fa0*/  IMAD.MOV R7, RZ, RZ, -R7 ;  /* 0x000000ffff077224 */ /* 0x000fe400078e0a07 */
[C---:B------:R-:W-:Y:S02]  /*17fb0*/  IMAD R217, R2.reuse, R14, R217 ;  /* 0x0000000e02d97224 */ /* 0x040fe400078e02d9 */
[----:B------:R-:W-:Y:S02]  /*17fc0*/  IMAD R221, R2, R7, R221 ;  /* 0x0000000702dd7224 */ /* 0x000fe400078e02dd */
[--C-:B------:R-:W-:Y:S01]  /*17fd0*/  @!P5 IMAD.IADD R206, R206, 0x1, -R2.reuse ;  /* 0x00000001ceced824 */ /* 0x100fe200078e0a02 */
[----:B------:R-:W-:Y:S01]  /*17fe0*/  ISETP.GT.U32.AND P5, PT, R2, R217, PT ;  /* 0x000000d90200720c */ /* 0x000fe20003fa4070 */
[----:B------:R-:W-:-:S02]  /*17ff0*/  @!P2 IMAD.IADD R202, R202, 0x1, -R2 ;  /* 0x00000001cacaa824 */ /* 0x000fc400078e0a02 */
[----:B------:R-:W-:Y:S01]  /*18000*/  @!P1 IMAD.MOV R206, RZ, RZ, -R206 ;  /* 0x000000ffffce9224 */ /* 0x000fe200078e0ace */
[C---:B------:R-:W-:Y:S01]  /*18010*/  ISETP.GT.U32.AND P1, PT, R2.reuse, R221, PT ;  /* 0x000000dd0200720c */ /* 0x040fe20003f24070 */
[--C-:B------:R-:W-:Y:S01]  /*18020*/  @!P3 IMAD.IADD R209, R209, 0x1, -R2.reuse ;  /* 0x00000001d1d1b824 */ /* 0x100fe200078e0a02 */
[C---:B------:R-:W-:Y:S01]  /*18030*/  ISETP.GT.U32.AND P2, PT, R2.reuse, R202, PT ;  /* 0x000000ca0200720c */ /* 0x040fe20003f44070 */
[----:B------:R-:W-:Y:S01]  /*18040*/  @!P4 IMAD.IADD R213, R213, 0x1, -R2 ;  /* 0x00000001d5d5c824 */ /* 0x000fe200078e0a02 */
[----:B------:R-:W-:Y:S01]  /*18050*/  ISETP.GE.AND P3, PT, R247, RZ, PT ;  /* 0x000000fff700720c */ /* 0x000fe20003f66270 */
[----:B------:R-:W-:Y:S01]  /*18060*/  VIADD R247, R3, 0x3f ;  /* 0x0000003f03f77836 */ /* 0x000fe20000000000 */
[C---:B------:R-:W-:Y:S01]  /*18070*/  ISETP.GT.U32.AND P4, PT, R2.reuse, R209, PT ;  /* 0x000000d10200720c */ /* 0x040fe20003f84070 */
[----:B------:R-:W-:Y:S01]  /*18080*/  @!P6 IMAD.MOV R198, RZ, RZ, -R198 ;  /* 0x000000ffffc6e224 */ /* 0x000fe200078e0ac6 */
[----:B------:R-:W-:Y:S01]  /*18090*/  ISETP.GT.U32.AND P6, PT, R2, R213, PT ;  /* 0x000000d50200720c */ /* 0x000fe20003fc4070 */
[----:B------:R-:W-:Y:S01]  /*180a0*/  @!P5 IMAD.IADD R217, R217, 0x1, -R2 ;  /* 0x00000001d9d9d824 */ /* 0x000fe200078e0a02 */
[----:B------:R-:W-:Y:S01]  /*180b0*/  IABS R226, R247 ;  /* 0x000000f700e27213 */ /* 0x000fe20000000000 */
[----:B------:R-:W-:-:S02]  /*180c0*/  VIADD R215, R3, 0x38 ;  /* 0x0000003803d77836 */ /* 0x000fc40000000000 */
[--C-:B------:R-:W-:Y:S01]  /*180d0*/  @!P1 IMAD.IADD R221, R221, 0x1, -R2.reuse ;  /* 0x00000001dddd9824 */ /* 0x100fe200078e0a02 */
[----:B------:R-:W-:Y:S01]  /*180e0*/  ISETP.GT.U32.AND P1, PT, R2, R217, PT ;  /* 0x000000d90200720c */ /* 0x000fe20003f24070 */
[----:B------:R-:W-:Y:S01]  /*180f0*/  @!P2 IMAD.IADD R202, R202, 0x1, -R2 ;  /* 0x00000001cacaa824 */ /* 0x000fe200078e0a02 */
[----:B------:R-:W-:Y:S01]  /*18100*/  ISETP.GE.AND P2, PT, R246, RZ, PT ;  /* 0x000000fff600720c */ /* 0x000fe20003f46270 */
[----:B------:R-:W-:-:S04]  /*18110*/  IMAD.HI.U32 R14, R4, R226, RZ ;  /* 0x000000e2040e7227 */ /* 0x000fc800078e00ff */
[----:B------:R-:W-:Y:S02]  /*18120*/  VIADD R246, R3, 0x3e ;  /* 0x0000003e03f67836 */ /* 0x000fe40000000000 */
[----:B------:R-:W-:Y:S02]  /*18130*/  IMAD.MOV R14, RZ, RZ, -R14 ;  /* 0x000000ffff0e7224 */ /* 0x000fe400078e0a0e */
[----:B------:R-:W-:Y:S01]  /*18140*/  @!P6 IMAD.IADD R213, R213, 0x1, -R2 ;  /* 0x00000001d5d5e824 */ /* 0x000fe200078e0a02 */
[----:B------:R-:W-:Y:S01]  /*18150*/  IABS R234, R246 ;  /* 0x000000f600ea7213 */ /* 0x000fe20000000000 */
[----:B------:R-:W-:Y:S01]  /*18160*/  IMAD R226, R2, R14, R226 ;  /* 0x0000000e02e27224 */ /* 0x000fe200078e02e2 */
[----:B------:R-:W-:Y:S01]  /*18170*/  ISETP.GE.AND P6, PT, R247, RZ, PT ;  /* 0x000000fff700720c */ /* 0x000fe20003fc6270 */
[----:B------:R-:W-:Y:S01]  /*18180*/  VIADD R247, R3, 0x3d ;  /* 0x0000003d03f77836 */ /* 0x000fe20000000000 */
[----:B------:R-:W-:Y:S01]  /*18190*/  ISETP.GE.AND P5, PT, R246, RZ, PT ;  /* 0x000000fff600720c */ /* 0x000fe20003fa6270 */
[----:B------:R-:W-:Y:S01]  /*181a0*/  @!P3 IMAD.MOV R213, RZ, RZ, -R213 ;  /* 0x000000ffffd5b224 */ /* 0x000fe200078e0ad5 */
[----:B------:R-:W-:Y:S01]  /*181b0*/  ISETP.GT.U32.AND P3, PT, R2, R221, PT ;  /* 0x000000dd0200720c */ /* 0x000fe20003f64070 */
[----:B------:R-:W-:Y:S01]  /*181c0*/  IMAD.HI.U32 R7, R4, R234, RZ ;  /* 0x000000ea04077227 */ /* 0x000fe200078e00ff */
[----:B------:R-:W-:-:S03]  /*181d0*/  IABS R242, R247 ;  /* 0x000000f700f27213 */ /* 0x000fc60000000000 */
[----:B------:R-:W-:Y:S01]  /*181e0*/  @!P1 IMAD.IADD R217, R217, 0x1, -R2 ;  /* 0x00000001d9d99824 */ /* 0x000fe200078e0a02 */
[----:B------:R-:W-:Y:S01]  /*181f0*/  ISETP.GT.U32.AND P1, PT, R2, R226, PT ;  /* 0x000000e20200720c */ /* 0x000fe20003f24070 */
[----:B------:R-:W-:Y:S01]  /*18200*/  @!P0 IMAD.MOV R202, RZ, RZ, -R202 ;  /* 0x000000ffffca8224 */ /* 0x000fe200078e0aca */
[----:B------:R-:W-:Y:S01]  /*18210*/  ISETP.GE.AND P0, PT, R230, RZ, PT ;  /* 0x000000ffe600720c */ /* 0x000fe20003f06270 */
[----:B------:R-:W-:Y:S02]  /*18220*/  IMAD.MOV R7, RZ, RZ, -R7 ;  /* 0x000000ffff077224 */ /* 0x000fe400078e0a07 */
[----:B------:R-:W-:-:S04]  /*18230*/  IMAD.HI.U32 R18, R4, R242, RZ ;  /* 0x000000f204127227 */ /* 0x000fc800078e00ff */
[C---:B------:R-:W-:Y:S02]  /*18240*/  IMAD R234, R2.reuse, R7, R234 ;  /* 0x0000000702ea7224 */ /* 0x040fe400078e02ea */
[----:B------:R-:W-:Y:S02]  /*18250*/  IMAD.MOV R18, RZ, RZ, -R18 ;  /* 0x000000ffff127224 */ /* 0x000fe400078e0a12 */
[----:B------:R-:W-:Y:S01]  /*18260*/  @!P3 IMAD.IADD R221, R221, 0x1, -R2 ;  /* 0x00000001ddddb824 */ /* 0x000fe200078e0a02 */
[C---:B------:R-:W-:Y:S01]  /*18270*/  ISETP.GT.U32.AND P3, PT, R2.reuse, R234, PT ;  /* 0x000000ea0200720c */ /* 0x040fe20003f64070 */
[----:B------:R-:W-:Y:S02]  /*18280*/  VIADD R246, R3, 0x3a ;  /* 0x0000003a03f67836 */ /* 0x000fe40000000000 */
[----:B------:R-:W-:Y:S02]  /*18290*/  IMAD R242, R2, R18, R242 ;  /* 0x0000001202f27224 */ /* 0x000fe400078e02f2 */
[--C-:B------:R-:W-:Y:S01]  /*182a0*/  @!P1 IMAD.IADD R226, R226, 0x1, -R2.reuse ;  /* 0x00000001e2e29824 */ /* 0x100fe200078e0a02 */
[----:B------:R-:W-:Y:S01]  /*182b0*/  IABS R22, R246 ;  /* 0x000000f600167213 */ /* 0x000fe20000000000 */
[----:B------:R-:W-:Y:S01]  /*182c0*/  @!P0 IMAD.MOV R217, RZ, RZ, -R217 ;  /* 0x000000ffffd98224 */ /* 0x000fe200078e0ad9 */
[C---:B------:R-:W-:Y:S01]  /*182d0*/  ISETP.GT.U32.AND P1, PT, R2.reuse, R242, PT ;  /* 0x000000f20200720c */ /* 0x040fe20003f24070 */
        /* <DEDUP_REMOVED lines=17> */
[----:B------:R-:W-:Y:S02]  /*183f0*/  IMAD R22, R2, R26, R22 ;  /* 0x0000001a02167224 */ /* 0x000fe400078e0216 */
[----:B------:R-:W-:Y:S01]  /*18400*/  @!P0 IMAD.IADD R226, R226, 0x1, -R2 ;  /* 0x00000001e2e28824 */ /* 0x000fe200078e0a02 */
[----:B------:R-:W-:Y:S01]  /*18410*/  ISETP.GT.U32.AND P1, PT, R2, R242, PT ;  /* 0x000000f20200720c */ /* 0x000fe20003f24070 */
[----:B------:R-:W-:-:S04]  /*18420*/  IMAD.HI.U32 R38, R4, R7, RZ ;  /* 0x0000000704267227 */ /* 0x000fc800078e00ff */
[----:B------:R-:W-:Y:S02]  /*18430*/  IMAD.MOV R34, RZ, RZ, -R34 ;  /* 0x000000ffff227224 */ /* 0x000fe400078e0a22 */
[----:B------:R-:W-:Y:S01]  /*18440*/  @!P6 IMAD.MOV R226, RZ, RZ, -R226 ;  /* 0x000000ffffe2e224 */ /* 0x000fe200078e0ae2 */
[----:B------:R-:W-:Y:S01]  /*18450*/  ISETP.GT.U32.AND P6, PT, R2, R22, PT ;  /* 0x000000160200720c */ /* 0x000fe20003fc4070 */
[----:B------:R-:W-:Y:S02]  /*18460*/  IMAD.MOV R38, RZ, RZ, -R38 ;  /* 0x000000ffff267224 */ /* 0x000fe400078e0a26 */
[----:B------:R-:W-:-:S04]  /*18470*/  IMAD.HI.U32 R18, R4, R30, RZ ;  /* 0x0000001e04127227 */ /* 0x000fc800078e00ff */
[C---:B------:R-:W-:Y:S02]  /*18480*/  IMAD R14, R2.reuse, R34, R14 ;  /* 0x00000022020e7224 */ /* 0x040fe400078e020e */
[----:B------:R-:W-:Y:S01]  /*18490*/  IMAD R7, R2, R38, R7 ;  /* 0x0000002602077224 */ /* 0x000fe200078e0207 */
[----:B------:R-:W-:Y:S01]  /*184a0*/  IABS R38, R215 ;  /* 0x000000d700267213 */ /* 0x000fe20000000000 */
[----:B------:R-:W-:Y:S02]  /*184b0*/  IMAD.MOV R18, RZ, RZ, -R18 ;  /* 0x000000ffff127224 */ /* 0x000fe400078e0a12 */
[----:B------:R-:W-:Y:S01]  /*184c0*/  @!P4 IMAD.MOV R221, RZ, RZ, -R221 ;  /* 0x000000ffffddc224 */ /* 0x000fe200078e0add */
[----:B------:R-:W-:Y:S01]  /*184d0*/  ISETP.GE.AND P4, PT, R230, RZ, PT ;  /* 0x000000ffe600720c */ /* 0x000fe20003f86270 */
[----:B------:R-:W-:Y:S01]  /*184e0*/  @!P3 IMAD.IADD R234, R234, 0x1, -R2 ;  /* 0x00000001eaeab824 */ /* 0x000fe200078e0a02 */
[C---:B------:R-:W-:Y:S01]  /*184f0*/  ISETP.GT.U32.AND P3, PT, R2.reuse, R14, PT ;  /* 0x0000000e0200720c */ /* 0x040fe20003f64070 */
[C---:B------:R-:W-:Y:S01]  /*18500*/  IMAD R30, R2.reuse, R18, R30 ;  /* 0x00000012021e7224 */ /* 0x040fe200078e021e */
[----:B------:R-:W-:Y:S01]  /*18510*/  ISETP.GT.U32.AND P0, PT, R2, R7, PT ;  /* 0x000000070200720c */ /* 0x000fe20003f04070 */
[----:B------:R-:W-:-:S02]  /*18520*/  VIADD R230, R3, 0x37 ;  /* 0x0000003703e67836 */ /* 0x000fc40000000000 */
[----:B------:R-:W-:-:S03]  /*18530*/  IMAD.HI.U32 R18, R4, R38, RZ ;  /* 0x0000002604127227 */ /* 0x000fc600078e00ff */
[----:B------:R-:W-:Y:S01]  /*18540*/  IABS R45, R230 ;  /* 0x000000e6002d7213 */ /* 0x000fe20000000000 */
[--C-:B------:R-:W-:Y:S01]  /*18550*/  @!P1 IMAD.IADD R242, R242, 0x1, -R2.reuse ;  /* 0x00000001f2f29824 */ /* 0x100fe200078e0a02 */
[----:B------:R-:W-:Y:S01]  /*18560*/  ISETP.GT.U32.AND P1, PT, R2, R30, PT ;  /* 0x0000001e0200720c */ /* 0x000fe20003f24070 */
[----:B------:R-:W-:Y:S02]  /*18570*/  @!P6 IMAD.IADD R22, R22, 0x1, -R2 ;  /* 0x000000011616e824 */ /* 0x000fe400078e0a02 */
[----:B------:R-:W-:Y:S02]  /*18580*/  IMAD.MOV R18, RZ, RZ, -R18 ;  /* 0x000000ffff127224 */ /* 0x000fe400078e0a12 */
[----:B------:R-:W-:Y:S01]  /*18590*/  @!P2 IMAD.MOV R242, RZ, RZ, -R242 ;  /* 0x000000fffff2a224 */ /* 0x000fe200078e0af2 */
[C---:B------:R-:W-:Y:S01]  /*185a0*/  ISETP.GT.U32.AND P2, PT, R2.reuse, R22, PT ;  /* 0x000000160200720c */ /* 0x040fe20003f44070 */
[----:B------:R-:W-:Y:S02]  /*185b0*/  IMAD R38, R2, R18, R38 ;  /* 0x0000001202267224 */ /* 0x000fe400078e0226 */
        /* <DEDUP_REMOVED lines=13> */
[----:B------:R-:W-:Y:S01]  /*18690*/  ISETP.GT.U32.AND P3, PT, R2, R7, PT ;  /* 0x000000070200720c */ /* 0x000fe20003f64070 */
[--C-:B------:R-:W-:Y:S01]  /*186a0*/  @!P1 IMAD.IADD R30, R30, 0x1, -R2.reuse ;  /* 0x000000011e1e9824 */ /* 0x100fe200078e0a02 */
[----:B------:R-:W-:Y:S01]  /*186b0*/  IABS R53, R238 ;  /* 0x000000ee00357213 */ /* 0x000fe20000000000 */
[----:B------:R-:W-:Y:S01]  /*186c0*/  @!P6 IMAD.IADD R14, R14, 0x1, -R2 ;  /* 0x000000010e0ee824 */ /* 0x000fe200078e0a02 */
[----:B------:R-:W-:Y:S01]  /*186d0*/  ISETP.GT.U32.AND P6, PT, R2, R38, PT ;  /* 0x000000260200720c */ /* 0x000fe20003fc4070 */
[----:B------:R-:W-:Y:S01]  /*186e0*/  IMAD.HI.U32 R49, R4, R105, RZ ;  /* 0x0000006904317227 */ /* 0x000fe200078e00ff */
[----:B------:R-:W-:-:S02]  /*186f0*/  IABS R61, R246 ;  /* 0x000000f6003d7213 */ /* 0x000fc40000000000 */
[----:B------:R-:W-:Y:S01]  /*18700*/  ISETP.GT.U32.AND P1, PT, R2, R30, PT ;  /* 0x0000001e0200720c */ /* 0x000fe20003f24070 */
[----:B------:R-:W-:Y:S02]  /*18710*/  @!P2 IMAD.IADD R45, R45, 0x1, -R2 ;  /* 0x000000012d2da824 */ /* 0x000fe400078e0a02 */
[----:B------:R-:W-:-:S03]  /*18720*/  IMAD.HI.U32 R18, R4, R53, RZ ;  /* 0x0000003504127227 */ /* 0x000fc600078e00ff */
[----:B------:R-:W-:Y:S01]  /*18730*/  ISETP.GT.U32.AND P2, PT, R2, R45, PT ;  /* 0x0000002d0200720c */ /* 0x000fe20003f44070 */
[----:B------:R-:W-:Y:S02]  /*18740*/  IMAD.MOV R18, RZ, RZ, -R18 ;  /* 0x000000ffff127224 */ /* 0x000fe400078e0a12 */
[----:B------:R-:W-:-:S04]  /*18750*/  IMAD.HI.U32 R26, R4, R61, RZ ;  /* 0x0000003d041a7227 */ /* 0x000fc800078e00ff */
        /* <DEDUP_REMOVED lines=13> */
[----:B------:R-:W-:Y:S01]  /*18830*/  @!P2 IMAD.IADD R45, R45, 0x1, -R2 ;  /* 0x000000012d2da824 */ /* 0x000fe200078e0a02 */
        /* <DEDUP_REMOVED lines=39> */
[C---:B------:R-:W-:Y:S02]  /*18ab0*/  IMAD R84, R2.reuse, R18, R84 ;  /* 0x0000001202547224 */ /* 0x040fe400078e0254 */
[----:B------:R-:W-:Y:S02]  /*18ac0*/  VIADD R247, R3, 0x2e ;  /* 0x0000002e03f77836 */ /* 0x000fe40000000000 */
[----:B------:R-:W-:Y:S01]  /*18ad0*/  @!P0 IMAD.MOV R53, RZ, RZ, -R53 ;  /* 0x000000ffff358224 */ /* 0x000fe200078e0a35 */
[----:B------:R-:W-:Y:S01]  /*18ae0*/  ISETP.GT.U32.AND P0, PT, R2, R76, PT ;  /* 0x0000004c0200720c */ /* 0x000fe20003f04070 */
[----:B------:R-:W-:Y:S01]  /*18af0*/  IMAD.HI.U32 R34, R4, R98, RZ ;  /* 0x0000006204227227 */ /* 0x000fe200078e00ff */
[----:B------:R-:W-:-:S03]  /*18b00*/  IABS R111, R247 ;  /* 0x000000f7006f7213 */ /* 0x000fc60000000000 */
[C---:B------:R-:W-:Y:S02]  /*18b10*/  IMAD R91, R2.reuse, R26, R91 ;  /* 0x0000001a025b7224 */ /* 0x040fe400078e025b */
[----:B------:R-:W-:Y:S01]  /*18b20*/  @!P3 IMAD.MOV R61, RZ, RZ, -R61 ;  /* 0x000000ffff3db224 */ /* 0x000fe200078e0a3d */
[C---:B------:R-:W-:Y:S01]  /*18b30*/  ISETP.GT.U32.AND P3, PT, R2.reuse, R84, PT ;  /* 0x000000540200720c */ /* 0x040fe20003f64070 */
[----:B------:R-:W-:Y:S02]  /*18b40*/  IMAD.MOV R34, RZ, RZ, -R34 ;  /* 0x000000ffff227224 */ /* 0x000fe400078e0a22 */
[----:B------:R-:W-:Y:S01]  /*18b50*/  @!P2 IMAD.IADD R69, R69, 0x1, -R2 ;  /* 0x000000014545a824 */ /* 0x000fe200078e0a02 */
[----:B------:R-:W-:Y:S01]  /*18b60*/  ISETP.GT.U32.AND P2, PT, R2, R91, PT ;  /* 0x0000005b0200720c */ /* 0x000fe20003f44070 */
[----:B------:R-:W-:Y:S02]  /*18b70*/  IMAD.MOV R49, RZ, RZ, -R49 ;  /* 0x000000ffff317224 */ /* 0x000fe400078e0a31 */
[----:B------:R-:W-:-:S04]  /*18b80*/  IMAD.HI.U32 R18, R4, R111, RZ ;  /* 0x0000006f04127227 */ /* 0x000fc800078e00ff */
[C---:B------:R-:W-:Y:S02]  /*18b90*/  IMAD R98, R2.reuse, R34, R98 ;  /* 0x0000002202627224 */ /* 0x040fe400078e0262 */
[----:B------:R-:W-:Y:S02]  /*18ba0*/  IMAD R105, R2, R49, R105 ;  /* 0x0000003102697224 */ /* 0x000fe400078e0269 */
[----:B------:R-:W-:Y:S02]  /*18bb0*/  IMAD.MOV R18, RZ, RZ, -R18 ;  /* 0x000000ffff127224 */ /* 0x000fe400078e0a12 */
[--C-:B------:R-:W-:Y:S01]  /*18bc0*/  @!P0 IMAD.IADD R76, R76, 0x1, -R2.reuse ;  /* 0x000000014c4c8824 */ /* 0x100fe200078e0a02 */
[----:B------:R-:W-:Y:S01]  /*18bd0*/  ISETP.GT.U32.AND P0, PT, R2, R98, PT ;  /* 0x000000620200720c */ /* 0x000fe20003f04070 */
[----:B------:R-:W-:Y:S01]  /*18be0*/  @!P3 IMAD.IADD R84, R84, 0x1, -R2 ;  /* 0x000000015454b824 */ /* 0x000fe200078e0a02 */
[C---:B------:R-:W-:Y:S01]  /*18bf0*/  ISETP.GT.U32.AND P3, PT, R2.reuse, R105, PT ;  /* 0x000000690200720c */ /* 0x040fe20003f64070 */
[----:B------:R-:W-:-:S02]  /*18c00*/  IMAD R111, R2, R18, R111 ;  /* 0x00000012026f7224 */ /* 0x000fc400078e026f */
[----:B------:R-:W-:Y:S02]  /*18c10*/  @!P2 IMAD.IADD R91, R91, 0x1, -R2 ;  /* 0x000000015b5ba824 */ /* 0x000fe400078e0a02 */
[----:B------:R-:W-:Y:S01]  /*18c20*/  VIADD R230, R3, 0x2b ;  /* 0x0000002b03e67836 */ /* 0x000fe20000000000 */
[----:B------:R-:W-:Y:S01]  /*18c30*/  ISETP.GT.U32.AND P2, PT, R2, R111, PT ;  /* 0x0000006f0200720c */ /* 0x000fe20003f44070 */
[----:B------:R-:W-:-:S03]  /*18c40*/  IMAD.HI.U32 R26, R4, R117, RZ ;  /* 0x00000075041a7227 */ /* 0x000fc600078e00ff */
[----:B------:R-:W-:Y:S01]  /*18c50*/  IABS R128, R230 ;  /* 0x000000e600807213 */ /* 0x000fe20000000000 */
[--C-:B------:R-:W-:Y:S01]  /*18c60*/  @!P0 IMAD.IADD R98, R98, 0x1, -R2.reuse ;  /* 0x0000000162628824 */ /* 0x100fe200078e0a02 */
[C---:B------:R-:W-:Y:S01]  /*18c70*/  ISETP.GT.U32.AND P0, PT, R2.reuse, R84, PT ;  /* 0x000000540200720c */ /* 0x040fe20003f04070 */
[----:B------:R-:W-:Y:S02]  /*18c80*/  @!P3 IMAD.IADD R105, R105, 0x1, -R2 ;  /* 0x000000016969b824 */ /* 0x000fe400078e0a02 */
[----:B------:R-:W-:Y:S01]  /*18c90*/  VIADD R215, R3, 0x2c ;  /* 0x0000002c03d77836 */ /* 0x000fe20000000000 */
[C---:B------:R-:W-:Y:S01]  /*18ca0*/  ISETP.GT.U32.AND P3, PT, R2.reuse, R98, PT ;  /* 0x000000620200720c */ /* 0x040fe20003f64070 */
[----:B------:R-:W-:Y:S02]  /*18cb0*/  IMAD.MOV R34, RZ, RZ, -R26 ;  /* 0x000000ffff227224 */ /* 0x000fe400078e0a1a */
[----:B------:R-:W-:Y:S01]  /*18cc0*/  @!P2 IMAD.IADD R111, R111, 0x1, -R2 ;  /* 0x000000016f6fa824 */ /* 0x000fe200078e0a02 */
[----:B------:R-:W-:Y:S01]  /*18cd0*/  ISETP.GT.U32.AND P2, PT, R2, R105, PT ;  /* 0x000000690200720c */ /* 0x000fe20003f44070 */
[----:B------:R-:W-:Y:S01]  /*18ce0*/  IMAD.HI.U32 R18, R4, R128, RZ ;  /* 0x0000008004127227 */ /* 0x000fe200078e00ff */
[----:B------:R-:W-:-:S03]  /*18cf0*/  IABS R123, R215 ;  /* 0x000000d7007b7213 */ /* 0x000fc60000000000 */
[C---:B------:R-:W-:Y:S02]  /*18d00*/  IMAD R117, R2.reuse, R34, R117 ;  /* 0x0000002202757224 */ /* 0x040fe400078e0275 */
[----:B------:R-:W-:Y:S02]  /*18d10*/  IMAD.MOV R18, RZ, RZ, -R18 ;  /* 0x000000ffff127224 */ /* 0x000fe400078e0a12 */
[----:B------:R-:W-:Y:S01]  /*18d20*/  @!P4 IMAD.MOV R69, RZ, RZ, -R69 ;  /* 0x000000ffff45c224 */ /* 0x000fe200078e0a45 */
[----:B------:R-:W-:Y:S01]  /*18d30*/  ISETP.GT.U32.AND P4, PT, R2, R91, PT ;  /* 0x0000005b0200720c */ /* 0x000fe20003f84070 */
[----:B------:R-:W-:Y:S02]  /*18d40*/  VIADD R238, R3, 0x2a ;  /* 0x0000002a03ee7836 */ /* 0x000fe40000000000 */
[----:B------:R-:W-:Y:S01]  /*18d50*/  @!P0 IMAD.IADD R84, R84, 0x1, -R2 ;  /* 0x0000000154548824 */ /* 0x000fe200078e0a02 */
[----:B------:R-:W-:Y:S01]  /*18d60*/  ISETP.GT.U32.AND P0, PT, R2, R117, PT ;  /* 0x000000750200720c */ /* 0x000fe20003f04070 */
[----:B------:R-:W-:Y:S01]  /*18d70*/  IMAD.HI.U32 R49, R4, R123, RZ ;  /* 0x0000007b04317227 */ /* 0x000fe200078e00ff */
[----:B------:R-:W-:-:S03]  /*18d80*/  IABS R134, R238 ;  /* 0x000000ee00867213 */ /* 0x000fc60000000000 */
[----:B------:R-:W-:Y:S02]  /*18d90*/  IMAD R128, R2, R18, R128 ;  /* 0x0000001202807224 */ /* 0x000fe400078e0280 */
[----:B------:R-:W-:Y:S01]  /*18da0*/  @!P6 IMAD.MOV R45, RZ, RZ, -R45 ;  /* 0x000000ffff2de224 */ /* 0x000fe200078e0a2d */
[----:B------:R-:W-:Y:S01]  /*18db0*/  ISETP.GE.AND P6, PT, R246, RZ, PT ;  /* 0x000000fff600720c */ /* 0x000fe20003fc6270 */
[----:B------:R-:W-:Y:S02]  /*18dc0*/  IMAD.MOV R26, RZ, RZ, -R49 ;  /* 0x000000ffff1a7224 */ /* 0x000fe400078e0a31 */
[----:B------:R-:W-:Y:S02]  /*18dd0*/  VIADD R246, R3, 0x29 ;  /* 0x0000002903f67836 */ /* 0x000fe40000000000 */
[----:B------:R-:W-:Y:S01]  /*18de0*/  @!P2 IMAD.IADD R105, R105, 0x1, -R2 ;  /* 0x000000016969a824 */ /* 0x000fe200078e0a02 */
[C---:B------:R-:W-:Y:S01]  /*18df0*/  ISETP.GT.U32.AND P2, PT, R2.reuse, R128, PT ;  /* 0x000000800200720c */ /* 0x040fe20003f44070 */
[C---:B------:R-:W-:Y:S01]  /*18e00*/  IMAD R123, R2.reuse, R26, R123 ;  /* 0x0000001a027b7224 */ /* 0x040fe200078e027b */
[----:B------:R-:W-:Y:S01]  /*18e10*/  IABS R140, R246 ;  /* 0x000000f6008c7213 */ /* 0x000fe20000000000 */
[----:B------:R-:W-:Y:S01]  /*18e20*/  @!P5 IMAD.MOV R76, RZ, RZ, -R76 ;  /* 0x000000ffff4cd224 */ /* 0x000fe200078e0a4c */
[----:B------:R-:W-:Y:S01]  /*18e30*/  ISETP.GT.U32.AND P5, PT, R2, R111, PT ;  /* 0x0000006f0200720c */ /* 0x000fe20003fa4070 */
[----:B------:R-:W-:-:S04]  /*18e40*/  IMAD.HI.U32 R18, R4, R134, RZ ;  /* 0x0000008604127227 */ /* 0x000fc800078e00ff */
[--C-:B------:R-:W-:Y:S01]  /*18e50*/  @!P4 IMAD.IADD R91, R91, 0x1, -R2.reuse ;  /* 0x000000015b5bc824 */ /* 0x100fe200078e0a02 */
[----:B------:R-:W-:Y:S01]  /*18e60*/  ISETP.GT.U32.AND P4, PT, R2, R123, PT ;  /* 0x0000007b0200720c */ /* 0x000fe20003f84070 */
[----:B------:R-:W-:Y:S01]  /*18e70*/  @!P0 IMAD.IADD R117, R117, 0x1, -R2 ;  /* 0x0000000175758824 */ /* 0x000fe200078e0a02 */
[----:B------:R-:W-:Y:S01]  /*18e80*/  ISETP.GE.AND P0, PT, R247, RZ, PT ;  /* 0x000000fff700720c */ /* 0x000fe20003f06270 */
[----:B------:R-:W-:Y:S02]  /*18e90*/  IMAD.MOV R18, RZ, RZ, -R18 ;  /* 0x000000ffff127224 */ /* 0x000fe400078e0a12 */
[----:B------:R-:W-:Y:S01]  /*18ea0*/  @!P3 IMAD.IADD R98, R98, 0x1, -R2 ;  /* 0x000000016262b824 */ /* 0x000fe200078e0a02 */
[----:B------:R-:W-:Y:S01]  /*18eb0*/  ISETP.GE.AND P3, PT, R188, RZ, PT ;  /* 0x000000ffbc00720c */ /* 0x000fe20003f66270 */
[----:B------:R-:W-:-:S04]  /*18ec0*/  IMAD.HI.U32 R26, R4, R140, RZ ;  /* 0x0000008c041a7227 */ /* 0x000fc800078e00ff */
[----:B------:R-:W-:Y:S02]  /*18ed0*/  IMAD R134, R2, R18, R134 ;  /* 0x0000001202867224 */ /* 0x000fe400078e0286 */
[----:B------:R-:W-:Y:S02]  /*18ee0*/  IMAD.MOV R26, RZ, RZ, -R26 ;  /* 0x000000ffff1a7224 */ /* 0x000fe400078e0a1a */
[----:B------:R-:W-:Y:S01]  /*18ef0*/  @!P2 IMAD.IADD R128, R128, 0x1, -R2 ;  /* 0x000000018080a824 */ /* 0x000fe200078e0a02 */
[C---:B------:R-:W-:Y:S01]  /*18f00*/  ISETP.GT.U32.AND P2, PT, R2.reuse, R117, PT ;  /* 0x000000750200720c */ /* 0x040fe20003f44070 */
[----:B------:R-:W-:Y:S01]  /*18f10*/  @!P6 IMAD.MOV R84, RZ, RZ, -R84 ;  /* 0x000000ffff54e224 */ /* 0x000fe200078e0a54 */
[----:B------:R-:W-:Y:S01]  /*18f20*/  ISETP.GT.U32.AND P6, PT, R2, R134, PT ;  /* 0x000000860200720c */ /* 0x000fe20003fc4070 */
[----:B------:R-:W-:Y:S01]  /*18f30*/  @!P5 IMAD.IADD R111, R111, 0x1, -R2 ;  /* 0x000000016f6fd824 */ /* 0x000fe200078e0a02 */
[----:B------:R-:W-:Y:S01]  /*18f40*/  ISETP.GE.AND P5, PT, R196, RZ, PT ;  /* 0x000000ffc400720c */ /* 0x000fe20003fa6270 */
[----:B------:R-:W-:-:S02]  /*18f50*/  IMAD R140, R2, R26, R140 ;  /* 0x0000001a028c7224 */ /* 0x000fc400078e028c */
[----:B------:R-:W-:Y:S02]  /*18f60*/  VIADD R247, R3, 0x28 ;  /* 0x0000002803f77836 */ /* 0x000fe40000000000 */
[----:B------:R-:W-:Y:S01]  /*18f70*/  @!P4 IMAD.IADD R123, R123, 0x1, -R2 ;  /* 0x000000017b7bc824 */ /* 0x000fe200078e0a02 */
[----:B------:R-:W-:Y:S01]  /*18f80*/  ISETP.GE.AND P4, PT, R204, RZ, PT ;  /* 0x000000ffcc00720c */ /* 0x000fe20003f86270 */
[----:B------:R-:W-:Y:S01]  /*18f90*/  @!P0 IMAD.MOV R111, RZ, RZ, -R111 ;  /* 0x000000ffff6f8224 */ /* 0x000fe200078e0a6f */
[C---:B------:R-:W-:Y:S01]  /*18fa0*/  ISETP.GT.U32.AND P0, PT, R2.reuse, R140, PT ;  /* 0x0000008c0200720c */ /* 0x040fe20003f04070 */
[----:B------:R-:W-:Y:S01]  /*18fb0*/  @!P3 IMAD.MOV R98, RZ, RZ, -R98 ;  /* 0x000000ffff62b224 */ /* 0x000fe200078e0a62 */
[----:B------:R-:W-:Y:S01]  /*18fc0*/  IABS R146, R247 ;  /* 0x000000f700927213 */ /* 0x000fe20000000000 */
[----:B------:R-:W-:Y:S01]  /*18fd0*/  @!P1 IMAD.MOV R91, RZ, RZ, -R91 ;  /* 0x000000ffff5b9224 */ /* 0x000fe200078e0a5b */
[C---:B------:R-:W-:Y:S01]  /*18fe0*/  ISETP.GT.U32.AND P3, PT, R2.reuse, R128, PT ;  /* 0x000000800200720c */ /* 0x040fe20003f64070 */
[----:B------:R-:W-:Y:S01]  /*18ff0*/  @!P2 IMAD.IADD R117, R117, 0x1, -R2 ;  /* 0x000000017575a824 */ /* 0x000fe200078e0a02 */
[----:B------:R-:W-:Y:S01]  /*19000*/  ISETP.GT.U32.AND P1, PT, R2, R123, PT ;  /* 0x0000007b0200720c */ /* 0x000fe20003f24070 */
[----:B------:R-:W-:Y:S01]  /*19010*/  IMAD.HI.U32 R18, R4, R146, RZ ;  /* 0x0000009204127227 */ /* 0x000fe200078e00ff */
[----:B------:R-:W-:-:S03]  /*19020*/  ISETP.GE.AND P2, PT, R230, RZ, PT ;  /* 0x000000ffe600720c */ /* 0x000fc60003f46270 */
[----:B------:R-:W-:Y:S01]  /*19030*/  @!P6 IMAD.IADD R134, R134, 0x1, -R2 ;  /* 0x000000018686e824 */ /* 0x000fe200078e0a02 */
[----:B------:R-:W-:Y:S01]  /*19040*/  ISETP.GE.AND P6, PT, R247, RZ, PT ;  /* 0x000000fff700720c */ /* 0x000fe20003fc6270 */
[----:B------:R-:W-:Y:S02]  /*19050*/  VIADD R247, R3, 0x27 ;  /* 0x0000002703f77836 */ /* 0x000fe40000000000 */
[----:B------:R-:W-:Y:S02]  /*19060*/  IMAD.MOV R18, RZ, RZ, -R18 ;  /* 0x000000ffff127224 */ /* 0x000fe400078e0a12 */
[----:B------:R-:W-:Y:S01]  /*19070*/  @!P5 IMAD.MOV R105, RZ, RZ, -R105 ;  /* 0x000000ffff69d224 */ /* 0x000fe200078e0a69 */
[----:B------:R-:W-:Y:S01]  /*19080*/  ISETP.GE.AND P5, PT, R215, RZ, PT ;  /* 0x000000ffd700720c */ /* 0x000fe20003fa6270 */
[--C-:B------:R-:W-:Y:S01]  /*19090*/  @!P0 IMAD.IADD R140, R140, 0x1, -R2.reuse ;  /* 0x000000018c8c8824 */ /* 0x100fe200078e0a02 */
[----:B------:R-:W-:Y:S01]  /*190a0*/  ISETP.GT.U32.AND P0, PT, R2, R134, PT ;  /* 0x000000860200720c */ /* 0x000fe20003f04070 */
[----:B------:R-:W-:Y:S01]  /*190b0*/  @!P3 IMAD.IADD R128, R128, 0x1, -R2 ;  /* 0x000000018080b824 */ /* 0x000fe200078e0a02 */
[----:B------:R-:W-:Y:S01]  /*190c0*/  IABS R151, R247 ;  /* 0x000000f700977213 */ /* 0x000fe20000000000 */
[----:B------:R-:W-:Y:S01]  /*190d0*/  IMAD R146, R2, R18, R146 ;  /* 0x0000001202927224 */ /* 0x000fe200078e0292 */
[----:B------:R-:W-:Y:S01]  /*190e0*/  ISETP.GE.AND P3, PT, R246, RZ, PT ;  /* 0x000000fff600720c */ /* 0x000fe20003f66270 */
[----:B------:R-:W-:Y:S01]  /*190f0*/  @!P1 IMAD.IADD R123, R123, 0x1, -R2 ;  /* 0x000000017b7b9824 */ /* 0x000fe200078e0a02 */
[----:B------:R-:W-:Y:S01]  /*19100*/  ISETP.GE.AND P1, PT, R238, RZ, PT ;  /* 0x000000ffee00720c */ /* 0x000fe20003f26270 */
[----:B------:R-:W-:Y:S01]  /*19110*/  @!P2 IMAD.MOV R128, RZ, RZ, -R128 ;  /* 0x000000ffff80a224 */ /* 0x000fe200078e0a80 */
[----:B------:R-:W-:Y:S01]  /*19120*/  ISETP.GT.U32.AND P2, PT, R2, R146, PT ;  /* 0x000000920200720c */ /* 0x000fe20003f44070 */
[----:B------:R-:W-:-:S04]  /*19130*/  IMAD.HI.U32 R18, R4, R151, RZ ;  /* 0x0000009704127227 */ /* 0x000fc800078e00ff */
[----:B------:R-:W-:Y:S02]  /*19140*/  VIADD R246, R3, 0x26 ;  /* 0x0000002603f67836 */ /* 0x000fe40000000000 */
[----:B------:R-:W-:Y:S02]  /*19150*/  IMAD.MOV R18, RZ, RZ, -R18 ;  /* 0x000000ffff127224 */ /* 0x000fe400078e0a12 */
[----:B------:R-:W-:Y:S01]  /*19160*/  @!P4 IMAD.MOV R117, RZ, RZ, -R117 ;  /* 0x000000ffff75c224 */ /* 0x000fe200078e0a75 */
[----:B------:R-:W-:Y:S01]  /*19170*/  ISETP.GE.AND P4, PT, R247, RZ, PT ;  /* 0x000000fff700720c */ /* 0x000fe20003f86270 */
[----:B------:R-:W-:Y:S01]  /*19180*/  @!P5 IMAD.MOV R123, RZ, RZ, -R123 ;  /* 0x000000ffff7bd224 */ /* 0x000fe200078e0a7b */
[----:B------:R-:W-:Y:S01]  /*19190*/  IABS R157, R246 ;  /* 0x000000f6009d7213 */ /* 0x000fe20000000000 */
[----:B------:R-:W-:Y:S01]  /*191a0*/  @!P0 IMAD.IADD R134, R134, 0x1, -R2 ;  /* 0x0000000186868824 */ /* 0x000fe200078e0a02 */
[C---:B------:R-:W-:Y:S01]  /*191b0*/  ISETP.GT.U32.AND P5, PT, R2.reuse, R140, PT ;  /* 0x0000008c0200720c */ /* 0x040fe20003fa4070 */
[----:B------:R-:W-:Y:S01]  /*191c0*/  IMAD R151, R2, R18, R151 ;  /* 0x0000001202977224 */ /* 0x000fe200078e0297 */
[----:B------:R-:W-:Y:S01]  /*191d0*/  ISETP.GE.AND P0, PT, R246, RZ, PT ;  /* 0x000000fff600720c */ /* 0x000fe20003f06270 */
[----:B------:R-:W-:-:S02]  /*191e0*/  VIADD R247, R3, 0x25 ;  /* 0x0000002503f77836 */ /* 0x000fc40000000000 */
[----:B------:R-:W-:Y:S01]  /*191f0*/  @!P1 IMAD.MOV R134, RZ, RZ, -R134 ;  /* 0x000000ffff869224 */ /* 0x000fe200078e0a86 */
[----:B------:R-:W-:Y:S01]  /*19200*/  ISETP.GT.U32.AND P1, PT, R2, R151, PT ;  /* 0x000000970200720c */ /* 0x000fe20003f24070 */
[----:B------:R-:W-:Y:S01]  /*19210*/  IMAD.HI.U32 R34, R4, R157, RZ ;  /* 0x0000009d04227227 */ /* 0x000fe200078e00ff */
[----:B------:R-:W-:-:S03]  /*19220*/  IABS R165, R247 ;  /* 0x000000f700a57213 */ /* 0x000fc60000000000 */
[----:B------:R-:W-:Y:S02]  /*19230*/  @!P2 IMAD.IADD R146, R146, 0x1, -R2 ;  /* 0x000000019292a824 */ /* 0x000fe400078e0a02 */
[----:B------:R-:W-:-:S03]  /*19240*/  IMAD.HI.U32 R18, R4, R173, RZ ;  /* 0x000000ad04127227 */ /* 0x000fc600078e00ff */
[----:B------:R-:W-:Y:S01]  /*19250*/  ISETP.GT.U32.AND P2, PT, R2, R146, PT ;  /* 0x000000920200720c */ /* 0x000fe20003f44070 */
[----:B------:R-:W-:Y:S02]  /*19260*/  IMAD.MOV R34, RZ, RZ, -R34 ;  /* 0x000000ffff227224 */ /* 0x000fe400078e0a22 */
[----:B------:R-:W-:Y:S02]  /*19270*/  IMAD.MOV R18, RZ, RZ, -R18 ;  /* 0x000000ffff127224 */ /* 0x000fe400078e0a12 */
[----:B------:R-:W-:-:S04]  /*19280*/  IMAD.HI.U32 R26, R4, R165, RZ ;  /* 0x000000a5041a7227 */ /* 0x000fc800078e00ff */
[----:B------:R-:W-:Y:S01]  /*19290*/  @!P5 IMAD.IADD R140, R140, 0x1, -R2 ;  /* 0x000000018c8cd824 */ /* 0x000fe200078e0a02 */
[----:B------:R-:W-:Y:S01]  /*192a0*/  ISETP.GE.AND P5, PT, R247, RZ, PT ;  /* 0x000000fff700720c */ /* 0x000fe20003fa6270 */
[C---:B------:R-:W-:Y:S02]  /*192b0*/  IMAD R157, R2.reuse, R34, R157 ;  /* 0x00000022029d7224 */ /* 0x040fe400078e029d */
[C---:B------:R-:W-:Y:S02]  /*192c0*/  IMAD R173, R2.reuse, R18, R173 ;  /* 0x0000001202ad7224 */ /* 0x040fe400078e02ad */
[----:B------:R-:W-:Y:S02]  /*192d0*/  IMAD.MOV R26, RZ, RZ, -R26 ;  /* 0x000000ffff1a7224 */ /* 0x000fe400078e0a1a */
[----:B------:R-:W-:Y:S01]  /*192e0*/  @!P3 IMAD.MOV R140, RZ, RZ, -R140 ;  /* 0x000000ffff8cb224 */ /* 0x000fe200078e0a8c */
[C---:B------:R-:W-:Y:S01]  /*192f0*/  ISETP.GT.U32.AND P3, PT, R2.reuse, R157, PT ;  /* 0x0000009d0200720c */ /* 0x040fe20003f64070 */
[----:B------:R-:W-:Y:S01]  /*19300*/  @!P1 IMAD.IADD R151, R151, 0x1, -R2 ;  /* 0x0000000197979824 */ /* 0x000fe200078e0a02 */
[----:B------:R-:W-:Y:S01]  /*19310*/  ISETP.GT.U32.AND P1, PT, R2, R173, PT ;  /* 0x000000ad0200720c */ /* 0x000fe20003f24070 */
[----:B------:R-:W-:-:S02]  /*19320*/  VIADD R230, R3, 0x22 ;  /* 0x0000002203e67836 */ /* 0x000fc40000000000 */
[----:B------:R-:W-:Y:S02]  /*19330*/  IMAD R165, R2, R26, R165 ;  /* 0x0000001a02a57224 */ /* 0x000fe400078e02a5 */
[----:B------:R-:W-:Y:S01]  /*19340*/  @!P2 IMAD.IADD R146, R146, 0x1, -R2 ;  /* 0x000000019292a824 */ /* 0x000fe200078e0a02 */
[----:B------:R-:W-:Y:S01]  /*19350*/  IABS R188, R230 ;  /* 0x000000e600bc7213 */ /* 0x000fe20000000000 */
[----:B------:R-:W-:Y:S01]  /*19360*/  VIADD R238, R3, 0x21 ;  /* 0x0000002103ee7836 */ /* 0x000fe20000000000 */
[----:B------:R-:W-:Y:S01]  /*19370*/  ISETP.GT.U32.AND P2, PT, R2, R165, PT ;  /* 0x000000a50200720c */ /* 0x000fe20003f44070 */
[----:B------:R-:W-:-:S03]  /*19380*/  IMAD.HI.U32 R18, R4, R180, RZ ;  /* 0x000000b404127227 */ /* 0x000fc600078e00ff */
[----:B------:R-:W-:Y:S01]  /*19390*/  IABS R196, R238 ;  /* 0x000000ee00c47213 */ /* 0x000fe20000000000 */
[----:B------:R-:W-:-:S04]  /*193a0*/  IMAD.HI.U32 R26, R4, R188, RZ ;  /* 0x000000bc041a7227 */ /* 0x000fc800078e00ff */
[----:B------:R-:W-:Y:S02]  /*193b0*/  IMAD.MOV R34, RZ, RZ, -R18 ;  /* 0x000000ffff227224 */ /* 0x000fe400078e0a12 */
[--C-:B------:R-:W-:Y:S01]  /*193c0*/  @!P3 IMAD.IADD R157, R157, 0x1, -R2.reuse ;  /* 0x000000019d9db824 */ /* 0x100fe200078e0a02 */
[C---:B------:R-:W-:Y:S01]  /*193d0*/  ISETP.GT.U32.AND P3, PT, R2.reuse, R151, PT ;  /* 0x000000970200720c */ /* 0x040fe20003f64070 */
[----:B------:R-:W-:Y:S02]  /*193e0*/  @!P1 IMAD.IADD R173, R173, 0x1, -R2 ;  /* 0x00000001adad9824 */ /* 0x000fe400078e0a02 */
[----:B------:R-:W-:Y:S02]  /*193f0*/  IMAD.MOV R18, RZ, RZ, -R26 ;  /* 0x000000ffff127224 */ /* 0x000fe400078e0a1a */
[----:B------:R-:W-:Y:S01]  /*19400*/  @!P2 IMAD.IADD R165, R165, 0x1, -R2 ;  /* 0x00000001a5a5a824 */ /* 0x000fe200078e0a02 */
[C---:B------:R-:W-:Y:S01]  /*19410*/  ISETP.GT.U32.AND P1, PT, R2.reuse, R173, PT ;  /* 0x000000ad0200720c */ /* 0x040fe20003f24070 */
[C---:B------:R-:W-:Y:S01]  /*19420*/  IMAD R188, R2.reuse, R18, R188 ;  /* 0x0000001202bc7224 */ /* 0x040fe200078e02bc */
[----:B------:R-:W-:Y:S01]  /*19430*/  ISETP.GT.U32.AND P2, PT, R2, R157, PT ;  /* 0x0000009d0200720c */ /* 0x000fe20003f44070 */
[----:B------:R-:W-:-:S04]  /*19440*/  IMAD.HI.U32 R18, R4, R196, RZ ;  /* 0x000000c404127227 */ /* 0x000fc800078e00ff */
[----:B------:R-:W-:Y:S01]  /*19450*/  @!P6 IMAD.MOV R146, RZ, RZ, -R146 ;  /* 0x000000ffff92e224 */ /* 0x000fe200078e0a92 */
[C---:B------:R-:W-:Y:S01]  /*19460*/  ISETP.GT.U32.AND P6, PT, R2.reuse, R165, PT ;  /* 0x000000a50200720c */ /* 0x040fe20003fc4070 */
[C---:B------:R-:W-:Y:S02]  /*19470*/  IMAD R180, R2.reuse, R34, R180 ;  /* 0x0000002202b47224 */ /* 0x040fe400078e02b4 */
[----:B------:R-:W-:Y:S02]  /*19480*/  IMAD.MOV R18, RZ, RZ, -R18 ;  /* 0x000000ffff127224 */ /* 0x000fe400078e0a12 */
[----:B------:R-:W-:Y:S01]  /*19490*/  @!P3 IMAD.IADD R151, R151, 0x1, -R2 ;  /* 0x000000019797b824 */ /* 0x000fe200078e0a02 */
[C---:B------:R-:W-:Y:S01]  /*194a0*/  ISETP.GT.U32.AND P3, PT, R2.reuse, R180, PT ;  /* 0x000000b40200720c */ /* 0x040fe20003f64070 */
[----:B------:R-:W-:Y:S02]  /*194b0*/  IMAD R196, R2, R18, R196 ;  /* 0x0000001202c47224 */ /* 0x000fe400078e02c4 */
[----:B------:R-:W-:-:S02]  /*194c0*/  VIADD R247, R3, 0x20 ;  /* 0x0000002003f77836 */ /* 0x000fc40000000000 */
[--C-:B------:R-:W-:Y:S01]  /*194d0*/  @!P1 IMAD.IADD R173, R173, 0x1, -R2.reuse ;  /* 0x00000001adad9824 */ /* 0x100fe200078e0a02 */
[C---:B------:R-:W-:Y:S01]  /*194e0*/  ISETP.GT.U32.AND P1, PT, R2.reuse, R196, PT ;  /* 0x000000c40200720c */ /* 0x040fe20003f24070 */
[--C-:B------:R-:W-:Y:S01]  /*194f0*/  @!P2 IMAD.IADD R157, R157, 0x1, -R2.reuse ;  /* 0x000000019d9da824 */ /* 0x100fe200078e0a02 */
[----:B------:R-:W-:Y:S01]  /*19500*/  IABS R204, R247 ;  /* 0x000000f700cc7213 */ /* 0x000fe20000000000 */
[----:B------:R-:W-:Y:S01]  /*19510*/  @!P6 IMAD.IADD R165, R165, 0x1, -R2 ;  /* 0x00000001a5a5e824 */ /* 0x000fe200078e0a02 */
[----:B------:R-:W-:Y:S01]  /*19520*/  ISETP.GT.U32.AND P2, PT, R2, R188, PT ;  /* 0x000000bc0200720c */ /* 0x000fe20003f44070 */
[----:B------:R-:W-:Y:S01]  /*19530*/  VIADD R215, R3, 0x1f ;  /* 0x0000001f03d77836 */ /* 0x000fe20000000000 */
[----:B------:R-:W-:Y:S01]  /*19540*/  ISETP.GE.AND P6, PT, R108, RZ, PT ;  /* 0x000000ff6c00720c */ /* 0x000fe20003fc6270 */
[----:B------:R-:W-:-:S03]  /*19550*/  IMAD.HI.U32 R18, R4, R204, RZ ;  /* 0x000000cc04127227 */ /* 0x000fc600078e00ff */
[----:B------:R-:W-:Y:S01]  /*19560*/  IABS R211, R215 ;  /* 0x000000d700d37213 */ /* 0x000fe20000000000 */
[----:B------:R-:W-:Y:S01]  /*19570*/  @!P3 IMAD.IADD R180, R180, 0x1, -R2 ;  /* 0x00000001b4b4b824 */ /* 0x000fe200078e0a02 */
[----:B------:R-:W-:Y:S01]  /*19580*/  ISETP.GE.AND P3, PT, R143, RZ, PT ;  /* 0x000000ff8f00720c */ /* 0x000fe20003f66270 */
[----:B------:R-:W-:Y:S02]  /*19590*/  IMAD.MOV R18, RZ, RZ, -R18 ;  /* 0x000000ffff127224 */ /* 0x000fe400078e0a12 */
[--C-:B------:R-:W-:Y:S01]  /*195a0*/  @!P1 IMAD.IADD R196, R196, 0x1, -R2.reuse ;  /* 0x00000001c4c49824 */ /* 0x100fe200078e0a02 */
[----:B------:R-:W-:Y:S01]  /*195b0*/  ISETP.GT.U32.AND P1, PT, R2, R180, PT ;  /* 0x000000b40200720c */ /* 0x000fe20003f24070 */
[----:B------:R-:W-:Y:S01]  /*195c0*/  @!P2 IMAD.IADD R188, R188, 0x1, -R2 ;  /* 0x00000001bcbca824 */ /* 0x000fe200078e0a02 */
[----:B------:R-:W-:Y:S01]  /*195d0*/  ISETP.GE.AND P2, PT, R230, RZ, PT ;  /* 0x000000ffe600720c */ /* 0x000fe20003f46270 */
[C---:B------:R-:W-:Y:S02]  /*195e0*/  IMAD R204, R2.reuse, R18, R204 ;  /* 0x0000001202cc7224 */ /* 0x040fe400078e02cc */
[----:B------:R-:W-:Y:S01]  /*195f0*/  @!P4 IMAD.MOV R151, RZ, RZ, -R151 ;  /* 0x000000ffff97c224 */ /* 0x000fe200078e0a97 */
[C---:B------:R-:W-:Y:S01]  /*19600*/  ISETP.GT.U32.AND P4, PT, R2.reuse, R188, PT ;  /* 0x000000bc0200720c */ /* 0x040fe20003f84070 */
[----:B------:R-:W-:Y:S01]  /*19610*/  @!P6 IMAD.MOV R173, RZ, RZ, -R173 ;  /* 0x000000ffffade224 */ /* 0x000fe200078e0aad */
[----:B------:R-:W-:Y:S01]  /*19620*/  ISETP.GT.U32.AND P6, PT, R2, R204, PT ;  /* 0x000000cc0200720c */ /* 0x000fe20003fc4070 */
[----:B------:R-:W-:-:S04]  /*19630*/  IMAD.HI.U32 R18, R4, R211, RZ ;  /* 0x000000d304127227 */ /* 0x000fc800078e00ff */
[----:B------:R-:W-:Y:S02]  /*19640*/  VIADD R246, R3, 0x1e ;  /* 0x0000001e03f67836 */ /* 0x000fe40000000000 */
[----:B------:R-:W-:Y:S02]  /*19650*/  IMAD.MOV R18, RZ, RZ, -R18 ;  /* 0x000000ffff127224 */ /* 0x000fe400078e0a12 */
[----:B------:R-:W-:Y:S01]  /*19660*/  @!P1 IMAD.IADD R180, R180, 0x1, -R2 ;  /* 0x00000001b4b49824 */ /* 0x000fe200078e0a02 */
[----:B------:R-:W-:Y:S01]  /*19670*/  IABS R219, R246 ;  /* 0x000000f600db7213 */ /* 0x000fe20000000000 */
[C---:B------:R-:W-:Y:S01]  /*19680*/  IMAD R211, R2.reuse, R18, R211 ;  /* 0x0000001202d37224 */ /* 0x040fe200078e02d3 */
[----:B------:R-:W-:Y:S01]  /*19690*/  ISETP.GE.AND P1, PT, R247, RZ, PT ;  /* 0x000000fff700720c */ /* 0x000fe20003f26270 */
[----:B------:R-:W-:Y:S02]  /*196a0*/  VIADD R247, R3, 0x1d ;  /* 0x0000001d03f77836 */ /* 0x000fe40000000000 */
[----:B------:R-:W-:Y:S01]  /*196b0*/  @!P0 IMAD.MOV R157, RZ, RZ, -R157 ;  /* 0x000000ffff9d8224 */ /* 0x000fe200078e0a9d */
[----:B------:R-:W-:Y:S01]  /*196c0*/  ISETP.GT.U32.AND P0, PT, R2, R196, PT ;  /* 0x000000c40200720c */ /* 0x000fe20003f04070 */
[----:B------:R-:W-:Y:S01]  /*196d0*/  IMAD.HI.U32 R26, R4, R219, RZ ;  /* 0x000000db041a7227 */ /* 0x000fe200078e00ff */
[----:B------:R-:W-:-:S03]  /*196e0*/  IABS R230, R247 ;  /* 0x000000f700e67213 */ /* 0x000fc60000000000 */
[--C-:B------:R-:W-:Y:S01]  /*196f0*/  @!P4 IMAD.IADD R188, R188, 0x1, -R2.reuse ;  /* 0x00000001bcbcc824 */ /* 0x100fe200078e0a02 */
[----:B------:R-:W-:Y:S01]  /*19700*/  ISETP.GT.U32.AND P4, PT, R2, R211, PT ;  /* 0x000000d30200720c */ /* 0x000fe20003f84070 */
[----:B------:R-:W-:Y:S02]  /*19710*/  @!P6 IMAD.IADD R204, R204, 0x1, -R2 ;  /* 0x00000001cccce824 */ /* 0x000fe400078e0a02 */
[----:B------:R-:W-:Y:S01]  /*19720*/  @!P5 IMAD.MOV R165, RZ, RZ, -R165 ;  /* 0x000000ffffa5d224 */ /* 0x000fe200078e0aa5 */
[----:B------:R-:W-:Y:S01]  /*19730*/  ISETP.GE.AND P5, PT, R238, RZ, PT ;  /* 0x000000ffee00720c */ /* 0x000fe20003fa6270 */
[----:B------:R-:W-:Y:S02]  /*19740*/  IMAD.MOV R18, RZ, RZ, -R26 ;  /* 0x000000ffff127224 */ /* 0x000fe400078e0a1a */
[----:B------:R-:W-:Y:S01]  /*19750*/  @!P3 IMAD.MOV R180, RZ, RZ, -R180 ;  /* 0x000000ffffb4b224 */ /* 0x000fe200078e0ab4 */
[----:B------:R-:W-:Y:S01]  /*19760*/  ISETP.GT.U32.AND P3, PT, R2, R204, PT ;  /* 0x000000cc0200720c */ /* 0x000fe20003f64070 */
[----:B------:R-:W-:-:S02]  /*19770*/  VIADD R238, R3, 0x1c ;  /* 0x0000001c03ee7836 */ /* 0x000fc40000000000 */
[----:B------:R-:W-:-:S03]  /*19780*/  IMAD.HI.U32 R26, R4, R230, RZ ;  /* 0x000000e6041a7227 */ /* 0x000fc600078e00ff */
[----:B------:R-:W-:Y:S01]  /*19790*/  IABS R102, R238 ;  /* 0x000000ee00667213 */ /* 0x000fe20000000000 */
[----:B------:R-:W-:Y:S02]  /*197a0*/  IMAD R219, R2, R18, R219 ;  /* 0x0000001202db7224 */ /* 0x000fe400078e02db */
[----:B------:R-:W-:Y:S02]  /*197b0*/  IMAD.MOV R49, RZ, RZ, -R26 ;  /* 0x000000ffff317224 */ /* 0x000fe400078e0a1a */
[--C-:B------:R-:W-:Y:S01]  /*197c0*/  @!P0 IMAD.IADD R196, R196, 0x1, -R2.reuse ;  /* 0x00000001c4c48824 */ /* 0x100fe200078e0a02 */
[----:B------:R-:W-:Y:S01]  /*197d0*/  ISETP.GE.AND P0, PT, R215, RZ, PT ;  /* 0x000000ffd700720c */ /* 0x000fe20003f06270 */
[----:B------:R-:W-:Y:S01]  /*197e0*/  VIADD R215, R3, 0x1a ;  /* 0x0000001a03d77836 */ /* 0x000fe20000000000 */
[----:B------:R-:W-:Y:S01]  /*197f0*/  ISETP.GT.U32.AND P6, PT, R2, R219, PT ;  /* 0x000000db0200720c */ /* 0x000fe20003fc4070 */
[----:B------:R-:W-:Y:S01]  /*19800*/  @!P4 IMAD.IADD R211, R211, 0x1, -R2 ;  /* 0x00000001d3d3c824 */ /* 0x000fe200078e0a02 */
[----:B------:R-:W-:Y:S01]  /*19810*/  ISETP.GE.AND P4, PT, R246, RZ, PT ;  /* 0x000000fff600720c */ /* 0x000fe20003f86270 */
[----:B------:R-:W-:Y:S01]  /*19820*/  IMAD R230, R2, R49, R230 ;  /* 0x0000003102e67224 */ /* 0x000fe200078e02e6 */
[----:B------:R-:W-:Y:S01]  /*19830*/  IABS R34, R215 ;  /* 0x000000d700227213 */ /* 0x000fe20000000000 */
[----:B------:R-:W-:-:S04]  /*19840*/  IMAD.HI.U32 R57, R4, R102, RZ ;  /* 0x0000006604397227 */ /* 0x000fc800078e00ff */
[----:B------:R-:W-:Y:S01]  /*19850*/  @!P2 IMAD.MOV R188, RZ, RZ, -R188 ;  /* 0x000000ffffbca224 */ /* 0x000fe200078e0abc */
[----:B------:R-:W-:Y:S01]  /*19860*/  ISETP.GT.U32.AND P2, PT, R2, R211, PT ;  /* 0x000000d30200720c */ /* 0x000fe20003f44070 */
[--C-:B------:R-:W-:Y:S01]  /*19870*/  @!P3 IMAD.IADD R204, R204, 0x1, -R2.reuse ;  /* 0x00000001ccccb824 */ /* 0x100fe200078e0a02 */
[C---:B------:R-:W-:Y:S01]  /*19880*/  ISETP.GT.U32.AND P3, PT, R2.reuse, R230, PT ;  /* 0x000000e60200720c */ /* 0x040fe20003f64070 */
[----:B------:R-:W-:Y:S02]  /*19890*/  IMAD.MOV R26, RZ, RZ, -R57 ;  /* 0x000000ffff1a7224 */ /* 0x000fe400078e0a39 */
[----:B------:R-:W-:Y:S02]  /*198a0*/  @!P6 IMAD.IADD R219, R219, 0x1, -R2 ;  /* 0x00000001dbdbe824 */ /* 0x000fe400078e0a02 */
[----:B------:R-:W-:Y:S02]  /*198b0*/  IMAD R102, R2, R26, R102 ;  /* 0x0000001a02667224 */ /* 0x000fe400078e0266 */
[----:B------:R-:W-:Y:S01]  /*198c0*/  IMAD.HI.U32 R26, R4, R34, RZ ;  /* 0x00000022041a7227 */ /* 0x000fe200078e00ff */
[----:B------:R-:W-:-:S03]  /*198d0*/  ISETP.GT.U32.AND P6, PT, R2, R219, PT ;  /* 0x000000db0200720c */ /* 0x000fc60003fc4070 */
[----:B------:R-:W-:Y:S02]  /*198e0*/  IMAD.MOV R26, RZ, RZ, -R26 ;  /* 0x000000ffff1a7224 */ /* 0x000fe400078e0a1a */
[----:B------:R-:W-:Y:S02]  /*198f0*/  VIADD R143, R3, 0x1b ;  /* 0x0000001b038f7836 */ /* 0x000fe40000000000 */
[----:B------:R-:W-:Y:S01]  /*19900*/  @!P2 IMAD.IADD R211, R211, 0x1, -R2 ;  /* 0x00000001d3d3a824 */ /* 0x000fe200078e0a02 */
[C---:B------:R-:W-:Y:S01]  /*19910*/  ISETP.GT.U32.AND P2, PT, R2.reuse, R102, PT ;  /* 0x000000660200720c */ /* 0x040fe20003f44070 */
[----:B------:R-:W-:Y:S01]  /*19920*/  IMAD R34, R2, R26, R34 ;  /* 0x0000001a02227224 */ /* 0x000fe200078e0222 */
[----:B------:R-:W-:Y:S01]  /*19930*/  IABS R18, R143 ;  /* 0x0000008f00127213 */ /* 0x000fe20000000000 */
[----:B------:R-:W-:Y:S02]  /*19940*/  @!P3 IMAD.IADD R230, R230, 0x1, -R2 ;  /* 0x00000001e6e6b824 */ /* 0x000fe400078e0a02 */
[----:B------:R-:W-:-:S02]  /*19950*/  VIADD R246, R3, 0x19 ;  /* 0x0000001903f67836 */ /* 0x000fc40000000000 */
[----:B------:R-:W-:Y:S01]  /*19960*/  @!P1 IMAD.MOV R204, RZ, RZ, -R204 ;  /* 0x000000ffffcc9224 */ /* 0x000fe200078e0acc */
[C---:B------:R-:W-:Y:S01]  /*19970*/  ISETP.GT.U32.AND P1, PT, R2.reuse, R230, PT ;  /* 0x000000e60200720c */ /* 0x040fe20003f24070 */
[----:B------:R-:W-:Y:S01]  /*19980*/  @!P0 IMAD.MOV R211, RZ, RZ, -R211 ;  /* 0x000000ffffd38224 */ /* 0x000fe200078e0ad3 */
[----:B------:R-:W-:Y:S01]  /*19990*/  ISETP.GT.U32.AND P0, PT, R2, R34, PT ;  /* 0x000000220200720c */ /* 0x000fe20003f04070 */
[----:B------:R-:W-:Y:S01]  /*199a0*/  @!P5 IMAD.MOV R196, RZ, RZ, -R196 ;  /* 0x000000ffffc4d224 */ /* 0x000fe200078e0ac4 */
[----:B------:R-:W-:Y:S01]  /*199b0*/  ISETP.GE.AND P5, PT, R247, RZ, PT ;  /* 0x000000fff700720c */ /* 0x000fe20003fa6270 */
[----:B------:R-:W-:Y:S01]  /*199c0*/  VIADD R247, R3, 0x18 ;  /* 0x0000001803f77836 */ /* 0x000fe20000000000 */
[----:B------:R-:W-:Y:S01]  /*199d0*/  IABS R49, R246 ;  /* 0x000000f600317213 */ /* 0x000fe20000000000 */
[----:B------:R-:W-:-:S03]  /*199e0*/  IMAD.HI.U32 R57, R4, R18, RZ ;  /* 0x0000001204397227 */ /* 0x000fc600078e00ff */
[----:B------:R-:W-:Y:S01]  /*199f0*/  IABS R65, R247 ;  /* 0x000000f700417213 */ /* 0x000fe20000000000 */
[----:B------:R-:W-:Y:S01]  /*19a00*/  @!P6 IMAD.IADD R219, R219, 0x1, -R2 ;  /* 0x00000001dbdbe824 */ /* 0x000fe200078e0a02 */
[----:B------:R-:W-:Y:S01]  /*19a10*/  ISETP.GE.AND P6, PT, R238, RZ, PT ;  /* 0x000000ffee00720c */ /* 0x000fe20003fc6270 */
[----:B------:R-:W-:Y:S02]  /*19a20*/  IMAD.MOV R57, RZ, RZ, -R57 ;  /* 0x000000ffff397224 */ /* 0x000fe400078e0a39 */
[----:B------:R-:W-:Y:S02]  /*19a30*/  VIADD R238, R3, 0x17 ;  /* 0x0000001703ee7836 */ /* 0x000fe40000000000 */
[----:B------:R-:W-:-:S03]  /*19a40*/  IMAD.HI.U32 R26, R4, R49, RZ ;  /* 0x00000031041a7227 */ /* 0x000fc600078e00ff */
[----:B------:R-:W-:Y:S01]  /*19a50*/  IABS R80, R238 ;  /* 0x000000ee00507213 */ /* 0x000fe20000000000 */
[----:B------:R-:W-:Y:S02]  /*19a60*/  IMAD R18, R2, R57, R18 ;  /* 0x0000003902127224 */ /* 0x000fe400078e0212 */
[----:B------:R-:W-:Y:S02]  /*19a70*/  IMAD.MOV R26, RZ, RZ, -R26 ;  /* 0x000000ffff1a7224 */ /* 0x000fe400078e0a1a */
[--C-:B------:R-:W-:Y:S01]  /*19a80*/  @!P1 IMAD.IADD R230, R230, 0x1, -R2.reuse ;  /* 0x00000001e6e69824 */ /* 0x100fe200078e0a02 */
[----:B------:R-:W-:Y:S01]  /*19a90*/  ISETP.GT.U32.AND P3, PT, R2, R18, PT ;  /* 0x000000120200720c */ /* 0x000fe20003f64070 */
[----:B------:R-:W-:Y:S01]  /*19aa0*/  @!P0 IMAD.IADD R34, R34, 0x1, -R2 ;  /* 0x0000000122228824 */ /* 0x000fe200078e0a02 */
[----:B------:R-:W-:Y:S01]  /*19ab0*/  ISETP.GE.AND P0, PT, R246, RZ, PT ;  /* 0x000000fff600720c */ /* 0x000fe20003f06270 */
[----:B------:R-:W-:-:S04]  /*19ac0*/  IMAD.HI.U32 R57, R4, R65, RZ ;  /* 0x0000004104397227 */ /* 0x000fc800078e00ff */
[C---:B------:R-:W-:Y:S02]  /*19ad0*/  IMAD R49, R2.reuse, R26, R49 ;  /* 0x0000001a02317224 */ /* 0x040fe400078e0231 */
[----:B------:R-:W-:Y:S01]  /*19ae0*/  @!P5 IMAD.MOV R230, RZ, RZ, -R230 ;  /* 0x000000ffffe6d224 */ /* 0x000fe200078e0ae6 */
[C---:B------:R-:W-:Y:S01]  /*19af0*/  ISETP.GT.U32.AND P5, PT, R2.reuse, R34, PT ;  /* 0x000000220200720c */ /* 0x040fe20003fa4070 */
[----:B------:R-:W-:Y:S01]  /*19b00*/  IMAD.MOV R26, RZ, RZ, -R57 ;  /* 0x000000ffff1a7224 */ /* 0x000fe200078e0a39 */
[----:B------:R-:W-:Y:S01]  /*19b10*/  ISETP.GT.U32.AND P1, PT, R2, R49, PT ;  /* 0x000000310200720c */ /* 0x000fe20003f24070 */
[----:B------:R-:W-:-:S04]  /*19b20*/  IMAD.HI.U32 R57, R4, R80, RZ ;  /* 0x0000005004397227 */ /* 0x000fc800078e00ff */
[----:B------:R-:W-:Y:S02]  /*19b30*/  IMAD R65, R2, R26, R65 ;  /* 0x0000001a02417224 */ /* 0x000fe400078e0241 */
[----:B------:R-:W-:Y:S02]  /*19b40*/  IMAD.MOV R26, RZ, RZ, -R57 ;  /* 0x000000ffff1a7224 */ /* 0x000fe400078e0a39 */
[----:B------:R-:W-:Y:S02]  /*19b50*/  @!P2 IMAD.IADD R102, R102, 0x1, -R2 ;  /* 0x000000016666a824 */ /* 0x000fe400078e0a02 */
[----:B------:R-:W-:Y:S02]  /*19b60*/  IMAD R80, R2, R26, R80 ;  /* 0x0000001a02507224 */ /* 0x000fe400078e0250 */
[--C-:B------:R-:W-:Y:S01]  /*19b70*/  @!P5 IMAD.IADD R34, R34, 0x1, -R2.reuse ;  /* 0x000000012222d824 */ /* 0x100fe200078e0a02 */
[C---:B------:R-:W-:Y:S01]  /*19b80*/  ISETP.GT.U32.AND P2, PT, R2.reuse, R102, PT ;  /* 0x000000660200720c */ /* 0x040fe20003f44070 */
[----:B------:R-:W-:Y:S01]  /*19b90*/  VIADD R246, R3, 0x16 ;  /* 0x0000001603f67836 */ /* 0x000fe20000000000 */
[----:B------:R-:W-:Y:S01]  /*19ba0*/  ISETP.GT.U32.AND P5, PT, R2, R80, PT ;  /* 0x000000500200720c */ /* 0x000fe20003fa4070 */
[----:B------:R-:W-:-:S02]  /*19bb0*/  @!P3 IMAD.IADD R18, R18, 0x1, -R2 ;  /* 0x000000011212b824 */ /* 0x000fc400078e0a02 */
[--C-:B------:R-:W-:Y:S01]  /*19bc0*/  @!P1 IMAD.IADD R49, R49, 0x1, -R2.reuse ;  /* 0x0000000131319824 */ /* 0x100fe200078e0a02 */
[----:B------:R-:W-:Y:S01]  /*19bd0*/  IABS R94, R246 ;  /* 0x000000f6005e7213 */ /* 0x000fe20000000000 */
[----:B------:R-:W-:Y:S01]  /*19be0*/  @!P4 IMAD.MOV R219, RZ, RZ, -R219 ;  /* 0x000000ffffdbc224 */ /* 0x000fe200078e0adb */
[----:B------:R-:W-:Y:S01]  /*19bf0*/  ISETP.GT.U32.AND P3, PT, R2, R18, PT ;  /* 0x000000120200720c */ /* 0x000fe20003f64070 */
[----:B------:R-:W-:Y:S01]  /*19c00*/  IMAD.HI.U32 R114, R4, R154, RZ ;  /* 0x0000009a04727227 */ /* 0x000fe200078e00ff */
[----:B------:R-:W-:Y:S02]  /*19c10*/  ISETP.GT.U32.AND P1, PT, R2, R49, PT ;  /* 0x000000310200720c */ /* 0x000fe40003f24070 */
[----:B------:R-:W-:Y:S01]  /*19c20*/  ISETP.GE.AND P4, PT, R143, RZ, PT ;  /* 0x000000ff8f00720c */ /* 0x000fe20003f86270 */
[--C-:B------:R-:W-:Y:S01]  /*19c30*/  @!P2 IMAD.IADD R102, R102, 0x1, -R2.reuse ;  /* 0x000000016666a824 */ /* 0x100fe200078e0a02 */
[----:B------:R-:W-:Y:S01]  /*19c40*/  ISETP.GE.AND P2, PT, R215, RZ, PT ;  /* 0x000000ffd700720c */ /* 0x000fe20003f46270 */
[----:B------:R-:W-:Y:S01]  /*19c50*/  @!P5 IMAD.IADD R80, R80, 0x1, -R2 ;  /* 0x000000015050d824 */ /* 0x000fe200078e0a02 */
[----:B------:R-:W-:Y:S01]  /*19c60*/  IABS R215, R192 ;  /* 0x000000c000d77213 */ /* 0x000fe20000000000 */
[----:B------:R-:W-:-:S03]  /*19c70*/  IMAD.HI.U32 R26, R4, R94, RZ ;  /* 0x0000005e041a7227 */ /* 0x000fc600078e00ff */
[----:B------:R-:W-:Y:S01]  /*19c80*/  ISETP.GT.U32.AND P5, PT, R2, R80, PT ;  /* 0x000000500200720c */ /* 0x000fe20003fa4070 */
[----:B------:R-:W-:Y:S01]  /*19c90*/  @!P6 IMAD.MOV R102, RZ, RZ, -R102 ;  /* 0x000000ffff66e224 */ /* 0x000fe200078e0a66 */
[----:B------:R-:W-:Y:S01]  /*19ca0*/  ISETP.GE.AND P6, PT, R247, RZ, PT ;  /* 0x000000fff700720c */ /* 0x000fe20003fc6270 */
[----:B------:R-:W-:Y:S02]  /*19cb0*/  VIADD R247, R3, 0x15 ;  /* 0x0000001503f77836 */ /* 0x000fe40000000000 */
[----:B------:R-:W-:Y:S02]  /*19cc0*/  IMAD.MOV R26, RZ, RZ, -R26 ;  /* 0x000000ffff1a7224 */ /* 0x000fe400078e0a1a */
[----:B------:R-:W-:Y:S01]  /*19cd0*/  @!P3 IMAD.IADD R18, R18, 0x1, -R2 ;  /* 0x000000011212b824 */ /* 0x000fe200078e0a02 */
[----:B------:R-:W-:Y:S01]  /*19ce0*/  IABS R108, R247 ;  /* 0x000000f7006c7213 */ /* 0x000fe20000000000 */
[C---:B------:R-:W-:Y:S01]  /*19cf0*/  IMAD R94, R2.reuse, R26, R94 ;  /* 0x0000001a025e7224 */ /* 0x040fe200078e025e */
[----:B------:R-:W-:Y:S01]  /*19d00*/  ISETP.GT.U32.AND P3, PT, R2, R65, PT ;  /* 0x000000410200720c */ /* 0x000fe20003f64070 */
[--C-:B------:R-:W-:Y:S01]  /*19d10*/  @!P1 IMAD.IADD R49, R49, 0x1, -R2.reuse ;  /* 0x0000000131319824 */ /* 0x100fe200078e0a02 */
[----:B------:R-:W-:Y:S01]  /*19d20*/  ISETP.GE.AND P1, PT, R246, RZ, PT ;  /* 0x000000fff600720c */ /* 0x000fe20003f26270 */
[----:B------:R-:W-:Y:S01]  /*19d30*/  @!P5 IMAD.IADD R80, R80, 0x1, -R2 ;  /* 0x000000015050d824 */ /* 0x000fe200078e0a02 */
[----:B------:R-:W-:Y:S01]  /*19d40*/  ISETP.GT.U32.AND P5, PT, R2, R94, PT ;  /* 0x0000005e0200720c */ /* 0x000fe20003fa4070 */
[----:B------:R-:W-:-:S04]  /*19d50*/  IMAD.HI.U32 R57, R4, R108, RZ ;  /* 0x0000006c04397227 */ /* 0x000fc800078e00ff */
[----:B------:R-:W-:Y:S02]  /*19d60*/  IMAD.MOV R57, RZ, RZ, -R57 ;  /* 0x000000ffff397224 */ /* 0x000fe400078e0a39 */
[----:B------:R-:W-:Y:S02]  /*19d70*/  VIADD R246, R3, 0x13 ;  /* 0x0000001303f67836 */ /* 0x000fe40000000000 */
[----:B------:R-:W-:Y:S02]  /*19d80*/  IMAD R108, R2, R57, R108 ;  /* 0x00000039026c7224 */ /* 0x000fe400078e026c */
[--C-:B------:R-:W-:Y:S01]  /*19d90*/  @!P3 IMAD.IADD R65, R65, 0x1, -R2.reuse ;  /* 0x000000014141b824 */ /* 0x100fe200078e0a02 */
[----:B------:R-:W-:Y:S01]  /*19da0*/  IABS R131, R246 ;  /* 0x000000f600837213 */ /* 0x000fe20000000000 */
[----:B------:R-:W-:Y:S01]  /*19db0*/  @!P5 IMAD.IADD R94, R94, 0x1, -R2 ;  /* 0x000000015e5ed824 */ /* 0x000fe200078e0a02 */
[----:B------:R-:W-:Y:S01]  /*19dc0*/  ISETP.GT.U32.AND P5, PT, R2, R108, PT ;  /* 0x0000006c0200720c */ /* 0x000fe20003fa4070 */
[----:B------:R-:W-:Y:S01]  /*19dd0*/  @!P2 IMAD.MOV R34, RZ, RZ, -R34 ;  /* 0x000000ffff22a224 */ /* 0x000fe200078e0a22 */
[----:B------:R-:W-:Y:S01]  /*19de0*/  ISETP.GE.AND P3, PT, R238, RZ, PT ;  /* 0x000000ffee00720c */ /* 0x000fe20003f66270 */
[----:B------:R-:W-:Y:S01]  /*19df0*/  IMAD.HI.U32 R57, R4, R131, RZ ;  /* 0x0000008304397227 */ /* 0x000fe200078e00ff */
[----:B------:R-:W-:-:S02]  /*19e00*/  ISETP.GE.AND P2, PT, R247, RZ, PT ;  /* 0x000000fff700720c */ /* 0x000fc40003f46270 */
[----:B------:R-:W-:Y:S01]  /*19e10*/  IABS R238, R161 ;  /* 0x000000a100ee7213 */ /* 0x000fe20000000000 */
[----:B------:R-:W-:Y:S02]  /*19e20*/  VIADD R247, R3, 0x14 ;  /* 0x0000001403f77836 */ /* 0x000fe40000000000 */
[----:B------:R-:W-:Y:S01]  /*19e30*/  @!P4 IMAD.MOV R18, RZ, RZ, -R18 ;  /* 0x000000ffff12c224 */ /* 0x000fe200078e0a12 */
[----:B------:R-:W-:Y:S01]  /*19e40*/  ISETP.GT.U32.AND P4, PT, R2, R65, PT ;  /* 0x000000410200720c */ /* 0x000fe20003f84070 */
[----:B------:R-:W-:Y:S01]  /*19e50*/  IMAD.MOV R57, RZ, RZ, -R57 ;  /* 0x000000ffff397224 */ /* 0x000fe200078e0a39 */
[----:B------:R-:W-:Y:S01]  /*19e60*/  IABS R120, R247 ;  /* 0x000000f700787213 */ /* 0x000fe20000000000 */
[----:B------:R-:W-:Y:S02]  /*19e70*/  @!P5 IMAD.IADD R108, R108, 0x1, -R2 ;  /* 0x000000016c6cd824 */ /* 0x000fe400078e0a02 */
[----:B------:R-:W-:Y:S02]  /*19e80*/  IMAD.MOV R114, RZ, RZ, -R114 ;  /* 0x000000ffff727224 */ /* 0x000fe400078e0a72 */
[C---:B------:R-:W-:Y:S01]  /*19e90*/  IMAD R131, R2.reuse, R57, R131 ;  /* 0x0000003902837224 */ /* 0x040fe200078e0283 */
[----:B------:R-:W-:Y:S01]  /*19ea0*/  ISETP.GT.U32.AND P5, PT, R2, R108, PT ;  /* 0x0000006c0200720c */ /* 0x000fe20003fa4070 */
[----:B------:R-:W-:-:S04]  /*19eb0*/  IMAD.HI.U32 R26, R4, R120, RZ ;  /* 0x00000078041a7227 */ /* 0x000fc800078e00ff */
[C---:B------:R-:W-:Y:S02]  /*19ec0*/  IMAD R154, R2.reuse, R114, R154 ;  /* 0x00000072029a7224 */ /* 0x040fe400078e029a */
[----:B------:R-:W-:Y:S01]  /*19ed0*/  @!P3 IMAD.MOV R80, RZ, RZ, -R80 ;  /* 0x000000ffff50b224 */ /* 0x000fe200078e0a50 */
[----:B------:R-:W-:Y:S01]  /*19ee0*/  ISETP.GT.U32.AND P3, PT, R2, R131, PT ;  /* 0x000000830200720c */ /* 0x000fe20003f64070 */
[----:B------:R-:W-:Y:S02]  /*19ef0*/  IMAD.MOV R26, RZ, RZ, -R26 ;  /* 0x000000ffff1a7224 */ /* 0x000fe400078e0a1a */
[--C-:B------:R-:W-:Y:S01]  /*19f00*/  @!P4 IMAD.IADD R65, R65, 0x1, -R2.reuse ;  /* 0x000000014141c824 */ /* 0x100fe200078e0a02 */
[----:B------:R-:W-:Y:S01]  /*19f10*/  ISETP.GE.AND P4, PT, R247, RZ, PT ;  /* 0x000000fff700720c */ /* 0x000fe20003f86270 */
[----:B------:R-:W-:Y:S01]  /*19f20*/  @!P5 IMAD.IADD R108, R108, 0x1, -R2 ;  /* 0x000000016c6cd824 */ /* 0x000fe200078e0a02 */
[C---:B------:R-:W-:Y:S01]  /*19f30*/  ISETP.GT.U32.AND P5, PT, R2.reuse, R154, PT ;  /* 0x0000009a0200720c */ /* 0x040fe20003fa4070 */
[----:B------:R-:W-:-:S02]  /*19f40*/  IMAD R120, R2, R26, R120 ;  /* 0x0000001a02787224 */ /* 0x000fc400078e0278 */
[----:B------:R-:W-:Y:S02]  /*19f50*/  VIADD R247, R3, 0x12 ;  /* 0x0000001203f77836 */ /* 0x000fe40000000000 */
[----:B------:R-:W-:Y:S01]  /*19f60*/  @!P6 IMAD.MOV R65, RZ, RZ, -R65 ;  /* 0x000000ffff41e224 */ /* 0x000fe200078e0a41 */
[----:B------:R-:W-:Y:S01]  /*19f70*/  ISETP.GT.U32.AND P6, PT, R2, R120, PT ;  /* 0x000000780200720c */ /* 0x000fe20003fc4070 */
[----:B------:R-:W-:Y:S01]  /*19f80*/  @!P3 IMAD.IADD R131, R131, 0x1, -R2 ;  /* 0x000000018383b824 */ /* 0x000fe200078e0a02 */
[----:B------:R-:W-:Y:S01]  /*19f90*/  IABS R143, R247 ;  /* 0x000000f7008f7213 */ /* 0x000fe20000000000 */
[----:B------:R-:W-:Y:S01]  /*19fa0*/  IMAD.MOV R137, RZ, RZ, -R137 ;  /* 0x000000ffff897224 */ /* 0x000fe200078e0a89 */
[----:B------:R-:W-:Y:S01]  /*19fb0*/  ISETP.GE.AND P3, PT, R246, RZ, PT ;  /* 0x000000fff600720c */ /* 0x000fe20003f66270 */
[----:B------:R-:W-:-:S04]  /*19fc0*/  IMAD.HI.U32 R57, R4, R200, RZ ;  /* 0x000000c804397227 */ /* 0x000fc800078e00ff */
[----:B------:R-:W-:Y:S01]  /*19fd0*/  @!P5 IMAD.IADD R154, R154, 0x1, -R2 ;  /* 0x000000019a9ad824 */ /* 0x000fe200078e0a02 */
[----:B------:R-:W-:Y:S01]  /*19fe0*/  ISETP.GT.U32.AND P5, PT, R2, R131, PT ;  /* 0x000000830200720c */ /* 0x000fe20003fa4070 */
[----:B------:R-:W-:-:S04]  /*19ff0*/  IMAD.HI.U32 R88, R4, R143, RZ ;  /* 0x0000008f04587227 */ /* 0x000fc800078e00ff */
[----:B------:R-:W-:Y:S02]  /*1a000*/  IMAD R169, R2, R137, R169 ;  /* 0x0000008902a97224 */ /* 0x000fe400078e02a9 */
[----:B------:R-:W-:Y:S02]  /*1a010*/  IMAD.MOV R88, RZ, RZ, -R88 ;  /* 0x000000ffff587224 */ /* 0x000fe400078e0a58 */
[----:B------:R-:W-:-:S04]  /*1a020*/  IMAD.HI.U32 R26, R4, R184, RZ ;  /* 0x000000b8041a7227 */ /* 0x000fc800078e00ff */
[----:B------:R-:W-:Y:S02]  /*1a030*/  IMAD.MOV R57, RZ, RZ, -R57 ;  /* 0x000000ffff397224 */ /* 0x000fe400078e0a39 */
[----:B------:R-:W-:Y:S01]  /*1a040*/  @!P6 IMAD.IADD R120, R120, 0x1, -R2 ;  /* 0x000000017878e824 */ /* 0x000fe200078e0a02 */
[C---:B------:R-:W-:Y:S01]  /*1a050*/  ISETP.GT.U32.AND P6, PT, R2.reuse, R169, PT ;  /* 0x000000a90200720c */ /* 0x040fe20003fc4070 */
[C---:B------:R-:W-:Y:S02]  /*1a060*/  IMAD R143, R2.reuse, R88, R143 ;  /* 0x00000058028f7224 */ /* 0x040fe400078e028f */
[----:B------:R-:W-:Y:S01]  /*1a070*/  @!P0 IMAD.MOV R49, RZ, RZ, -R49 ;  /* 0x000000ffff318224 */ /* 0x000fe200078e0a31 */
[C---:B------:R-:W-:Y:S01]  /*1a080*/  ISETP.GT.U32.AND P0, PT, R2.reuse, R94, PT ;  /* 0x0000005e0200720c */ /* 0x040fe20003f04070 */
[----:B------:R-:W-:Y:S02]  /*1a090*/  IMAD.MOV R26, RZ, RZ, -R26 ;  /* 0x000000ffff1a7224 */ /* 0x000fe400078e0a1a */
[----:B------:R-:W-:-:S02]  /*1a0a0*/  IMAD R200, R2, R57, R200 ;  /* 0x0000003902c87224 */ /* 0x000fc400078e02c8 */
[----:B------:R-:W-:-:S04]  /*1a0b0*/  IMAD.HI.U32 R88, R4, R215, RZ ;  /* 0x000000d704587227 */ /* 0x000fc800078e00ff */
[C---:B------:R-:W-:Y:S02]  /*1a0c0*/  IMAD R184, R2.reuse, R26, R184 ;  /* 0x0000001a02b87224 */ /* 0x040fe400078e02b8 */
[----:B------:R-:W-:Y:S01]  /*1a0d0*/  @!P5 IMAD.IADD R131, R131, 0x1, -R2 ;  /* 0x000000018383d824 */ /* 0x000fe200078e0a02 */
[----:B------:R-:W-:Y:S01]  /*1a0e0*/  ISETP.GT.U32.AND P5, PT, R2, R200, PT ;  /* 0x000000c80200720c */ /* 0x000fe20003fa4070 */
[----:B------:R-:W-:Y:S02]  /*1a0f0*/  IMAD.MOV R26, RZ, RZ, -R88 ;  /* 0x000000ffff1a7224 */ /* 0x000fe400078e0a58 */
[----:B------:R-:W-:-:S04]  /*1a100*/  IMAD.HI.U32 R57, R4, R238, RZ ;  /* 0x000000ee04397227 */ /* 0x000fc800078e00ff */
[----:B------:R-:W-:Y:S02]  /*1a110*/  VIADD R246, R3, 0xb ;  /* 0x0000000b03f67836 */ /* 0x000fe40000000000 */
[C---:B------:R-:W-:Y:S02]  /*1a120*/  IMAD R215, R2.reuse, R26, R215 ;  /* 0x0000001a02d77224 */ /* 0x040fe400078e02d7 */
[--C-:B------:R-:W-:Y:S01]  /*1a130*/  @!P6 IMAD.IADD R169, R169, 0x1, -R2.reuse ;  /* 0x00000001a9a9e824 */ /* 0x100fe200078e0a02 */
[----:B------:R-:W-:Y:S01]  /*1a140*/  ISETP.GT.U32.AND P6, PT, R2, R154, PT ;  /* 0x0000009a0200720c */ /* 0x000fe20003fc4070 */
[----:B------:R-:W-:Y:S01]  /*1a150*/  IMAD.MOV R26, RZ, RZ, -R57 ;  /* 0x000000ffff1a7224 */ /* 0x000fe200078e0a39 */
[----:B------:R-:W-:Y:S01]  /*1a160*/  IABS R57, R246 ;  /* 0x000000f600397213 */ /* 0x000fe20000000000 */
[----:B------:R-:W-:Y:S01]  /*1a170*/  @!P0 IMAD.IADD R94, R94, 0x1, -R2 ;  /* 0x000000015e5e8824 */ /* 0x000fe200078e0a02 */
[C---:B------:R-:W-:Y:S01]  /*1a180*/  ISETP.GT.U32.AND P0, PT, R2.reuse, R143, PT ;  /* 0x0000008f0200720c */ /* 0x040fe20003f04070 */
[----:B------:R-:W-:Y:S01]  /*1a190*/  @!P2 IMAD.MOV R108, RZ, RZ, -R108 ;  /* 0x000000ffff6ca224 */ /* 0x000fe200078e0a6c */
[C---:B------:R-:W-:Y:S01]  /*1a1a0*/  ISETP.GT.U32.AND P2, PT, R2.reuse, R169, PT ;  /* 0x000000a90200720c */ /* 0x040fe20003f44070 */
[----:B------:R-:W-:-:S02]  /*1a1b0*/  IMAD R238, R2, R26, R238 ;  /* 0x0000001a02ee7224 */ /* 0x000fc400078e02ee */
[----:B------:R-:W-:Y:S02]  /*1a1c0*/  IMAD.MOV.U32 R26, RZ, RZ, R57 ;  /* 0x000000ffff1a7224 */ /* 0x000fe400078e0039 */
[----:B------:R-:W-:Y:S01]  /*1a1d0*/  @!P5 IMAD.IADD R200, R200, 0x1, -R2 ;  /* 0x00000001c8c8d824 */ /* 0x000fe200078e0a02 */
[----:B------:R-:W-:Y:S01]  /*1a1e0*/  ISETP.GE.AND P5, PT, R248, RZ, PT ;  /* 0x000000fff800720c */ /* 0x000fe20003fa6270 */
[----:B------:R-:W-:Y:S01]  /*1a1f0*/  IMAD.HI.U32 R88, R4, R26, RZ ;  /* 0x0000001a04587227 */ /* 0x000fe200078e00ff */
[----:B------:R-:W-:-:S03]  /*1a200*/  IABS R248, R3 ;  /* 0x0000000300f87213 */ /* 0x000fc60000000000 */
[----:B------:R-:W-:Y:S02]  /*1a210*/  IMAD.MOV R88, RZ, RZ, -R88 ;  /* 0x000000ffff587224 */ /* 0x000fe400078e0a58 */
[--C-:B------:R-:W-:Y:S01]  /*1a220*/  @!P6 IMAD.IADD R154, R154, 0x1, -R2.reuse ;  /* 0x000000019a9ae824 */ /* 0x100fe200078e0a02 */
[----:B------:R-:W-:Y:S01]  /*1a230*/  ISETP.GE.AND P6, PT, R247, RZ, PT ;  /* 0x000000fff700720c */ /* 0x000fe20003fc6270 */
[--C-:B------:R-:W-:Y:S01]  /*1a240*/  @!P0 IMAD.IADD R143, R143, 0x1, -R2.reuse ;  /* 0x000000018f8f8824 */ /* 0x100fe200078e0a02 */
[C---:B------:R-:W-:Y:S01]  /*1a250*/  ISETP.GT.U32.AND P0, PT, R2.reuse, R120, PT ;  /* 0x000000780200720c */ /* 0x040fe20003f04070 */
[----:B------:R-:W-:Y:S01]  /*1a260*/  @!P2 IMAD.IADD R169, R169, 0x1, -R2 ;  /* 0x00000001a9a9a824 */ /* 0x000fe200078e0a02 */
[C---:B------:R-:W-:Y:S01]  /*1a270*/  ISETP.GT.U32.AND P2, PT, R2.reuse, R238, PT ;  /* 0x000000ee0200720c */ /* 0x040fe20003f44070 */
[----:B------:R-:W-:Y:S02]  /*1a280*/  VIADD R247, R3, 0xa ;  /* 0x0000000a03f77836 */ /* 0x000fe40000000000 */
[----:B------:R-:W-:-:S02]  /*1a290*/  IMAD R26, R2, R88, R26 ;  /* 0x00000058021a7224 */ /* 0x000fc400078e021a */
[----:B------:R-:W-:Y:S01]  /*1a2a0*/  @!P1 IMAD.MOV R94, RZ, RZ, -R94 ;  /* 0x000000ffff5e9224 */ /* 0x000fe200078e0a5e */
[C---:B------:R-:W-:Y:S01]  /*1a2b0*/  ISETP.GT.U32.AND P1, PT, R2.reuse, R143, PT ;  /* 0x0000008f0200720c */ /* 0x040fe20003f24070 */
[----:B------:R-:W-:Y:S01]  /*1a2c0*/  @!P5 IMAD.MOV R169, RZ, RZ, -R169 ;  /* 0x000000ffffa9d224 */ /* 0x000fe200078e0aa9 */
[----:B------:R-:W-:Y:S01]  /*1a2d0*/  IABS R57, R247 ;  /* 0x000000f700397213 */ /* 0x000fe20000000000 */
[----:B------:R-:W-:Y:S01]  /*1a2e0*/  @!P3 IMAD.MOV R131, RZ, RZ, -R131 ;  /* 0x000000ffff83b224 */ /* 0x000fe200078e0a83 */
[C---:B------:R-:W-:Y:S01]  /*1a2f0*/  ISETP.GT.U32.AND P5, PT, R2.reuse, R26, PT ;  /* 0x0000001a0200720c */ /* 0x040fe20003fa4070 */
[----:B------:R-:W-:Y:S01]  /*1a300*/  VIADD R223, R3, 0x9 ;  /* 0x0000000903df7836 */ /* 0x000fe20000000000 */
[----:B------:R-:W-:Y:S01]  /*1a310*/  ISETP.GT.U32.AND P3, PT, R2, R200, PT ;  /* 0x000000c80200720c */ /* 0x000fe20003f64070 */
[----:B------:R-:W-:-:S04]  /*1a320*/  IMAD.HI.U32 R88, R4, R57, RZ ;  /* 0x0000003904587227 */ /* 0x000fc800078e00ff */
[----:B------:R-:W-:Y:S02]  /*1a330*/  IMAD.MOV R88, RZ, RZ, -R88 ;  /* 0x000000ffff587224 */ /* 0x000fe400078e0a58 */
[--C-:B------:R-:W-:Y:S01]  /*1a340*/  @!P1 IMAD.IADD R143, R143, 0x1, -R2.reuse ;  /* 0x000000018f8f9824 */ /* 0x100fe200078e0a02 */
[----:B------:R-:W-:Y:S01]  /*1a350*/  ISETP.GT.U32.AND P1, PT, R2, R215, PT ;  /* 0x000000d70200720c */ /* 0x000fe20003f24070 */
[--C-:B------:R-:W-:Y:S02]  /*1a360*/  @!P2 IMAD.IADD R238, R238, 0x1, -R2.reuse ;  /* 0x00000001eeeea824 */ /* 0x100fe400078e0a02 */
[----:B------:R-:W-:Y:S01]  /*1a370*/  IMAD R57, R2, R88, R57 ;  /* 0x0000005802397224 */ /* 0x000fe200078e0239 */
[----:B------:R-:W-:Y:S01]  /*1a380*/  IABS R88, R223 ;  /* 0x000000df00587213 */ /* 0x000fe20000000000 */
[--C-:B------:R-:W-:Y:S02]  /*1a390*/  @!P5 IMAD.IADD R26, R26, 0x1, -R2.reuse ;  /* 0x000000011a1ad824 */ /* 0x100fe400078e0a02 */
[----:B------:R-:W-:Y:S01]  /*1a3a0*/  @!P6 IMAD.MOV R143, RZ, RZ, -R143 ;  /* 0x000000ffff8fe224 */ /* 0x000fe200078e0a8f */
[----:B------:R-:W-:Y:S01]  /*1a3b0*/  ISETP.GT.U32.AND P6, PT, R2, R238, PT ;  /* 0x000000ee0200720c */ /* 0x000fe20003fc4070 */
[----:B------:R-:W-:Y:S01]  /*1a3c0*/  @!P3 IMAD.IADD R200, R200, 0x1, -R2 ;  /* 0x00000001c8c8b824 */ /* 0x000fe200078e0a02 */
[----:B------:R-:W-:Y:S01]  /*1a3d0*/  ISETP.GE.AND P3, PT, R161, RZ, PT ;  /* 0x000000ffa100720c */ /* 0x000fe20003f66270 */
[----:B------:R-:W-:Y:S01]  /*1a3e0*/  IMAD.HI.U32 R161, R4, R88, RZ ;  /* 0x0000005804a17227 */ /* 0x000fe200078e00ff */
[----:B------:R-:W-:-:S03]  /*1a3f0*/  ISETP.GT.U32.AND P5, PT, R2, R26, PT ;  /* 0x0000001a0200720c */ /* 0x000fc60003fa4070 */
        /* <DEDUP_REMOVED lines=12> */
[----:B------:R-:W-:Y:S01]  /*1a4c0*/  @!P1 IMAD.IADD R215, R215, 0x1, -R2 ;  /* 0x00000001d7d79824 */ /* 0x000fe200078e0a02 */
[----:B------:R-:W-:Y:S01]  /*1a4d0*/  ISETP.GE.AND P1, PT, R251, RZ, PT ;  /* 0x000000fffb00720c */ /* 0x000fe20003f26270 */
[C---:B------:R-:W-:Y:S02]  /*1a4e0*/  IMAD R137, R2.reuse, R246, R137 ;  /* 0x000000f602897224 */ /* 0x040fe400078e0289 */
[----:B------:R-:W-:Y:S01]  /*1a4f0*/  @!P4 IMAD.MOV R120, RZ, RZ, -R120 ;  /* 0x000000ffff78c224 */ /* 0x000fe200078e0a78 */
[----:B------:R-:W-:Y:S01]  /*1a500*/  ISETP.GT.U32.AND P4, PT, R2, R215, PT ;  /* 0x000000d70200720c */ /* 0x000fe20003f84070 */
[--C-:B------:R-:W-:Y:S01]  /*1a510*/  @!P5 IMAD.IADD R88, R88, 0x1, -R2.reuse ;  /* 0x000000015858d824 */ /* 0x100fe200078e0a02 */
[----:B------:R-:W-:Y:S01]  /*1a520*/  ISETP.GT.U32.AND P5, PT, R2, R137, PT ;  /* 0x000000890200720c */ /* 0x000fe20003fa4070 */
[----:B------:R-:W-:Y:S01]  /*1a530*/  @!P0 IMAD.IADD R184, R184, 0x1, -R2 ;  /* 0x00000001b8b88824 */ /* 0x000fe200078e0a02 */
[----:B------:R-:W-:Y:S01]  /*1a540*/  ISETP.GE.AND P0, PT, R252, RZ, PT ;  /* 0x000000fffc00720c */ /* 0x000fe20003f06270 */
[----:B------:R-:W-:-:S02]  /*1a550*/  VIADD R235, R3, 0x8 ;  /* 0x0000000803eb7836 */ /* 0x000fc40000000000 */
[C---:B------:R-:W-:Y:S01]  /*1a560*/  VIADD R233, R3.reuse, 0x6 ;  /* 0x0000000603e97836 */ /* 0x040fe20000000000 */
[C---:B------:R-:W-:Y:S01]  /*1a570*/  ISETP.GT.U32.AND P2, PT, R2.reuse, R184, PT ;  /* 0x000000b80200720c */ /* 0x040fe20003f44070 */
[C---:B------:R-:W-:Y:S01]  /*1a580*/  VIADD R231, R3.reuse, 0x5 ;  /* 0x0000000503e77836 */ /* 0x040fe20000000000 */
[----:B------:R-:W-:Y:S01]  /*1a590*/  IABS R114, R235 ;  /* 0x000000eb00727213 */ /* 0x000fe20000000000 */
[----:B------:R-:W-:Y:S01]  /*1a5a0*/  VIADD R252, R3, 0x3 ;  /* 0x0000000303fc7836 */ /* 0x000fe20000000000 */
[----:B------:R-:W-:Y:S01]  /*1a5b0*/  IABS R161, R233 ;  /* 0x000000e900a17213 */ /* 0x000fe20000000000 */
[--C-:B------:R-:W-:Y:S01]  /*1a5c0*/  @!P4 IMAD.IADD R215, R215, 0x1, -R2.reuse ;  /* 0x00000001d7d7c824 */ /* 0x100fe200078e0a02 */
[----:B------:R-:W-:Y:S01]  /*1a5d0*/  ISETP.GT.U32.AND P4, PT, R2, R57, PT ;  /* 0x000000390200720c */ /* 0x000fe20003f84070 */
[----:B------:R-:W-:Y:S01]  /*1a5e0*/  @!P5 IMAD.IADD R137, R137, 0x1, -R2 ;  /* 0x000000018989d824 */ /* 0x000fe200078e0a02 */
[----:B------:R-:W-:Y:S01]  /*1a5f0*/  ISETP.GE.AND P5, PT, R223, RZ, PT ;  /* 0x000000ffdf00720c */ /* 0x000fe20003fa6270 */
[----:B------:R-:W-:Y:S01]  /*1a600*/  IMAD.HI.U32 R246, R4, R161, RZ ;  /* 0x000000a104f67227 */ /* 0x000fe200078e00ff */
[----:B------:R-:W2:Y:S01]  /*1a610*/  LDL R223, [R1+0x1f80] ;  /* 0x001f800001df7983 */ /* 0x000ea20000100800 */
[----:B------:R-:W-:-:S02]  /*1a620*/  IABS R251, R252 ;  /* 0x000000fc00fb7213 */ /* 0x000fc40000000000 */
[----:B------:R-:W-:Y:S01]  /*1a630*/  @!P2 IMAD.IADD R184, R184, 0x1, -R2 ;  /* 0x00000001b8b8a824 */ /* 0x000fe200078e0a02 */
[----:B------:R-:W-:Y:S01]  /*1a640*/  ISETP.GE.AND P2, PT, R192, RZ, PT ;  /* 0x000000ffc000720c */ /* 0x000fe20003f46270 */
[----:B------:R-:W-:-:S04]  /*1a650*/  IMAD.HI.U32 R192, R4, R114, RZ ;  /* 0x0000007204c07227 */ /* 0x000fc800078e00ff */
[----:B------:R-:W-:Y:S02]  /*1a660*/  @!P4 IMAD.IADD R57, R57, 0x1, -R2 ;  /* 0x000000013939c824 */ /* 0x000fe400078e0a02 */
[----:B------:R-:W-:Y:S02]  /*1a670*/  IMAD.MOV R192, RZ, RZ, -R192 ;  /* 0x000000ffffc07224 */ /* 0x000fe400078e0ac0 */
[----:B------:R-:W-:Y:S01]  /*1a680*/  IMAD.MOV R246, RZ, RZ, -R246 ;  /* 0x000000fffff67224 */ /* 0x000fe200078e0af6 */
[C---:B------:R-:W-:Y:S01]  /*1a690*/  ISETP.GT.U32.AND P4, PT, R2.reuse, R57, PT ;  /* 0x000000390200720c */ /* 0x040fe20003f84070 */
[C---:B------:R-:W-:Y:S01]  /*1a6a0*/  IMAD R114, R2.reuse, R192, R114 ;  /* 0x000000c002727224 */ /* 0x040fe200078e0272 */
[----:B------:R-:W-:Y:S01]  /*1a6b0*/  IABS R192, R231 ;  /* 0x000000e700c07213 */ /* 0x000fe20000000000 */
[----:B------:R-:W-:Y:S02]  /*1a6c0*/  IMAD R161, R2, R246, R161 ;  /* 0x000000f602a17224 */ /* 0x000fe400078e02a1 */
[----:B------:R-:W-:-:S02]  /*1a6d0*/  VIADD R229, R3, 0x4 ;  /* 0x0000000403e57836 */ /* 0x000fc40000000000 */
[----:B------:R-:W-:-:S04]  /*1a6e0*/  IMAD.HI.U32 R246, R4, R192, RZ ;  /* 0x000000c004f67227 */ /* 0x000fc800078e00ff */
[----:B-1----:R-:W-:-:S04]  /*1a6f0*/  IMAD.HI.U32 R0, R4, R251, RZ ;  /* 0x000000fb04007227 */ /* 0x002fc800078e00ff */
[----:B------:R-:W-:Y:S01]  /*1a700*/  @!P4 IMAD.IADD R57, R57, 0x1, -R2 ;  /* 0x000000013939c824 */ /* 0x000fe200078e0a02 */
[----:B------:R-:W-:Y:S01]  /*1a710*/  ISETP.GT.U32.AND P4, PT, R2, R114, PT ;  /* 0x000000720200720c */ /* 0x000fe20003f84070 */
[----:B------:R-:W-:Y:S01]  /*1a720*/  @!P0 IMAD.MOV R154, RZ, RZ, -R154 ;  /* 0x000000ffff9a8224 */ /* 0x000fe200078e0a9a */
[----:B------:R-:W-:Y:S01]  /*1a730*/  ISETP.GE.AND P0, PT, R250, RZ, PT ;  /* 0x000000fffa00720c */ /* 0x000fe20003f06270 */
[----:B------:R-:W-:Y:S01]  /*1a740*/  IMAD.MOV R246, RZ, RZ, -R246 ;  /* 0x000000fffff67224 */ /* 0x000fe200078e0af6 */
[----:B------:R-:W-:Y:S01]  /*1a750*/  IABS R250, R229 ;  /* 0x000000e500fa7213 */ /* 0x000fe20000000000 */
[----:B------:R-:W-:Y:S02]  /*1a760*/  IMAD.MOV R6, RZ, RZ, -R0 ;  /* 0x000000ffff067224 */ /* 0x000fe400078e0a00 */
[----:B------:R-:W-:-:S04]  /*1a770*/  IMAD.HI.U32 R0, R4, R248, RZ ;  /* 0x000000f804007227 */ /* 0x000fc800078e00ff */
[----:B------:R-:W-:Y:S01]  /*1a780*/  @!P1 IMAD.MOV R184, RZ, RZ, -R184 ;  /* 0x000000ffffb89224 */ /* 0x000fe200078e0ab8 */
[----:B------:R-:W-:Y:S01]  /*1a790*/  ISETP.GE.AND P1, PT, R247, RZ, PT ;  /* 0x000000fff700720c */ /* 0x000fe20003f26270 */
[----:B------:R-:W-:Y:S01]  /*1a7a0*/  @!P4 IMAD.IADD R114, R114, 0x1, -R2 ;  /* 0x000000017272c824 */ /* 0x000fe200078e0a02 */
[C---:B------:R-:W-:Y:S01]  /*1a7b0*/  ISETP.GT.U32.AND P4, PT, R2.reuse, R161, PT ;  /* 0x000000a10200720c */ /* 0x040fe20003f84070 */
[----:B------:R-:W-:Y:S02]  /*1a7c0*/  IMAD R192, R2, R246, R192 ;  /* 0x000000f602c07224 */ /* 0x000fe400078e02c0 */
[----:B------:R-:W-:Y:S02]  /*1a7d0*/  IMAD.MOV R246, RZ, RZ, -R0 ;  /* 0x000000fffff67224 */ /* 0x000fe400078e0a00 */
[----:B------:R-:W-:Y:S02]  /*1a7e0*/  VIADD R225, R3, 0x2 ;  /* 0x0000000203e17836 */ /* 0x000fe40000000000 */
[----:B------:R-:W-:-:S04]  /*1a7f0*/  IMAD.HI.U32 R247, R4, R250, RZ ;  /* 0x000000fa04f77227 */ /* 0x000fc800078e00ff */
[C---:B------:R-:W-:Y:S02]  /*1a800*/  IMAD R251, R2.reuse, R6, R251 ;  /* 0x0000000602fb7224 */ /* 0x040fe400078e02fb */
[----:B------:R-:W-:Y:S02]  /*1a810*/  @!P4 IMAD.IADD R161, R161, 0x1, -R2 ;  /* 0x00000001a1a1c824 */ /* 0x000fe400078e0a02 */
[C---:B------:R-:W-:Y:S02]  /*1a820*/  IMAD R248, R2.reuse, R246, R248 ;  /* 0x000000f602f87224 */ /* 0x040fe400078e02f8 */
[----:B------:R-:W-:Y:S01]  /*1a830*/  IMAD.MOV R247, RZ, RZ, -R247 ;  /* 0x000000fffff77224 */ /* 0x000fe200078e0af7 */
[C---:B------:R-:W-:Y:S02]  /*1a840*/  ISETP.GT.U32.AND P4, PT, R2.reuse, R161, PT ;  /* 0x000000a10200720c */ /* 0x040fe40003f84070 */
[----:B------:R-:W-:Y:S01]  /*1a850*/  IABS R246, R225 ;  /* 0x000000e100f67213 */ /* 0x000fe20000000000 */
[----:B------:R-:W-:-:S10]  /*1a860*/  IMAD R250, R2, R247, R250 ;  /* 0x000000f702fa7224 */ /* 0x000fd400078e02fa */
[----:B------:R-:W-:Y:S01]  /*1a870*/  @!P4 IMAD.IADD R161, R161, 0x1, -R2 ;  /* 0x00000001a1a1c824 */ /* 0x000fe200078e0a02 */
[----:B------:R-:W-:Y:S01]  /*1a880*/  ISETP.GE.AND P4, PT, R227, RZ, PT ;  /* 0x000000ffe300720c */ /* 0x000fe20003f86270 */
[----:B------:R-:W-:Y:S02]  /*1a890*/  VIADD R227, R3, 0x1 ;  /* 0x0000000103e37836 */ /* 0x000fe40000000000 */
[----:B------:R-:W-:-:S03]  /*1a8a0*/  IMAD.HI.U32 R247, R4, R246, RZ ;  /* 0x000000f604f77227 */ /* 0x000fc600078e00ff */
[----:B------:R-:W-:Y:S01]  /*1a8b0*/  IABS R8, R227 ;  /* 0x000000e300087213 */ /* 0x000fe20000000000 */
[----:B------:R-:W-:-:S04]  /*1a8c0*/  IMAD.MOV R6, RZ, RZ, -R247 ;  /* 0x000000ffff067224 */ /* 0x000fc800078e0af7 */
[----:B------:R-:W-:Y:S02]  /*1a8d0*/  IMAD.MOV.U32 R247, RZ, RZ, R8 ;  /* 0x000000fffff77224 */ /* 0x000fe400078e0008 */
[----:B--2---:R-:W-:Y:S01]  /*1a8e0*/  VIADD R0, R223, 0x20000 ;  /* 0x00020000df007836 */ /* 0x004fe20000000000 */
[----:B------:R-:W-:Y:S02]  /*1a8f0*/  SHF.R.U32.HI R8, RZ, 0x4, R223 ;  /* 0x00000004ff087819 */ /* 0x000fe400000116df */
[----:B------:R-:W2:Y:S01]  /*1a900*/  LDL.LU R223, [R1+0x510] ;  /* 0x0005100001df7983 */ /* 0x000ea20000300800 */
[----:B------:R-:W-:Y:S01]  /*1a910*/  @!P3 IMAD.MOV R238, RZ, RZ, -R238 ;  /* 0x000000ffffeeb224 */ /* 0x000fe200078e0aee */
[C---:B------:R-:W-:Y:S01]  /*1a920*/  ISETP.GT.U32.AND P3, PT, R2.reuse, R137, PT ;  /* 0x000000890200720c */ /* 0x040fe20003f64070 */
[----:B------:R-:W-:Y:S01]  /*1a930*/  @!P2 IMAD.MOV R215, RZ, RZ, -R215 ;  /* 0x000000ffffd7a224 */ /* 0x000fe200078e0ad7 */
[C---:B------:R-:W-:Y:S01]  /*1a940*/  ISETP.GT.U32.AND P2, PT, R2.reuse, R114, PT ;  /* 0x000000720200720c */ /* 0x040fe20003f44070 */
[----:B------:R-:W-:Y:S01]  /*1a950*/  @!P0 IMAD.MOV R200, RZ, RZ, -R200 ;  /* 0x000000ffffc88224 */ /* 0x000fe200078e0ac8 */
[----:B------:R-:W-:-:S09]  /*1a960*/  ISETP.GT.U32.AND P0, PT, R2, R88, PT ;  /* 0x000000580200720c */ /* 0x000fd20003f04070 */
[--C-:B------:R-:W-:Y:S01]  /*1a970*/  @!P3 IMAD.IADD R137, R137, 0x1, -R2.reuse ;  /* 0x000000018989b824 */ /* 0x100fe200078e0a02 */
[----:B------:R-:W-:Y:S01]  /*1a980*/  ISETP.GT.U32.AND P3, PT, R2, R248, PT ;  /* 0x000000f80200720c */ /* 0x000fe20003f64070 */
[--C-:B------:R-:W-:Y:S01]  /*1a990*/  @!P2 IMAD.IADD R114, R114, 0x1, -R2.reuse ;  /* 0x000000017272a824 */ /* 0x100fe200078e0a02 */
[----:B------:R-:W-:Y:S01]  /*1a9a0*/  ISETP.GT.U32.AND P2, PT, R2, R251, PT ;  /* 0x000000fb0200720c */ /* 0x000fe20003f44070 */
[----:B------:R-:W-:-:S04]  /*1a9b0*/  @!P0 IMAD.IADD R88, R88, 0x1, -R2 ;  /* 0x0000000158588824 */ /* 0x000fc800078e0a02 */
[----:B------:R-:W-:-:S06]  /*1a9c0*/  @!P5 IMAD.MOV R88, RZ, RZ, -R88 ;  /* 0x000000ffff58d224 */ /* 0x000fcc00078e0a58 */
[--C-:B------:R-:W-:Y:S02]  /*1a9d0*/  @!P3 IMAD.IADD R248, R248, 0x1, -R2.reuse ;  /* 0x00000001f8f8b824 */ /* 0x100fe400078e0a02 */
[----:B------:R-:W-:-:S03]  /*1a9e0*/  @!P2 IMAD.IADD R251, R251, 0x1, -R2 ;  /* 0x00000001fbfba824 */ /* 0x000fc600078e0a02 */
[----:B------:R-:W-:Y:S01]  /*1a9f0*/  ISETP.GT.U32.AND P5, PT, R2, R248, PT ;  /* 0x000000f80200720c */ /* 0x000fe20003fa4070 */
[----:B------:R-:W-:Y:S01]  /*1aa00*/  IMAD.HI.U32 R4, R4, R247, RZ ;  /* 0x000000f704047227 */ /* 0x000fe200078e00ff */
[----:B------:R-:W-:Y:S02]  /*1aa10*/  ISETP.GT.U32.AND P3, PT, R2, R251, PT ;  /* 0x000000fb0200720c */ /* 0x000fe40003f64070 */
[----:B------:R-:W-:Y:S01]  /*1aa20*/  SHF.R.U32.HI R0, RZ, 0x4, R0 ;  /* 0x00000004ff007819 */ /* 0x000fe20000011600 */
[----:B------:R-:W-:-:S03]  /*1aa30*/  IMAD.MOV R4, RZ, RZ, -R4 ;  /* 0x000000ffff047224 */ /* 0x000fc600078e0a04 */
[----:B------:R-:W-:Y:S01]  /*1aa40*/  SGXT.U32 R17, R0, 0xe ;  /* 0x0000000e0011781a */ /* 0x000fe20000000000 */
[----:B------:R-:W-:Y:S02]  /*1aa50*/  IMAD R246, R2, R6, R246 ;  /* 0x0000000602f67224 */ /* 0x000fe400078e02f6 */
[----:B------:R-:W-:Y:S02]  /*1aa60*/  IMAD.MOV.U32 R6, RZ, RZ, RZ ;  /* 0x000000ffff067224 */ /* 0x000fe400078e00ff */
[----:B------:R-:W-:Y:S01]  /*1aa70*/  @!P5 IMAD.IADD R248, R248, 0x1, -R2 ;  /* 0x00000001f8f8d824 */ /* 0x000fe200078e0a02 */
[----:B------:R-:W-:Y:S01]  /*1aa80*/  IADD3 R13, P5, R17, 0x80, RZ ;  /* 0x00000080110d7810 */ /* 0x000fe20007fbe0ff */
[----:B------:R-:W-:Y:S02]  /*1aa90*/  IMAD R247, R2, R4, R247 ;  /* 0x0000000402f77224 */ /* 0x000fe400078e02f7 */
[----:B------:R-:W-:Y:S01]  /*1aaa0*/  @!P6 IMAD.MOV R26, RZ, RZ, -R26 ;  /* 0x000000ffff1ae224 */ /* 0x000fe200078e0a1a */
[----:B------:R-:W-:Y:S01]  /*1aab0*/  IADD3.X R10, R6, 0x40000040, RZ, P5, !PT ;  /* 0x40000040060a7810 */ /* 0x000fe20002ffe4ff */
[----:B------:R-:W-:Y:S01]  /*1aac0*/  @!P1 IMAD.MOV R57, RZ, RZ, -R57 ;  /* 0x000000ffff399224 */ /* 0x000fe200078e0a39 */
[C---:B------:R-:W-:Y:S01]  /*1aad0*/  ISETP.GT.U32.AND P6, PT, R2.reuse, R192, PT ;  /* 0x000000c00200720c */ /* 0x040fe20003fc4070 */
[----:B------:R-:W-:Y:S01]  /*1aae0*/  @!P3 IMAD.IADD R251, R251, 0x1, -R2 ;  /* 0x00000001fbfbb824 */ /* 0x000fe200078e0a02 */
[----:B------:R-:W-:-:S02]  /*1aaf0*/  ISETP.GT.U32.AND P1, PT, R2, R250, PT ;  /* 0x000000fa0200720c */ /* 0x000fc40003f24070 */
[C---:B------:R-:W-:Y:S02]  /*1ab00*/  ISETP.GT.U32.AND P3, PT, R2.reuse, R246, PT ;  /* 0x000000f60200720c */ /* 0x040fe40003f64070 */
[----:B------:R-:W-:Y:S02]  /*1ab10*/  ISETP.GT.U32.AND P5, PT, R2, R247, PT ;  /* 0x000000f70200720c */ /* 0x000fe40003fa4070 */
[----:B------:R-:W-:Y:S02]  /*1ab20*/  ISETP.GE.AND P0, PT, R235, RZ, PT ;  /* 0x000000ffeb00720c */ /* 0x000fe40003f06270 */
[----:B------:R-:W-:Y:S02]  /*1ab30*/  SGXT.U32 R4, R8, 0xe ;  /* 0x0000000e0804781a */ /* 0x000fe40000000000 */
[----:B------:R-:W2:Y:S01]  /*1ab40*/  LDC R8, c[0x0][0x234] ;  /* 0x00008d00ff087b82 */ /* 0x000ea20000000800 */
[--C-:B------:R-:W-:Y:S02]  /*1ab50*/  @!P6 IMAD.IADD R192, R192, 0x1, -R2.reuse ;  /* 0x00000001c0c0e824 */ /* 0x100fe400078e0a02 */
[----:B------:R-:W-:-:S02]  /*1ab60*/  @!P1 IMAD.IADD R250, R250, 0x1, -R2 ;  /* 0x00000001fafa9824 */ /* 0x000fc400078e0a02 */
[--C-:B------:R-:W-:Y:S02]  /*1ab70*/  @!P3 IMAD.IADD R246, R246, 0x1, -R2.reuse ;  /* 0x00000001f6f6b824 */ /* 0x100fe400078e0a02 */
[----:B------:R-:W-:Y:S01]  /*1ab80*/  @!P5 IMAD.IADD R247, R247, 0x1, -R2 ;  /* 0x00000001f7f7d824 */ /* 0x000fe200078e0a02 */
[----:B------:R-:W-:Y:S01]  /*1ab90*/  ISETP.GE.AND P3, PT, R252, RZ, PT ;  /* 0x000000fffc00720c */ /* 0x000fe20003f66270 */
[----:B------:R-:W-:Y:S01]  /*1aba0*/  @!P4 IMAD.MOV R137, RZ, RZ, -R137 ;  /* 0x000000ffff89c224 */ /* 0x000fe200078e0a89 */
[C---:B------:R-:W-:Y:S01]  /*1abb0*/  ISETP.GT.U32.AND P1, PT, R2.reuse, R192, PT ;  /* 0x000000c00200720c */ /* 0x040fe20003f24070 */
[----:B------:R-:W1:Y:S01]  /*1abc0*/  S2R R252, SR_TID.X ;  /* 0x0000000000fc7919 */ /* 0x000e620000002100 */
[C---:B------:R-:W-:Y:S01]  /*1abd0*/  ISETP.GT.U32.AND P2, PT, R2.reuse, R250, PT ;  /* 0x000000fa0200720c */ /* 0x040fe20003f44070 */
[----:B------:R-:W-:Y:S01]  /*1abe0*/  IMAD.MOV.U32 R0, RZ, RZ, RZ ;  /* 0x000000ffff007224 */ /* 0x000fe200078e00ff */
[C---:B------:R-:W-:Y:S01]  /*1abf0*/  ISETP.GT.U32.AND P4, PT, R2.reuse, R246, PT ;  /* 0x000000f60200720c */ /* 0x040fe20003f84070 */
[----:B------:R-:W-:Y:S01]  /*1ac00*/  @!P0 IMAD.MOV R114, RZ, RZ, -R114 ;  /* 0x000000ffff728224 */ /* 0x000fe200078e0a72 */
[----:B------:R-:W-:-:S02]  /*1ac10*/  ISETP.GT.U32.AND P5, PT, R2, R247, PT ;  /* 0x000000f70200720c */ /* 0x000fc40003fa4070 */
[----:B------:R-:W-:-:S04]  /*1ac20*/  IADD3 R15, P0, R4, 0x2, RZ ;  /* 0x00000002040f7810 */ /* 0x000fc80007f1e0ff */
[----:B------:R-:W-:Y:S02]  /*1ac30*/  IADD3.X R11, R0, 0x40000040, RZ, P0, !PT ;  /* 0x40000040000b7810 */ /* 0x000fe400007fe4ff */
[----:B------:R-:W-:Y:S01]  /*1ac40*/  ISETP.GE.AND P0, PT, R225, RZ, PT ;  /* 0x000000ffe100720c */ /* 0x000fe20003f06270 */
[--C-:B------:R-:W-:Y:S01]  /*1ac50*/  @!P1 IMAD.IADD R192, R192, 0x1, -R2.reuse ;  /* 0x00000001c0c09824 */ /* 0x100fe200078e0a02 */
[----:B------:R-:W3:Y:S01]  /*1ac60*/  LDC R225, c[0x0][0x230] ;  /* 0x00008c00ffe17b82 */ /* 0x000ee20000000800 */
[--C-:B------:R-:W-:Y:S02]  /*1ac70*/  @!P2 IMAD.IADD R250, R250, 0x1, -R2.reuse ;  /* 0x00000001fafaa824 */ /* 0x100fe400078e0a02 */
[--C-:B------:R-:W-:Y:S02]  /*1ac80*/  @!P4 IMAD.IADD R246, R246, 0x1, -R2.reuse ;  /* 0x00000001f6f6c824 */ /* 0x100fe400078e0a02 */
[----:B------:R-:W-:Y:S01]  /*1ac90*/  @!P5 IMAD.IADD R247, R247, 0x1, -R2 ;  /* 0x00000001f7f7d824 */ /* 0x000fe200078e0a02 */
[----:B0-----:R0:W-:Y:S01]  /*1aca0*/  STL [R1+0xe4], R73 ;  /* 0x0000e44901007387 */ /* 0x0011e20000100800 */
[----:B------:R-:W-:Y:S01]  /*1acb0*/  IMAD.MOV.U32 R6, RZ, RZ, R72 ;  /* 0x000000ffff067224 */ /* 0x000fe200078e0048 */
[----:B------:R-:W-:Y:S01]  /*1acc0*/  ISETP.GE.AND P5, PT, R3, RZ, PT ;  /* 0x000000ff0300720c */ /* 0x000fe20003fa6270 */
[----:B------:R-:W4:Y:S01]  /*1acd0*/  LDC R0, c[0x0][0x23c] ;  /* 0x00008f00ff007b82 */ /* 0x000f220000000800 */
[----:B0-----:R-:W2:Y:S01]  /*1ace0*/  LDL.LU.64 R72, [R1+0x2088] ;  /* 0x0020880001487983 */ /* 0x001ea20000300a00 */
[C---:B-1----:R-:W-:Y:S01]  /*1acf0*/  IMAD.SHL.U32 R21, R252.reuse, 0x2, RZ ;  /* 0x00000002fc157824 */ /* 0x042fe200078e00ff */
[----:B------:R-:W-:Y:S01]  /*1ad00*/  LOP3.LUT R19, R252, 0x40, RZ, 0xc0, !PT ;  /* 0x00000040fc137812 */ /* 0x000fe200078ec0ff */
[----:B---3--:R-:W-:-:S03]  /*1ad10*/  VIADD R225, R225, 0x7f ;  /* 0x0000007fe1e17836 */ /* 0x008fc60000000000 */
[----:B------:R-:W-:Y:S02]  /*1ad20*/  LOP3.LUT R21, R21, 0x7e, RZ, 0xc0, !PT ;  /* 0x0000007e15157812 */ /* 0x000fe400078ec0ff */
[----:B------:R-:W-:-:S04]  /*1ad30*/  SHF.R.S32.HI R23, RZ, 0x1f, R225 ;  /* 0x0000001fff177819 */ /* 0x000fc800000114e1 */
[----:B------:R-:W-:Y:S01]  /*1ad40*/  LEA.HI R25, R23, R225, RZ, 0x7 ;  /* 0x000000e117197211 */ /* 0x000fe200078f38ff */
[C-C-:B------:R-:W-:Y:S01]  /*1ad50*/  IMAD R23, R19.reuse, 0x100, R21.reuse ;  /* 0x0000010013177824 */ /* 0x140fe200078e0215 */
[----:B------:R-:W-:Y:S01]  /*1ad60*/  R2UR UR7, R4 ;  /* 0x00000000040772ca */ /* 0x000fe200000e0000 */
[----:B------:R-:W-:Y:S01]  /*1ad70*/  IMAD R4, R19, 0x200, R21 ;  /* 0x0000020013047824 */ /* 0x000fe200078e0215 */
[----:B------:R-:W-:Y:S02]  /*1ad80*/  ISETP.GE.AND P1, PT, R231, RZ, PT ;  /* 0x000000ffe700720c */ /* 0x000fe40003f26270 */
[----:B------:R-:W-:Y:S02]  /*1ad90*/  R2UR UR6, R17 ;  /* 0x00000000110672ca */ /* 0x000fe400000e0000 */
[----:B------:R-:W-:Y:S02]  /*1ada0*/  LOP3.LUT R252, R252, 0x7f, RZ, 0xc0, !PT ;  /* 0x0000007ffcfc7812 */ /* 0x000fe400078ec0ff */
[----:B------:R-:W-:-:S02]  /*1adb0*/  R2UR UR38, R15 ;  /* 0x000000000f2672ca */ /* 0x000fc400000e0000 */
[----:B------:R-:W-:Y:S01]  /*1adc0*/  R2UR UR36, R13 ;  /* 0x000000000d2472ca */ /* 0x000fe200000e0000 */
[----:B----4-:R-:W-:Y:S01]  /*1add0*/  IMAD R0, R252, R0, RZ ;  /* 0x00000000fc007224 */ /* 0x010fe200078e02ff */
[----:B------:R-:W-:Y:S02]  /*1ade0*/  R2UR UR39, R11 ;  /* 0x000000000b2772ca */ /* 0x000fe400000e0000 */
[----:B------:R-:W-:Y:S01]  /*1adf0*/  R2UR UR37, R10 ;  /* 0x000000000a2572ca */ /* 0x000fe200000e0000 */
[----:B------:R-:W-:Y:S01]  /*1ae00*/  @!P1 IMAD.MOV R192, RZ, RZ, -R192 ;  /* 0x000000ffffc09224 */ /* 0x000fe200078e0ac0 */
[----:B------:R-:W-:Y:S02]  /*1ae10*/  ISETP.GE.AND P6, PT, R233, RZ, PT ;  /* 0x000000ffe900720c */ /* 0x000fe40003fc6270 */
[----:B------:R-:W-:Y:S02]  /*1ae20*/  ISETP.GE.AND P2, PT, R229, RZ, PT ;  /* 0x000000ffe500720c */ /* 0x000fe40003f46270 */
[----:B------:R-:W-:Y:S01]  /*1ae30*/  ISETP.GE.AND P4, PT, R227, RZ, PT ;  /* 0x000000ffe300720c */ /* 0x000fe20003f86270 */
[----:B--2---:R-:W-:-:S05]  /*1ae40*/  IMAD R2, R223, R8, RZ ;  /* 0x00000008df027224 */ /* 0x004fca00078e02ff */
[----:B------:R-:W-:Y:S04]  /*1ae50*/  STL [R1+0xbc], R2 ;  /* 0x0000bc0201007387 */ /* 0x000fe80000100800 */
[----:B------:R0:W-:Y:S02]  /*1ae60*/  STL [R1+0x1f8c], R3 ;  /* 0x001f8c0301007387 */ /* 0x0001e40000100800 */
[----:B0-----:R-:W0:Y:S02]  /*1ae70*/  LDC.64 R2, c[0x0][0x210] ;  /* 0x00008400ff027b82 */ /* 0x001e240000000a00 */
[----:B0-----:R0:W-:Y:S04]  /*1ae80*/  STL [R1+0xc0], R2 ;  /* 0x0000c00201007387 */ /* 0x0011e80000100800 */
[----:B------:R-:W2:Y:S04]  /*1ae90*/  LDL.LU R27, [R1+0x720] ;  /* 0x00072000011b7983 */ /* 0x000ea80000300800 */
[----:B------:R-:W3:Y:S04]  /*1aea0*/  LDL.LU R25, [R1+0x71c] ;  /* 0x00071c0001197983 */ /* 0x000ee80000300800 */
[----:B------:R-:W4:Y:S04]  /*1aeb0*/  LDL.LU R23, [R1+0x718] ;  /* 0x0007180001177983 */ /* 0x000f280000300800 */
[----:B------:R-:W4:Y:S04]  /*1aec0*/  LDL.LU R21, [R1+0x714] ;  /* 0x0007140001157983 */ /* 0x000f280000300800 */
[----:B------:R-:W4:Y:S04]  /*1aed0*/  LDL.LU R19, [R1+0x710] ;  /* 0x0007100001137983 */ /* 0x000f280000300800 */
[----:B------:R-:W4:Y:S04]  /*1aee0*/  LDL.LU R17, [R1+0x708] ;  /* 0x0007080001117983 */ /* 0x000f280000300800 */
[----:B------:R-:W4:Y:S04]  /*1aef0*/  LDL.LU R15, [R1+0x704] ;  /* 0x00070400010f7983 */ /* 0x000f280000300800 */
[----:B------:R-:W4:Y:S04]  /*1af00*/  LDL.LU R13, [R1+0x6f4] ;  /* 0x0006f400010d7983 */ /* 0x000f280000300800 */
[----:B------:R-:W4:Y:S01]  /*1af10*/  LDL.LU R11, [R1+0x6ec] ;  /* 0x0006ec00010b7983 */ /* 0x000f220000300800 */
[----:B0-----:R-:W-:-:S03]  /*1af20*/  LEA R2, P1, R0, R6, 0x1 ;  /* 0x0000000600027211 */ /* 0x001fc600078208ff */
[----:B------:R-:W4:Y:S04]  /*1af30*/  LDL.LU R10, [R1+0x6e0] ;  /* 0x0006e000010a7983 */ /* 0x000f280000300800 */
        /* <DEDUP_REMOVED lines=15> */
[----:B------:R-:W4:Y:S01]  /*1b030*/  LDL.LU R252, [R1+0x67c] ;  /* 0x00067c0001fc7983 */ /* 0x000f220000300800 */
[----:B------:R-:W-:Y:S01]  /*1b040*/  @!P6 IMAD.MOV R161, RZ, RZ, -R161 ;  /* 0x000000ffffa1e224 */ /* 0x000fe200078e0aa1 */
[----:B------:R-:W-:-:S02]  /*1b050*/  ISETP.NE.AND P6, PT, R249, RZ, PT ;  /* 0x000000fff900720c */ /* 0x000fc40003fc5270 */
[----:B------:R-:W-:Y:S01]  /*1b060*/  LOP3.LUT R249, RZ, R249, RZ, 0x33, !PT ;  /* 0x000000f9fff97212 */ /* 0x000fe200078e33ff */
[----:B------:R-:W-:Y:S01]  /*1b070*/  IMAD.MOV.U32 R4, RZ, RZ, R3 ;  /* 0x000000ffff047224 */ /* 0x000fe200078e0003 */
[----:B------:R4:W-:Y:S02]  /*1b080*/  STL [R1+0x1f98], R2 ;  /* 0x001f980201007387 */ /* 0x0009e40000100800 */
[C---:B--2---:R-:W-:Y:S02]  /*1b090*/  SEL R3, R249.reuse, R27, !P6 ;  /* 0x0000001bf9037207 */ /* 0x044fe40007000000 */
[----:B---3--:R-:W-:-:S03]  /*1b0a0*/  SEL R25, R249, R25, !P6 ;  /* 0x00000019f9197207 */ /* 0x008fc60007000000 */
[----:B------:R0:W-:Y:S01]  /*1b0b0*/  STL [R1+0x244], R3 ;  /* 0x0002440301007387 */ /* 0x0001e20000100800 */
[----:B----4-:R-:W-:-:S03]  /*1b0c0*/  SEL R2, R249, R23, !P6 ;  /* 0x00000017f9027207 */ /* 0x010fc60007000000 */
[----:B------:R-:W-:Y:S04]  /*1b0d0*/  STL [R1+0x250], R25 ;  /* 0x0002501901007387 */ /* 0x000fe80000100800 */
[----:B------:R1:W-:Y:S01]  /*1b0e0*/  STL [R1+0x260], R2 ;  /* 0x0002600201007387 */ /* 0x0003e20000100800 */
[C---:B0-----:R-:W-:Y:S02]  /*1b0f0*/  SEL R3, R249.reuse, R21, !P6 ;  /* 0x00000015f9037207 */ /* 0x041fe40007000000 */
[----:B------:R-:W-:-:S03]  /*1b100*/  SEL R19, R249, R19, !P6 ;  /* 0x00000013f9137207 */ /* 0x000fc60007000000 */
[----:B------:R0:W-:Y:S01]  /*1b110*/  STL [R1+0x268], R3 ;  /* 0x0002680301007387 */ /* 0x0001e20000100800 */
[----:B-1----:R-:W-:-:S03]  /*1b120*/  SEL R2, R249, R17, !P6 ;  /* 0x00000011f9027207 */ /* 0x002fc60007000000 */
[----:B------:R-:W-:Y:S01]  /*1b130*/  STL [R1+0x270], R19 ;  /* 0x0002701301007387 */ /* 0x000fe20000100800 */
[----:B------:R-:W-:-:S03]  /*1b140*/  SEL R13, R249, R13, !P6 ;  /* 0x0000000df90d7207 */ /* 0x000fc60007000000 */
[----:B------:R1:W-:Y:S01]  /*1b150*/  STL [R1+0x278], R2 ;  /* 0x0002780201007387 */ /* 0x0003e20000100800 */
[----:B0-----:R-:W-:-:S05]  /*1b160*/  SEL R3, R249, R15, !P6 ;  /* 0x0000000ff9037207 */ /* 0x001fca0007000000 */
        /* <DEDUP_REMOVED lines=8> */
[----:B------:R-:W-:Y:S04]  /*1b1f0*/  STL [R1+0x2a0], R8 ;  /* 0x0002a00801007387 */ /* 0x000fe80000100800 */
[----:B------:R1:W-:Y:S01]  /*1b200*/  STL [R1+0x2ac], R2 ;  /* 0x0002ac0201007387 */ /* 0x0003e20000100800 */
[C---:B0-----:R-:W-:Y:S02]  /*1b210*/  SEL R3, R249.reuse, R0, !P6 ;  /* 0x00000000f9037207 */ /* 0x041fe40007000000 */
[----:B------:R-:W-:-:S03]  /*1b220*/  SEL R0, R249, R245, !P6 ;  /* 0x000000f5f9007207 */ /* 0x000fc60007000000 */
[----:B------:R0:W-:Y:S01]  /*1b230*/  STL [R1+0x2b4], R3 ;  /* 0x0002b40301007387 */ /* 0x0001e20000100800 */
[----:B-1----:R-:W-:-:S03]  /*1b240*/  SEL R2, R249, R243, !P6 ;  /* 0x000000f3f9027207 */ /* 0x002fc60007000000 */
[----:B------:R1:W-:Y:S04]  /*1b250*/  STL [R1+0x2b8], R0 ;  /* 0x0002b80001007387 */ /* 0x0003e80000100800 */
[----:B------:R2:W-:Y:S01]  /*1b260*/  STL [R1+0x2c0], R2 ;  /* 0x0002c00201007387 */ /* 0x0005e20000100800 */
[C---:B0-----:R-:W-:Y:S02]  /*1b270*/  SEL R3, R249.reuse, R241, !P6 ;  /* 0x000000f1f9037207 */ /* 0x041fe40007000000 */
[----:B-1----:R-:W-:-:S03]  /*1b280*/  SEL R0, R249, R239, !P6 ;  /* 0x000000eff9007207 */ /* 0x002fc60007000000 */
[----:B------:R0:W-:Y:S01]  /*1b290*/  STL [R1+0x2d0], R3 ;  /* 0x0002d00301007387 */ /* 0x0001e20000100800 */
[----:B--2---:R-:W-:-:S03]  /*1b2a0*/  SEL R2, R249, R237, !P6 ;  /* 0x000000edf9027207 */ /* 0x004fc60007000000 */
        /* <DEDUP_REMOVED lines=15> */
[C---:B-1----:R-:W-:Y:S01]  /*1b3a0*/  SEL R0, R249.reuse, R252, !P6 ;  /* 0x000000fcf9007207 */ /* 0x042fe20007000000 */
[----:B--2---:R-:W2:Y:S04]  /*1b3b0*/  LDL.LU R2, [R1+0x678] ;  /* 0x0006780001027983 */ /* 0x004ea80000300800 */
[----:B------:R0:W-:Y:S04]  /*1b3c0*/  STL [R1+0x310], R3 ;  /* 0x0003100301007387 */ /* 0x0001e80000100800 */
[----:B0-----:R-:W3:Y:S04]  /*1b3d0*/  LDL.LU R3, [R1+0x670] ;  /* 0x0006700001037983 */ /* 0x001ee80000300800 */
[----:B------:R0:W-:Y:S04]  /*1b3e0*/  STL [R1+0x318], R0 ;  /* 0x0003180001007387 */ /* 0x0001e80000100800 */
        /* <DEDUP_REMOVED lines=15> */
[----:B0-----:R-:W4:Y:S04]  /*1b4e0*/  LDL.LU R0, [R1+0x608] ;  /* 0x0006080001007983 */ /* 0x001f280000300800 */
        /* <DEDUP_REMOVED lines=13> */
[----:B--2---:R-:W-:-:S05]  /*1b5c0*/  SEL R2, R249, R2, !P6 ;  /* 0x00000002f9027207 */ /* 0x004fca0007000000 */
[----:B------:R3:W-:Y:S02]  /*1b5d0*/  STL [R1+0x324], R2 ;  /* 0x0003240201007387 */ /* 0x0007e40000100800 */
[----:B---3--:R-:W-:-:S05]  /*1b5e0*/  SEL R2, R249, R3, !P6 ;  /* 0x00000003f9027207 */ /* 0x008fca0007000000 */
[----:B------:R0:W-:Y:S01]  /*1b5f0*/  STL [R1+0x330], R2 ;  /* 0x0003300201007387 */ /* 0x0001e20000100800 */
[C---:B----4-:R-:W-:Y:S02]  /*1b600*/  SEL R3, R249.reuse, R33, !P6 ;  /* 0x00000021f9037207 */ /* 0x050fe40007000000 */
[----:B------:R-:W-:-:S03]  /*1b610*/  SEL R31, R249, R31, !P6 ;  /* 0x0000001ff91f7207 */ /* 0x000fc60007000000 */
[----:B------:R1:W-:Y:S01]  /*1b620*/  STL [R1+0x338], R3 ;  /* 0x0003380301007387 */ /* 0x0003e20000100800 */
[----:B0-----:R-:W-:-:S03]  /*1b630*/  SEL R2, R249, R29, !P6 ;  /* 0x0000001df9027207 */ /* 0x001fc60007000000 */
[----:B------:R-:W-:Y:S04]  /*1b640*/  STL [R1+0x340], R31 ;  /* 0x0003401f01007387 */ /* 0x000fe80000100800 */
[----:B------:R0:W-:Y:S01]  /*1b650*/  STL [R1+0x348], R2 ;  /* 0x0003480201007387 */ /* 0x0001e20000100800 */
[C---:B-1----:R-:W-:Y:S02]  /*1b660*/  SEL R3, R249.reuse, R27, !P6 ;  /* 0x0000001bf9037207 */ /* 0x042fe40007000000 */
[----:B------:R-:W-:-:S03]  /*1b670*/  SEL R25, R249, R25, !P6 ;  /* 0x00000019f9197207 */ /* 0x000fc60007000000 */
[----:B------:R1:W-:Y:S01]  /*1b680*/  STL [R1+0x350], R3 ;  /* 0x0003500301007387 */ /* 0x0003e20000100800 */
[----:B0-----:R-:W-:-:S03]  /*1b690*/  SEL R2, R249, R23, !P6 ;  /* 0x00000017f9027207 */ /* 0x001fc60007000000 */
[----:B------:R-:W-:Y:S01]  /*1b6a0*/  STL [R1+0x354], R25 ;  /* 0x0003541901007387 */ /* 0x000fe20000100800 */
[----:B------:R-:W-:-:S03]  /*1b6b0*/  SEL R19, R249, R19, !P6 ;  /* 0x00000013f9137207 */ /* 0x000fc60007000000 */
[----:B------:R0:W-:Y:S01]  /*1b6c0*/  STL [R1+0x35c], R2 ;  /* 0x00035c0201007387 */ /* 0x0001e20000100800 */
[----:B-1----:R-:W-:-:S05]  /*1b6d0*/  SEL R3, R249, R21, !P6 ;  /* 0x00000015f9037207 */ /* 0x002fca0007000000 */
        /* <DEDUP_REMOVED lines=20> */
[----:B------:R0:W-:Y:S04]  /*1b820*/  STL [R1+0x3bc], R0 ;  /* 0x0003bc0001007387 */ /* 0x0001e80000100800 */
[----:B------:R2:W-:Y:S01]  /*1b830*/  STL [R1+0x3c4], R2 ;  /* 0x0003c40201007387 */ /* 0x0005e20000100800 */
[C---:B-1----:R-:W-:Y:S02]  /*1b840*/  SEL R3, R249.reuse, R241, !P6 ;  /* 0x000000f1f9037207 */ /* 0x042fe40007000000 */
[----:B0-----:R-:W-:-:S03]  /*1b850*/  SEL R0, R249, R239, !P6 ;  /* 0x000000eff9007207 */ /* 0x001fc60007000000 */
        /* <DEDUP_REMOVED lines=424> */
[----:B------:R4:W-:Y:S01]  /*1d2e0*/  STL [R1+0x430], R2 ;  /* 0x0004300201007387 */ /* 0x0009e20000100800 */
[----:B---3--:R-:W-:-:S05]  /*1d2f0*/  SEL R3, R249, R3, !P6 ;  /* 0x00000003f9037207 */ /* 0x008fca0007000000 */
[----:B------:R0:W-:Y:S01]  /*1d300*/  STL [R1+0x420], R3 ;  /* 0x0004200301007387 */ /* 0x0001e20000100800 */
[C---:B----4-:R-:W-:Y:S02]  /*1d310*/  SEL R2, R249.reuse, R33, !P6 ;  /* 0x00000021f9027207 */ /* 0x050fe40007000000 */
[----:B------:R-:W-:-:S03]  /*1d320*/  SEL R31, R249, R31, !P6 ;  /* 0x0000001ff91f7207 */ /* 0x000fc60007000000 */
[----:B------:R1:W-:Y:S01]  /*1d330*/  STL [R1+0x418], R2 ;  /* 0x0004180201007387 */ /* 0x0003e20000100800 */
[----:B0-----:R-:W-:-:S03]  /*1d340*/  SEL R3, R249, R29, !P6 ;  /* 0x0000001df9037207 */ /* 0x001fc60007000000 */
[----:B------:R-:W-:Y:S01]  /*1d350*/  STL [R1+0x414], R31 ;  /* 0x0004141f01007387 */ /* 0x000fe20000100800 */
[----:B-1----:R-:W-:-:S03]  /*1d360*/  SEL R2, R249, R27, !P6 ;  /* 0x0000001bf9027207 */ /* 0x002fc60007000000 */
[----:B------:R0:W-:Y:S01]  /*1d370*/  STL [R1+0x3f8], R3 ;  /* 0x0003f80301007387 */ /* 0x0001e20000100800 */
        /* <DEDUP_REMOVED lines=27> */
[----:B------:R0:W-:Y:S01]  /*1d530*/  STL [R1+0x388], R0 ;  /* 0x0003880001007387 */ /* 0x0001e20000100800 */
[----:B-1----:R-:W-:-:S03]  /*1d540*/  SEL R2, R249, R241, !P6 ;  /* 0x000000f1f9027207 */ /* 0x002fc60007000000 */
        /* <DEDUP_REMOVED lines=18> */
[----:B------:R-:W-:Y:S01]  /*1d670*/  STL [R1+0x33c], R3 ;  /* 0x00033c0301007387 */ /* 0x000fe20000100800 */
[----:B-1----:R-:W-:-:S03]  /*1d680*/  SEL R0, R249, R252, !P6 ;  /* 0x000000fcf9007207 */ /* 0x002fc60007000000 */
[----:B------:R-:W2:Y:S04]  /*1d690*/  LDL.LU R33, [R1+0x78] ;  /* 0x0000780001217983 */ /* 0x000ea80000300800 */
[----:B------:R-:W-:Y:S04]  /*1d6a0*/  STL [R1+0x334], R2 ;  /* 0x0003340201007387 */ /* 0x000fe80000100800 */
[----:B------:R-:W3:Y:S04]  /*1d6b0*/  LDL.LU R31, [R1+0x74] ;  /* 0x00007400011f7983 */ /* 0x000ee80000300800 */
        /* <DEDUP_REMOVED lines=29> */
[----:B------:R-:W4:Y:S01]  /*1d890*/  LDL.LU R3, [R1] ;  /* 0x0000000001037983 */ /* 0x000f220000300800 */
[----:B--2---:R-:W-:-:S05]  /*1d8a0*/  SEL R33, R249, R33, !P6 ;  /* 0x00000021f9217207 */ /* 0x004fca0007000000 */
[----:B------:R0:W-:Y:S01]  /*1d8b0*/  STL [R1+0x328], R33 ;  /* 0x0003282101007387 */ /* 0x0001e20000100800 */
[----:B---3--:R-:W-:-:S03]  /*1d8c0*/  SEL R31, R249, R31, !P6 ;  /* 0x0000001ff91f7207 */ /* 0x008fc60007000000 */
[----:B0-----:R-:W2:Y:S01]  /*1d8d0*/  LDL.LU R33, [R1+0x2080] ;  /* 0x0020800001217983 */ /* 0x001ea20000300800 */
[----:B----4-:R-:W-:-:S03]  /*1d8e0*/  SEL R29, R249, R29, !P6 ;  /* 0x0000001df91d7207 */ /* 0x010fc60007000000 */
[----:B------:R0:W-:Y:S01]  /*1d8f0*/  STL [R1+0x320], R31 ;  /* 0x0003201f01007387 */ /* 0x0001e20000100800 */
[C---:B------:R-:W-:Y:S02]  /*1d900*/  SEL R27, R249.reuse, R27, !P6 ;  /* 0x0000001bf91b7207 */ /* 0x040fe40007000000 */
[C---:B------:R-:W-:Y:S01]  /*1d910*/  SEL R25, R249.reuse, R25, !P6 ;  /* 0x00000019f9197207 */ /* 0x040fe20007000000 */
[----:B0-----:R-:W3:Y:S01]  /*1d920*/  LDL.LU R31, [R1+0x207c] ;  /* 0x00207c00011f7983 */ /* 0x001ee20000300800 */
[----:B------:R-:W-:-:S03]  /*1d930*/  SEL R23, R249, R23, !P6 ;  /* 0x00000017f9177207 */ /* 0x000fc60007000000 */
[----:B------:R0:W-:Y:S01]  /*1d940*/  STL [R1+0x31c], R29 ;  /* 0x00031c1d01007387 */ /* 0x0001e20000100800 */
[C---:B------:R-:W-:Y:S02]  /*1d950*/  SEL R21, R249.reuse, R21, !P6 ;  /* 0x00000015f9157207 */ /* 0x040fe40007000000 */
[C---:B------:R-:W-:Y:S01]  /*1d960*/  SEL R19, R249.reuse, R19, !P6 ;  /* 0x00000013f9137207 */ /* 0x040fe20007000000 */
[----:B0-----:R-:W4:Y:S04]  /*1d970*/  LDL.LU R29, [R1+0x2078] ;  /* 0x00207800011d7983 */ /* 0x001f280000300800 */
[----:B------:R0:W-:Y:S01]  /*1d980*/  STL [R1+0x314], R27 ;  /* 0x0003141b01007387 */ /* 0x0001e20000100800 */
[C---:B------:R-:W-:Y:S02]  /*1d990*/  SEL R17, R249.reuse, R17, !P6 ;  /* 0x00000011f9117207 */ /* 0x040fe40007000000 */
[C---:B------:R-:W-:Y:S01]  /*1d9a0*/  SEL R15, R249.reuse, R15, !P6 ;  /* 0x0000000ff90f7207 */ /* 0x040fe20007000000 */
[----:B0-----:R-:W2:Y:S04]  /*1d9b0*/  LDL.LU R27, [R1+0x2074] ;  /* 0x00207400011b7983 */ /* 0x001ea80000300800 */
[----:B------:R0:W-:Y:S01]  /*1d9c0*/  STL [R1+0x308], R25 ;  /* 0x0003081901007387 */ /* 0x0001e20000100800 */
[----:B------:R-:W-:-:S03]  /*1d9d0*/  SEL R13, R249, R13, !P6 ;  /* 0x0000000df90d7207 */ /* 0x000fc60007000000 */
[----:B0-----:R-:W3:Y:S04]  /*1d9e0*/  LDL.LU R25, [R1+0x2070] ;  /* 0x0020700001197983 */ /* 0x001ee80000300800 */
[----:B------:R0:W-:Y:S01]  /*1d9f0*/  STL [R1+0x304], R23 ;  /* 0x0003041701007387 */ /* 0x0001e20000100800 */
[----:B------:R-:W-:-:S03]  /*1da00*/  SEL R11, R249, R11, !P6 ;  /* 0x0000000bf90b7207 */ /* 0x000fc60007000000 */
[----:B0-----:R-:W4:Y:S04]  /*1da10*/  LDL.LU R23, [R1+0x206c] ;  /* 0x00206c0001177983 */ /* 0x001f280000300800 */
[----:B------:R0:W-:Y:S01]  /*1da20*/  STL [R1+0x2fc], R21 ;  /* 0x0002fc1501007387 */ /* 0x0001e20000100800 */
[----:B------:R-:W-:-:S03]  /*1da30*/  SEL R10, R249, R10, !P6 ;  /* 0x0000000af90a7207 */ /* 0x000fc60007000000 */
        /* <DEDUP_REMOVED lines=49> */
[----:B------:R0:W-:Y:S04]  /*1dd50*/  STL [R1+0x274], R231 ;  /* 0x000274e701007387 */ /* 0x0001e80000100800 */
[----:B0-----:R-:W4:Y:S04]  /*1dd60*/  LDL.LU R231, [R1+0x2024] ;  /* 0x0020240001e77983 */ /* 0x001f280000300800 */
[----:B------:R0:W-:Y:S04]  /*1dd70*/  STL [R1+0x26c], R229 ;  /* 0x00026ce501007387 */ /* 0x0001e80000100800 */
        /* <DEDUP_REMOVED lines=8> */
[----:B0-----:R-:W4:Y:S01]  /*1de00*/  LDL.LU R252, [R1+0x2010] ;  /* 0x0020100001fc7983 */ /* 0x001f220000300800 */
[----:B------:R-:W-:-:S02]  /*1de10*/  SEL R2, R249, R2, !P6 ;  /* 0x00000002f9027207 */ /* 0x000fc40007000000 */
[----:B------:R-:W-:-:S03]  /*1de20*/  SEL R3, R249, R3, !P6 ;  /* 0x00000003f9037207 */ /* 0x000fc60007000000 */
[----:B------:R-:W-:Y:S04]  /*1de30*/  STL [R1+0x24c], R2 ;  /* 0x00024c0201007387 */ /* 0x000fe80000100800 */
[----:B------:R3:W-:Y:S01]  /*1de40*/  STL [R1+0x248], R3 ;  /* 0x0002480301007387 */ /* 0x0007e20000100800 */
[C---:B--2---:R-:W-:Y:S02]  /*1de50*/  SEL R0, R249.reuse, R0, !P6 ;  /* 0x00000000f9007207 */ /* 0x044fe40007000000 */
[C---:B---3--:R-:W-:Y:S02]  /*1de60*/  SEL R3, R249.reuse, R225, !P6 ;  /* 0x000000e1f9037207 */ /* 0x048fe40007000000 */
[C---:B----4-:R-:W-:Y:S02]  /*1de70*/  SEL R223, R249.reuse, R223, !P6 ;  /* 0x000000dff9df7207 */ /* 0x050fe40007000000 */
[----:B------:R-:W-:-:S05]  /*1de80*/  SEL R2, R249, R252, !P6 ;  /* 0x000000fcf9027207 */ /* 0x000fca0007000000 */
[----:B------:R0:W-:Y:S04]  /*1de90*/  STL [R1+0x240], R2 ;  /* 0x0002400201007387 */ /* 0x0001e80000100800 */
        /* <DEDUP_REMOVED lines=18> */
[----:B------:R-:W-:Y:S01]  /*1dfc0*/  STL [R1+0x218], R223 ;  /* 0x000218df01007387 */ /* 0x000fe20000100800 */
[----:B--2---:R-:W-:-:S03]  /*1dfd0*/  SEL R2, R249, R245, !P6 ;  /* 0x000000f5f9027207 */ /* 0x004fc60007000000 */
        /* <DEDUP_REMOVED lines=175> */
[----:B------:R-:W4:Y:S01]  /*1ead0*/  LDL.LU R231, [R1+0x14c] ;  /* 0x00014c0001e77983 */ /* 0x000f220000300800 */
[----:B------:R-:W-:-:S02]  /*1eae0*/  SEL R2, R249, R142, !P6 ;  /* 0x0000008ef9027207 */ /* 0x000fc40007000000 */
[C---:B------:R-:W-:Y:S01]  /*1eaf0*/  SEL R3, R249.reuse, R144, !P6 ;  /* 0x00000090f9037207 */ /* 0x040fe20007000000 */
[----:B------:R-:W4:Y:S01]  /*1eb00*/  LDL.LU R229, [R1+0x144] ;  /* 0x0001440001e57983 */ /* 0x000f220000300800 */
[C---:B------:R-:W-:Y:S02]  /*1eb10*/  SEL R252, R249.reuse, R145, !P6 ;  /* 0x00000091f9fc7207 */ /* 0x040fe40007000000 */
[C---:B------:R-:W-:Y:S01]  /*1eb20*/  SEL R243, R249.reuse, R147, !P6 ;  /* 0x00000093f9f37207 */ /* 0x040fe20007000000 */
[----:B------:R-:W4:Y:S01]  /*1eb30*/  LDL.LU R227, [R1+0x140] ;  /* 0x0001400001e37983 */ /* 0x000f220000300800 */
[----:B------:R-:W-:-:S03]  /*1eb40*/  SEL R239, R249, R148, !P6 ;  /* 0x00000094f9ef7207 */ /* 0x000fc60007000000 */
[----:B------:R-:W4:Y:S01]  /*1eb50*/  LDL.LU R225, [R1+0x13c] ;  /* 0x00013c0001e17983 */ /* 0x000f220000300800 */
[----:B------:R-:W-:-:S03]  /*1eb60*/  SEL R149, R249, R149, !P6 ;  /* 0x00000095f9957207 */ /* 0x000fc60007000000 */
[----:B------:R-:W4:Y:S01]  /*1eb70*/  LDL.LU R223, [R1+0x138] ;  /* 0x0001380001df7983 */ /* 0x000f220000300800 */
[----:B------:R-:W-:-:S03]  /*1eb80*/  SEL R150, R249, R150, !P6 ;  /* 0x00000096f9967207 */ /* 0x000fc60007000000 */
[----:B------:R-:W-:Y:S01]  /*1eb90*/  STL [R1+0x1f9c], R2 ;  /* 0x001f9c0201007387 */ /* 0x000fe20000100800 */
        /* <DEDUP_REMOVED lines=27> */
[----:B------:R0:W-:Y:S01]  /*1ed50*/  STL [R1+0x1fd4], R164 ;  /* 0x001fd4a401007387 */ /* 0x0001e20000100800 */
        /* <DEDUP_REMOVED lines=15> */
[----:B------:R1:W-:Y:S04]  /*1ee50*/  STL [R1+0x1ff4], R179 ;  /* 0x001ff4b301007387 */ /* 0x0003e80000100800 */
[----:B------:R-:W-:Y:S04]  /*1ee60*/  STL [R1+0x1ff8], R181 ;  /* 0x001ff8b501007387 */ /* 0x000fe80000100800 */
[----:B------:R-:W-:Y:S04]  /*1ee70*/  STL [R1+0x1ffc], R183 ;  /* 0x001ffcb701007387 */ /* 0x000fe80000100800 */
[----:B------:R-:W-:Y:S04]  /*1ee80*/  STL [R1+0x2000], R185 ;  /* 0x002000b901007387 */ /* 0x000fe80000100800 */
[----:B------:R-:W-:Y:S04]  /*1ee90*/  STL [R1+0x2004], R187 ;  /* 0x002004bb01007387 */ /* 0x000fe80000100800 */
[----:B------:R-:W-:Y:S04]  /*1eea0*/  STL [R1+0x2008], R189 ;  /* 0x002008bd01007387 */ /* 0x000fe80000100800 */
[----:B------:R-:W-:Y:S04]  /*1eeb0*/  STL [R1+0x200c], R191 ;  /* 0x00200cbf01007387 */ /* 0x000fe80000100800 */
[----:B------:R-:W4:Y:S04]  /*1eec0*/  LDL.LU R126, [R1+0xc0] ;  /* 0x0000c000017e7983 */ /* 0x000f280000300800 */
[----:B------:R-:W4:Y:S04]  /*1eed0*/  LDL.LU R122, [R1+0xbc] ;  /* 0x0000bc00017a7983 */ /* 0x000f280000300800 */
[----:B------:R-:W4:Y:S01]  /*1eee0*/  LDL.LU R119, [R1+0xe4] ;  /* 0x0000e40001777983 */ /* 0x000f220000300800 */
[----:B--2---:R-:W-:-:S02]  /*1eef0*/  SEL R44, R249, R37, !P6 ;  /* 0x00000025f92c7207 */ /* 0x004fc40007000000 */
[C---:B---3--:R-:W-:Y:S02]  /*1ef00*/  SEL R46, R249.reuse, R35, !P6 ;  /* 0x00000023f92e7207 */ /* 0x048fe40007000000 */
[C---:B----4-:R-:W-:Y:S02]  /*1ef10*/  SEL R48, R249.reuse, R21, !P6 ;  /* 0x00000015f9307207 */ /* 0x050fe40007000000 */
[C---:B------:R-:W-:Y:S02]  /*1ef20*/  SEL R50, R249.reuse, R19, !P6 ;  /* 0x00000013f9327207 */ /* 0x040fe40007000000 */
[C---:B------:R-:W-:Y:S02]  /*1ef30*/  SEL R52, R249.reuse, R17, !P6 ;  /* 0x00000011f9347207 */ /* 0x040fe40007000000 */
[C---:B------:R-:W-:Y:S02]  /*1ef40*/  SEL R54, R249.reuse, R15, !P6 ;  /* 0x0000000ff9367207 */ /* 0x040fe40007000000 */
[----:B------:R-:W-:-:S02]  /*1ef50*/  SEL R70, R249, R237, !P6 ;  /* 0x000000edf9467207 */ /* 0x000fc40007000000 */
[----:B------:R-:W2:Y:S01]  /*1ef60*/  LDL.LU R237, [R1+0x244] ;  /* 0x0002440001ed7983 */ /* 0x000ea20000300800 */
[----:B------:R-:W-:-:S03]  /*1ef70*/  SEL R72, R249, R235, !P6 ;  /* 0x000000ebf9487207 */ /* 0x000fc60007000000 */
[----:B------:R-:W3:Y:S01]  /*1ef80*/  LDL.LU R235, [R1+0x250] ;  /* 0x0002500001eb7983 */ /* 0x000ee20000300800 */
[----:B------:R-:W-:-:S03]  /*1ef90*/  SEL R75, R249, R231, !P6 ;  /* 0x000000e7f94b7207 */ /* 0x000fc60007000000 */
[----:B------:R-:W4:Y:S04]  /*1efa0*/  LDL.LU R231, [R1+0x260] ;  /* 0x0002600001e77983 */ /* 0x000f280000300800 */
        /* <DEDUP_REMOVED lines=14> */
[----:B------:R-:W-:-:S03]  /*1f090*/  SEL R56, R249, R13, !P6 ;  /* 0x0000000df9387207 */ /* 0x000fc60007000000 */
        /* <DEDUP_REMOVED lines=10> */
[----:B------:R-:W4:Y:S04]  /*1f140*/  LDL.LU R8, [R1+0x300] ;  /* 0x0003000001087983 */ /* 0x000f280000300800 */
[----:B------:R-:W4:Y:S04]  /*1f150*/  LDL.LU R245, [R1+0x30c] ;  /* 0x00030c0001f57983 */ /* 0x000f280000300800 */
[----:B------:R-:W4:Y:S01]  /*1f160*/  LDL.LU R241, [R1+0x310] ;  /* 0x0003100001f17983 */ /* 0x000f220000300800 */
[----:B------:R-:W-:Y:S01]  /*1f170*/  @!P0 IMAD.MOV R246, RZ, RZ, -R246 ;  /* 0x000000fffff68224 */ /* 0x000fe200078e0af6 */
[----:B------:R-:W-:-:S02]  /*1f180*/  SEL R141, R249, R154, !P6 ;  /* 0x0000009af98d7207 */ /* 0x000fc40007000000 */
[C---:B------:R-:W-:Y:S02]  /*1f190*/  SEL R64, R249.reuse, R0, !P6 ;  /* 0x00000000f9407207 */ /* 0x040fe40007000000 */
[----:B------:R-:W1:Y:S01]  /*1f1a0*/  S2R R0, SR_TID.X ;  /* 0x0000000000007919 */ /* 0x000e620000002100 */
[C---:B------:R-:W-:Y:S02]  /*1f1b0*/  SEL R79, R249.reuse, R227, !P6 ;  /* 0x000000e3f94f7207 */ /* 0x040fe40007000000 */
[C---:B------:R-:W-:Y:S02]  /*1f1c0*/  SEL R227, R249.reuse, R137, !P6 ;  /* 0x00000089f9e37207 */ /* 0x040fe40007000000 */
[----:B------:R-:W-:Y:S02]  /*1f1d0*/  SEL R138, R249, R131, !P6 ;  /* 0x00000083f98a7207 */ /* 0x000fe40007000000 */
[C---:B------:R-:W-:Y:S02]  /*1f1e0*/  LEA R154, P0, R122.reuse, R126, 0x1 ;  /* 0x0000007e7a9a7211 */ /* 0x040fe400078008ff */
[----:B------:R-:W1:Y:S02]  /*1f1f0*/  LDC R126, c[0x0][0x23c] ;  /* 0x00008f00ff7e7b82 */ /* 0x000e640000000800 */
[----:B------:R-:W-:-:S06]  /*1f200*/  LEA.HI.X.SX32 R153, R122, R4, 0x1, P0 ;  /* 0x000000047a997211 */ /* 0x000fcc00000f0eff */
[----:B------:R-:W2:Y:S01]  /*1f210*/  LDC R4, c[0x0][0x240] ;  /* 0x00009000ff047b82 */ /* 0x000ea20000000800 */
[----:B------:R4:W-:Y:S04]  /*1f220*/  STL [R1+0x1f90], R154 ;  /* 0x001f909a01007387 */ /* 0x0009e80000100800 */
[----:B------:R4:W-:Y:S04]  /*1f230*/  STL [R1+0x1f94], R153 ;  /* 0x001f949901007387 */ /* 0x0009e80000100800 */
[----:B0-----:R-:W4:Y:S04]  /*1f240*/  LDL.LU R164, [R1+0x318] ;  /* 0x0003180001a47983 */ /* 0x001f280000300800 */
[----:B------:R-:W4:Y:S04]  /*1f250*/  LDL.LU R162, [R1+0x324] ;  /* 0x0003240001a27983 */ /* 0x000f280000300800 */
[----:B------:R-:W4:Y:S04]  /*1f260*/  LDL.LU R160, [R1+0x330] ;  /* 0x0003300001a07983 */ /* 0x000f280000300800 */
[----:B------:R-:W4:Y:S04]  /*1f270*/  LDL.LU R158, [R1+0x338] ;  /* 0x00033800019e7983 */ /* 0x000f280000300800 */
[----:B------:R-:W4:Y:S01]  /*1f280*/  LDL.LU R156, [R1+0x340] ;  /* 0x00034000019c7983 */ /* 0x000f220000300800 */
[----:B-1----:R-:W-:-:S05]  /*1f290*/  LOP3.LUT R0, R0, 0x7f, RZ, 0xc0, !PT ;  /* 0x0000007f00007812 */ /* 0x002fca00078ec0ff */
[----:B------:R-:W-:Y:S01]  /*1f2a0*/  IMAD R0, R0, R126, RZ ;  /* 0x0000007e00007224 */ /* 0x000fe200078e02ff */
[C---:B------:R-:W-:Y:S02]  /*1f2b0*/  SEL R73, R249.reuse, R233, !P6 ;  /* 0x000000e9f9497207 */ /* 0x040fe40007000000 */
[C---:B------:R-:W-:Y:S02]  /*1f2c0*/  SEL R136, R249.reuse, R120, !P6 ;  /* 0x00000078f9887207 */ /* 0x040fe40007000000 */
[C---:B------:R-:W-:Y:S02]  /*1f2d0*/  SEL R77, R249.reuse, R229, !P6 ;  /* 0x000000e5f94d7207 */ /* 0x040fe40007000000 */
[C---:B------:R-:W-:Y:S02]  /*1f2e0*/  SEL R233, R249.reuse, R192, !P6 ;  /* 0x000000c0f9e97207 */ /* 0x040fe40007000000 */
[----:B------:R-:W-:Y:S02]  /*1f2f0*/  LEA.HI.X.SX32 R0, R0, R119, 0x1, P1 ;  /* 0x0000007700007211 */ /* 0x000fe400008f0eff */
[----:B------:R-:W-:-:S02]  /*1f300*/  SEL R229, R249, R161, !P6 ;  /* 0x000000a1f9e57207 */ /* 0x000fc40007000000 */
[C---:B------:R-:W-:Y:S02]  /*1f310*/  SEL R81, R249.reuse, R225, !P6 ;  /* 0x000000e1f9517207 */ /* 0x040fe40007000000 */
[C---:B------:R-:W-:Y:S02]  /*1f320*/  SEL R225, R249.reuse, R114, !P6 ;  /* 0x00000072f9e17207 */ /* 0x040fe40007000000 */
[C---:B------:R-:W-:Y:S02]  /*1f330*/  SEL R135, R249.reuse, R108, !P6 ;  /* 0x0000006cf9877207 */ /* 0x040fe40007000000 */
[----:B------:R-:W-:Y:S01]  /*1f340*/  SEL R109, R249, R105, !P6 ;  /* 0x00000069f96d7207 */ /* 0x000fe20007000000 */
[-C--:B--2---:R-:W-:Y:S02]  /*1f350*/  IMAD R192, R118, R4.reuse, RZ ;  /* 0x0000000476c07224 */ /* 0x084fe400078e02ff */
[-C--:B---3--:R-:W-:Y:S02]  /*1f360*/  IMAD R161, R116, R4.reuse, RZ ;  /* 0x0000000474a17224 */ /* 0x088fe400078e02ff */
[----:B----4-:R-:W-:-:S02]  /*1f370*/  IMAD R137, R85, R4, RZ ;  /* 0x0000000455897224 */ /* 0x010fc400078e02ff */
[----:B------:R-:W2:Y:S04]  /*1f380*/  LDL.LU R85, [R1+0x348] ;  /* 0x0003480001557983 */ /* 0x000ea80000300800 */
[----:B------:R-:W3:Y:S04]  /*1f390*/  LDL.LU R155, [R1+0x350] ;  /* 0x00035000019b7983 */ /* 0x000ee80000300800 */
[----:B------:R-:W4:Y:S04]  /*1f3a0*/  LDL.LU R6, [R1+0x354] ;  /* 0x0003540001067983 */ /* 0x000f280000300800 */
[----:B------:R-:W2:Y:S04]  /*1f3b0*/  LDL.LU R152, [R1+0x35c] ;  /* 0x00035c0001987983 */ /* 0x000ea80000300800 */
[----:B------:R-:W2:Y:S04]  /*1f3c0*/  LDL.LU R150, [R1+0x364] ;  /* 0x0003640001967983 */ /* 0x000ea80000300800 */
[----:B------:R-:W2:Y:S04]  /*1f3d0*/  LDL.LU R149, [R1+0x36c] ;  /* 0x00036c0001957983 */ /* 0x000ea80000300800 */
[----:B------:R-:W2:Y:S01]  /*1f3e0*/  LDL.LU R239, [R1+0x378] ;  /* 0x0003780001ef7983 */ /* 0x000ea20000300800 */
[----:B------:R-:W-:-:S03]  /*1f3f0*/  IMAD R131, R42, R4, RZ ;  /* 0x000000042a837224 */ /* 0x000fc600078e02ff */
        /* <DEDUP_REMOVED lines=18> */
[----:B------:R-:W2:Y:S04]  /*1f520*/  LDL.LU R21, [R1+0x3cc] ;  /* 0x0003cc0001157983 */ /* 0x000ea80000300800 */
[----:B------:R-:W2:Y:S01]  /*1f530*/  LDL.LU R19, [R1+0x3d4] ;  /* 0x0003d40001137983 */ /* 0x000ea20000300800 */
[----:B------:R-:W-:-:S03]  /*1f540*/  IMAD R114, R13, R4, RZ ;  /* 0x000000040d727224 */ /* 0x000fc600078e02ff */
[----:B------:R-:W2:Y:S01]  /*1f550*/  LDL.LU R17, [R1+0x400] ;  /* 0x0004000001117983 */ /* 0x000ea20000300800 */
[----:B------:R-:W-:-:S03]  /*1f560*/  IMAD R144, R113, R4, RZ ;  /* 0x0000000471907224 */ /* 0x000fc600078e02ff */
[----:B------:R-:W2:Y:S01]  /*1f570*/  LDL.LU R15, [R1+0x404] ;  /* 0x00040400010f7983 */ /* 0x000ea20000300800 */
[-C--:B------:R-:W-:Y:S02]  /*1f580*/  IMAD R142, R112, R4.reuse, RZ ;  /* 0x00000004708e7224 */ /* 0x080fe400078e02ff */
[-C--:B------:R-:W-:Y:S01]  /*1f590*/  IMAD R113, R11, R4.reuse, RZ ;  /* 0x000000040b717224 */ /* 0x080fe200078e02ff */
[----:B------:R-:W2:Y:S01]  /*1f5a0*/  LDL.LU R13, [R1+0x408] ;  /* 0x00040800010d7983 */ /* 0x000ea20000300800 */
[-C--:B------:R-:W-:Y:S02]  /*1f5b0*/  IMAD R112, R10, R4.reuse, RZ ;  /* 0x000000040a707224 */ /* 0x080fe400078e02ff */
[-C--:B------:R-:W-:Y:S01]  /*1f5c0*/  IMAD R139, R110, R4.reuse, RZ ;  /* 0x000000046e8b7224 */ /* 0x080fe200078e02ff */
        /* <DEDUP_REMOVED lines=8> */
[C---:B------:R-:W-:Y:S02]  /*1f650*/  SEL R92, R249.reuse, R30, !P6 ;  /* 0x0000001ef95c7207 */ /* 0x040fe40007000000 */
[C---:B------:R-:W-:Y:S02]  /*1f660*/  SEL R147, R249.reuse, R26, !P6 ;  /* 0x0000001af9937207 */ /* 0x040fe40007000000 */
[C---:B------:R-:W-:Y:S02]  /*1f670*/  SEL R33, R249.reuse, R24, !P6 ;  /* 0x00000018f9217207 */ /* 0x040fe40007000000 */
[----:B------:R-:W-:-:S02]  /*1f680*/  SEL R93, R249, R38, !P6 ;  /* 0x00000026f95d7207 */ /* 0x000fc40007000000 */
[C---:B------:R-:W-:Y:S02]  /*1f690*/  SEL R90, R249.reuse, R22, !P6 ;  /* 0x00000016f95a7207 */ /* 0x040fe40007000000 */
[C---:B------:R-:W-:Y:S02]  /*1f6a0*/  SEL R31, R249.reuse, R20, !P6 ;  /* 0x00000014f91f7207 */ /* 0x040fe40007000000 */
[C---:B------:R-:W-:Y:S02]  /*1f6b0*/  SEL R124, R249.reuse, R18, !P6 ;  /* 0x00000012f97c7207 */ /* 0x040fe40007000000 */
[C---:B------:R-:W-:Y:S02]  /*1f6c0*/  SEL R125, R249.reuse, R34, !P6 ;  /* 0x00000022f97d7207 */ /* 0x040fe40007000000 */
[C---:B------:R-:W-:Y:S02]  /*1f6d0*/  SEL R121, R249.reuse, R102, !P6 ;  /* 0x00000066f9797207 */ /* 0x040fe40007000000 */
[----:B------:R-:W-:-:S02]  /*1f6e0*/  SEL R107, R249, R98, !P6 ;  /* 0x00000062f96b7207 */ /* 0x000fc40007000000 */
[C---:B------:R-:W-:Y:S01]  /*1f6f0*/  SEL R133, R249.reuse, R94, !P6 ;  /* 0x0000005ef9857207 */ /* 0x040fe20007000000 */
[-C--:B------:R-:W-:Y:S02]  /*1f700*/  IMAD R102, R164, R4.reuse, RZ ;  /* 0x00000004a4667224 */ /* 0x080fe400078e02ff */
[-C--:B------:R-:W-:Y:S01]  /*1f710*/  IMAD R98, R162, R4.reuse, RZ ;  /* 0x00000004a2627224 */ /* 0x080fe200078e02ff */
[C---:B------:R-:W-:Y:S01]  /*1f720*/  SEL R83, R249.reuse, R223, !P6 ;  /* 0x000000dff9537207 */ /* 0x040fe20007000000 */
[----:B------:R-:W-:Y:S01]  /*1f730*/  IMAD R94, R160, R4, RZ ;  /* 0x00000004a05e7224 */ /* 0x000fe200078e02ff */
[C---:B------:R-:W-:Y:S02]  /*1f740*/  SEL R106, R249.reuse, R91, !P6 ;  /* 0x0000005bf96a7207 */ /* 0x040fe40007000000 */
[C---:B------:R-:W-:Y:S01]  /*1f750*/  SEL R223, R249.reuse, R88, !P6 ;  /* 0x00000058f9df7207 */ /* 0x040fe20007000000 */
[----:B------:R-:W-:Y:S01]  /*1f760*/  IMAD R91, R158, R4, RZ ;  /* 0x000000049e5b7224 */ /* 0x000fe200078e02ff */
[----:B------:R-:W-:-:S02]  /*1f770*/  SEL R104, R249, R84, !P6 ;  /* 0x00000054f9687207 */ /* 0x000fc40007000000 */
[C---:B------:R-:W-:Y:S01]  /*1f780*/  SEL R132, R249.reuse, R80, !P6 ;  /* 0x00000050f9847207 */ /* 0x040fe20007000000 */
[----:B------:R-:W-:Y:S01]  /*1f790*/  IMAD R88, R156, R4, RZ ;  /* 0x000000049c587224 */ /* 0x000fe200078e02ff */
[C---:B------:R-:W-:Y:S02]  /*1f7a0*/  SEL R103, R249.reuse, R76, !P6 ;  /* 0x0000004cf9677207 */ /* 0x040fe40007000000 */
[C---:B------:R-:W-:Y:S02]  /*1f7b0*/  SEL R101, R249.reuse, R69, !P6 ;  /* 0x00000045f9657207 */ /* 0x040fe40007000000 */
[C---:B------:R-:W-:Y:S02]  /*1f7c0*/  SEL R129, R249.reuse, R65, !P6 ;  /* 0x00000041f9817207 */ /* 0x040fe40007000000 */
[C---:B------:R-:W-:Y:S02]  /*1f7d0*/  SEL R99, R249.reuse, R61, !P6 ;  /* 0x0000003df9637207 */ /* 0x040fe40007000000 */
[----:B------:R-:W-:-:S02]  /*1f7e0*/  SEL R148, R249, R57, !P6 ;  /* 0x00000039f9947207 */ /* 0x000fc40007000000 */
[C---:B------:R-:W-:Y:S02]  /*1f7f0*/  SEL R97, R249.reuse, R53, !P6 ;  /* 0x00000035f9617207 */ /* 0x040fe40007000000 */
[C---:B------:R-:W-:Y:S02]  /*1f800*/  SEL R127, R249.reuse, R49, !P6 ;  /* 0x00000031f97f7207 */ /* 0x040fe40007000000 */
[----:B------:R-:W-:Y:S01]  /*1f810*/  SEL R95, R249, R45, !P6 ;  /* 0x0000002df95f7207 */ /* 0x000fe20007000000 */
[-C--:B---3--:R-:W-:Y:S02]  /*1f820*/  IMAD R84, R155, R4.reuse, RZ ;  /* 0x000000049b547224 */ /* 0x088fe400078e02ff */
[-C--:B----4-:R-:W-:Y:S02]  /*1f830*/  IMAD R80, R6, R4.reuse, RZ ;  /* 0x0000000406507224 */ /* 0x090fe400078e02ff */
[-C--:B--2---:R-:W-:Y:S02]  /*1f840*/  IMAD R76, R152, R4.reuse, RZ ;  /* 0x00000004984c7224 */ /* 0x084fe400078e02ff */
[----:B------:R-:W-:-:S02]  /*1f850*/  IMAD R69, R150, R4, RZ ;  /* 0x0000000496457224 */ /* 0x000fc400078e02ff */
[-C--:B------:R-:W-:Y:S02]  /*1f860*/  IMAD R65, R149, R4.reuse, RZ ;  /* 0x0000000495417224 */ /* 0x080fe400078e02ff */
[-C--:B------:R-:W-:Y:S02]  /*1f870*/  IMAD R38, R37, R4.reuse, RZ ;  /* 0x0000000425267224 */ /* 0x080fe400078e02ff */
[-C--:B------:R-:W-:Y:S02]  /*1f880*/  IMAD R37, R35, R4.reuse, RZ ;  /* 0x0000000423257224 */ /* 0x080fe400078e02ff */
[-C--:B------:R-:W-:Y:S02]  /*1f890*/  IMAD R35, R21, R4.reuse, RZ ;  /* 0x0000000415237224 */ /* 0x080fe400078e02ff */
[-C--:B------:R-:W-:Y:S02]  /*1f8a0*/  IMAD R30, R17, R4.reuse, RZ ;  /* 0x00000004111e7224 */ /* 0x080fe400078e02ff */
[----:B------:R-:W2:Y:S01]  /*1f8b0*/  LDL.LU R17, [R1+0x42c] ;  /* 0x00042c0001117983 */ /* 0x000ea20000300800 */
[----:B------:R-:W-:-:S03]  /*1f8c0*/  IMAD R26, R15, R4, RZ ;  /* 0x000000040f1a7224 */ /* 0x000fc600078e02ff */
[----:B------:R-:W3:Y:S01]  /*1f8d0*/  LDL.LU R179, [R1+0x434] ;  /* 0x0004340001b37983 */ /* 0x000ee20000300800 */
[----:B------:R-:W-:-:S03]  /*1f8e0*/  IMAD R24, R13, R4, RZ ;  /* 0x000000040d187224 */ /* 0x000fc600078e02ff */
[----:B------:R-:W4:Y:S01]  /*1f8f0*/  LDL.LU R15, [R1+0x614] ;  /* 0x00061400010f7983 */ /* 0x000f220000300800 */
[----:B------:R-:W-:-:S03]  /*1f900*/  IMAD R22, R11, R4, RZ ;  /* 0x000000040b167224 */ /* 0x000fc600078e02ff */
[----:B------:R-:W2:Y:S01]  /*1f910*/  LDL.LU R177, [R1+0x610] ;  /* 0x0006100001b17983 */ /* 0x000ea20000300800 */
[----:B------:R-:W-:-:S03]  /*1f920*/  IMAD R21, R10, R4, RZ ;  /* 0x000000040a157224 */ /* 0x000fc600078e02ff */
[----:B------:R-:W4:Y:S04]  /*1f930*/  LDL.LU R13, [R1+0x60c] ;  /* 0x00060c00010d7983 */ /* 0x000f280000300800 */
[----:B------:R-:W4:Y:S01]  /*1f940*/  LDL.LU R176, [R1+0x608] ;  /* 0x0006080001b07983 */ /* 0x000f220000300800 */
[----:B------:R-:W-:-:S03]  /*1f950*/  IMAD R20, R8, R4, RZ ;  /* 0x0000000408147224 */ /* 0x000fc600078e02ff */
[----:B------:R-:W4:Y:S04]  /*1f960*/  LDL.LU R11, [R1+0x5fc] ;  /* 0x0005fc00010b7983 */ /* 0x000f280000300800 */
[----:B------:R-:W4:Y:S01]  /*1f970*/  LDL.LU R10, [R1+0x5f8] ;  /* 0x0005f800010a7983 */ /* 0x000f220000300800 */
[----:B------:R-:W-:-:S03]  /*1f980*/  IMAD R34, R19, R4, RZ ;  /* 0x0000000413227224 */ /* 0x000fc600078e02ff */
[----:B------:R-:W4:Y:S01]  /*1f990*/  LDL.LU R174, [R1+0x5f4] ;  /* 0x0005f40001ae7983 */ /* 0x000f220000300800 */
[----:B------:R-:W-:-:S03]  /*1f9a0*/  IMAD R18, R241, R4, RZ ;  /* 0x00000004f1127224 */ /* 0x000fc600078e02ff */
[----:B------:R-:W4:Y:S01]  /*1f9b0*/  LDL.LU R8, [R1+0x5f0] ;  /* 0x0005f00001087983 */ /* 0x000f220000300800 */
[----:B------:R-:W-:-:S03]  /*1f9c0*/  IMAD R19, R245, R4, RZ ;  /* 0x00000004f5137224 */ /* 0x000fc600078e02ff */
[----:B------:R-:W4:Y:S04]  /*1f9d0*/  LDL.LU R172, [R1+0x5ec] ;  /* 0x0005ec0001ac7983 */ /* 0x000f280000300800 */
[----:B------:R-:W4:Y:S04]  /*1f9e0*/  LDL.LU R170, [R1+0x5e8] ;  /* 0x0005e80001aa7983 */ /* 0x000f280000300800 */
[----:B------:R-:W4:Y:S04]  /*1f9f0*/  LDL.LU R241, [R1+0x5e4] ;  /* 0x0005e40001f17983 */ /* 0x000f280000300800 */
[----:B------:R-:W4:Y:S04]  /*1fa00*/  LDL.LU R245, [R1+0x5e0] ;  /* 0x0005e00001f57983 */ /* 0x000f280000300800 */
[----:B------:R-:W4:Y:S04]  /*1fa10*/  LDL.LU R168, [R1+0x5dc] ;  /* 0x0005dc0001a87983 */ /* 0x000f280000300800 */
[----:B------:R-:W2:Y:S04]  /*1fa20*/  LDL.LU R166, [R1+0x5d8] ;  /* 0x0005d80001a67983 */ /* 0x000ea80000300800 */
        /* <DEDUP_REMOVED lines=9> */
[----:B------:R-:W-:-:S03]  /*1fac0*/  IMAD R61, R239, R4, RZ ;  /* 0x00000004ef3d7224 */ /* 0x000fc600078e02ff */
[----:B------:R-:W4:Y:S01]  /*1fad0*/  LDL.LU R149, [R1+0x5b0] ;  /* 0x0005b00001957983 */ /* 0x000f220000300800 */
[-C--:B------:R-:W-:Y:S02]  /*1fae0*/  IMAD R57, R243, R4.reuse, RZ ;  /* 0x00000004f3397224 */ /* 0x080fe400078e02ff */
[-C--:B------:R-:W-:Y:S01]  /*1faf0*/  IMAD R53, R252, R4.reuse, RZ ;  /* 0x00000004fc357224 */ /* 0x080fe200078e02ff */
[----:B------:R-:W4:Y:S01]  /*1fb00*/  LDL.LU R239, [R1+0x5ac] ;  /* 0x0005ac0001ef7983 */ /* 0x000f220000300800 */
[----:B------:R-:W-:-:S03]  /*1fb10*/  IMAD R49, R3, R4, RZ ;  /* 0x0000000403317224 */ /* 0x000fc600078e02ff */
[----:B------:R-:W4:Y:S04]  /*1fb20*/  LDL.LU R243, [R1+0x5a8] ;  /* 0x0005a80001f37983 */ /* 0x000f280000300800 */
[----:B------:R-:W4:Y:S04]  /*1fb30*/  LDL.LU R252, [R1+0x5a4] ;  /* 0x0005a40001fc7983 */ /* 0x000f280000300800 */
[----:B------:R-:W4:Y:S01]  /*1fb40*/  LDL.LU R3, [R1+0x5a0] ;  /* 0x0005a00001037983 */ /* 0x000f220000300800 */
[----:B------:R-:W-:-:S03]  /*1fb50*/  IMAD R45, R2, R4, RZ ;  /* 0x00000004022d7224 */ /* 0x000fc600078e02ff */
[----:B------:R-:W4:Y:S01]  /*1fb60*/  LDL.LU R2, [R1+0x59c] ;  /* 0x00059c0001027983 */ /* 0x000f220000300800 */
[C---:B------:R-:W-:Y:S02]  /*1fb70*/  SEL R29, R249.reuse, R16, !P6 ;  /* 0x00000010f91d7207 */ /* 0x040fe40007000000 */
[C---:B------:R-:W-:Y:S02]  /*1fb80*/  SEL R89, R249.reuse, R14, !P6 ;  /* 0x0000000ef9597207 */ /* 0x040fe40007000000 */
[C---:B------:R-:W-:Y:S01]  /*1fb90*/  SEL R27, R249.reuse, R12, !P6 ;  /* 0x0000000cf91b7207 */ /* 0x040fe20007000000 */
[----:B------:R-:W-:Y:S01]  /*1fba0*/  @!P2 IMAD.MOV R250, RZ, RZ, -R250 ;  /* 0x000000fffffaa224 */ /* 0x000fe200078e0afa */
[C---:B------:R-:W-:Y:S01]  /*1fbb0*/  SEL R25, R249.reuse, R9, !P6 ;  /* 0x00000009f9197207 */ /* 0x040fe20007000000 */
[----:B------:R-:W-:Y:S01]  /*1fbc0*/  @!P3 IMAD.MOV R251, RZ, RZ, -R251 ;  /* 0x000000fffffbb224 */ /* 0x000fe200078e0afb */
[----:B------:R-:W-:Y:S01]  /*1fbd0*/  SEL R87, R249, R7, !P6 ;  /* 0x00000007f9577207 */ /* 0x000fe20007000000 */
[----:B------:R-:W-:-:S02]  /*1fbe0*/  @!P5 IMAD.MOV R248, RZ, RZ, -R248 ;  /* 0x000000fffff8d224 */ /* 0x000fc400078e0af8 */
[----:B------:R-:W-:Y:S01]  /*1fbf0*/  @!P4 IMAD.MOV R247, RZ, RZ, -R247 ;  /* 0x000000fffff7c224 */ /* 0x000fe200078e0af7 */
[C---:B------:R-:W-:Y:S02]  /*1fc00*/  SEL R23, R249.reuse, R5, !P6 ;  /* 0x00000005f9177207 */ /* 0x040fe40007000000 */
[C---:B------:R-:W-:Y:S02]  /*1fc10*/  SEL R193, R249.reuse, R193, !P6 ;  /* 0x000000c1f9c17207 */ /* 0x040fe40007000000 */
        /* <DEDUP_REMOVED lines=80> */
[-C--:B--2---:R-:W-:Y:S02]  /*20120*/  IMAD R154, R166, R4.reuse, RZ ;  /* 0x00000004a69a7224 */ /* 0x084fe400078e02ff */
[----:B----4-:R-:W-:-:S03]  /*20130*/  IMAD R164, R164, R4, RZ ;  /* 0x00000004a4a47224 */ /* 0x010fc600078e02ff */
[----:B------:R0:W-:Y:S01]  /*20140*/  STL [R1], R154 ;  /* 0x0000009a01007387 */ /* 0x0001e20000100800 */
[----:B------:R-:W-:-:S03]  /*20150*/  IMAD R153, R162, R4, RZ ;  /* 0x00000004a2997224 */ /* 0x000fc600078e02ff */
[----:B------:R-:W-:Y:S01]  /*20160*/  STL [R1+0x4], R164 ;  /* 0x000004a401007387 */ /* 0x000fe20000100800 */
[----:B0-----:R-:W-:-:S03]  /*20170*/  IMAD R154, R160, R4, RZ ;  /* 0x00000004a09a7224 */ /* 0x001fc600078e02ff */
[----:B------:R0:W-:Y:S01]  /*20180*/  STL [R1+0x8], R153 ;  /* 0x0000089901007387 */ /* 0x0001e20000100800 */
[----:B------:R-:W-:-:S03]  /*20190*/  IMAD R158, R158, R4, RZ ;  /* 0x000000049e9e7224 */ /* 0x000fc600078e02ff */
[----:B------:R1:W-:Y:S01]  /*201a0*/  STL [R1+0x10], R154 ;  /* 0x0000109a01007387 */ /* 0x0003e20000100800 */
[-C--:B0-----:R-:W-:Y:S02]  /*201b0*/  IMAD R153, R156, R4.reuse, RZ ;  /* 0x000000049c997224 */ /* 0x081fe400078e02ff */
[-C--:B------:R-:W-:Y:S02]  /*201c0*/  IMAD R6, R6, R4.reuse, RZ ;  /* 0x0000000406067224 */ /* 0x080fe400078e02ff */
[-C--:B-1----:R-:W-:Y:S01]  /*201d0*/  IMAD R154, R155, R4.reuse, RZ ;  /* 0x000000049b9a7224 */ /* 0x082fe200078e02ff */
[----:B------:R-:W-:Y:S04]  /*201e0*/  STL [R1+0x18], R158 ;  /* 0x0000189e01007387 */ /* 0x000fe80000100800 */
[----:B------:R0:W-:Y:S04]  /*201f0*/  STL [R1+0x24], R153 ;  /* 0x0000249901007387 */ /* 0x0001e80000100800 */
[----:B------:R-:W-:Y:S04]  /*20200*/  STL [R1+0x28], R154 ;  /* 0x0000289a01007387 */ /* 0x000fe80000100800 */
[----:B------:R1:W-:Y:S01]  /*20210*/  STL [R1+0x2c], R6 ;  /* 0x00002c0601007387 */ /* 0x0003e20000100800 */
[----:B0-----:R-:W-:-:S02]  /*20220*/  IMAD R153, R152, R4, RZ ;  /* 0x0000000498997224 */ /* 0x001fc400078e02ff */
[-C--:B------:R-:W-:Y:S02]  /*20230*/  IMAD R152, R150, R4.reuse, RZ ;  /* 0x0000000496987224 */ /* 0x080fe400078e02ff */
[-C--:B------:R-:W-:Y:S01]  /*20240*/  IMAD R150, R239, R4.reuse, RZ ;  /* 0x00000004ef967224 */ /* 0x080fe200078e02ff */
[----:B------:R-:W-:Y:S01]  /*20250*/  STL [R1+0x34], R153 ;  /* 0x0000349901007387 */ /* 0x000fe20000100800 */
[----:B-1----:R-:W-:-:S03]  /*20260*/  IMAD R6, R149, R4, RZ ;  /* 0x0000000495067224 */ /* 0x002fc600078e02ff */
[----:B------:R-:W-:Y:S01]  /*20270*/  STL [R1+0x38], R152 ;  /* 0x0000389801007387 */ /* 0x000fe20000100800 */
[----:B------:R-:W-:-:S03]  /*20280*/  IMAD R149, R243, R4, RZ ;  /* 0x00000004f3957224 */ /* 0x000fc600078e02ff */
[----:B------:R0:W-:Y:S01]  /*20290*/  STL [R1+0x40], R6 ;  /* 0x0000400601007387 */ /* 0x0001e20000100800 */
[----:B------:R-:W-:-:S03]  /*202a0*/  IMAD R3, R3, R4, RZ ;  /* 0x0000000403037224 */ /* 0x000fc600078e02ff */
[----:B------:R-:W-:Y:S01]  /*202b0*/  STL [R1+0x50], R150 ;  /* 0x0000509601007387 */ /* 0x000fe20000100800 */
[----:B0-----:R-:W-:-:S03]  /*202c0*/  IMAD R6, R252, R4, RZ ;  /* 0x00000004fc067224 */ /* 0x001fc600078e02ff */
[----:B------:R-:W-:Y:S01]  /*202d0*/  STL [R1+0x58], R149 ;  /* 0x0000589501007387 */ /* 0x000fe20000100800 */
[----:B------:R-:W-:-:S03]  /*202e0*/  IMAD R2, R2, R4, RZ ;  /* 0x0000000402027224 */ /* 0x000fc600078e02ff */
[----:B------:R0:W-:Y:S04]  /*202f0*/  STL [R1+0x60], R6 ;  /* 0x0000600601007387 */ /* 0x0001e80000100800 */
[----:B------:R-:W2:Y:S04]  /*20300*/  LDL.LU R153, [R1+0x598] ;  /* 0x0005980001997983 */ /* 0x000ea80000300800 */
[----:B------:R1:W-:Y:S04]  /*20310*/  STL [R1+0x6c], R3 ;  /* 0x00006c0301007387 */ /* 0x0003e80000100800 */
[----:B------:R-:W3:Y:S04]  /*20320*/  LDL.LU R154, [R1+0x594] ;  /* 0x00059400019a7983 */ /* 0x000ee80000300800 */
[----:B------:R4:W-:Y:S04]  /*20330*/  STL [R1+0x7c], R2 ;  /* 0x00007c0201007387 */ /* 0x0009e80000100800 */
[----:B------:R-:W3:Y:S04]  /*20340*/  LDL.LU R191, [R1+0x590] ;  /* 0x0005900001bf7983 */ /* 0x000ee80000300800 */
[----:B------:R-:W3:Y:S04]  /*20350*/  LDL.LU R189, [R1+0x58c] ;  /* 0x00058c0001bd7983 */ /* 0x000ee80000300800 */
[----:B------:R-:W3:Y:S04]  /*20360*/  LDL.LU R187, [R1+0x588] ;  /* 0x0005880001bb7983 */ /* 0x000ee80000300800 */
[----:B------:R-:W3:Y:S04]  /*20370*/  LDL.LU R185, [R1+0x584] ;  /* 0x0005840001b97983 */ /* 0x000ee80000300800 */
[----:B------:R-:W3:Y:S01]  /*20380*/  LDL.LU R183, [R1+0x580] ;  /* 0x0005800001b77983 */ /* 0x000ee20000300800 */
[----:B------:R-:W-:-:S03]  /*20390*/  IMAD R14, R177, R4, RZ ;  /* 0x00000004b10e7224 */ /* 0x000fc600078e02ff */
[----:B------:R-:W3:Y:S04]  /*203a0*/  LDL.LU R181, [R1+0x57c] ;  /* 0x00057c0001b57983 */ /* 0x000ee80000300800 */
[----:B------:R-:W3:Y:S01]  /*203b0*/  LDL.LU R179, [R1+0x578] ;  /* 0x0005780001b37983 */ /* 0x000ee20000300800 */
[----:B------:R-:W-:-:S03]  /*203c0*/  IMAD R12, R176, R4, RZ ;  /* 0x00000004b00c7224 */ /* 0x000fc600078e02ff */
[----:B------:R-:W3:Y:S01]  /*203d0*/  LDL.LU R177, [R1+0x574] ;  /* 0x0005740001b17983 */ /* 0x000ee20000300800 */
[-C--:B------:R-:W-:Y:S02]  /*203e0*/  IMAD R9, R174, R4.reuse, RZ ;  /* 0x00000004ae097224 */ /* 0x080fe400078e02ff */
[----:B------:R-:W-:Y:S01]  /*203f0*/  IMAD R7, R172, R4, RZ ;  /* 0x00000004ac077224 */ /* 0x000fe200078e02ff */
[----:B------:R-:W3:Y:S04]  /*20400*/  LDL.LU R176, [R1+0x570] ;  /* 0x0005700001b07983 */ /* 0x000ee80000300800 */
[----:B------:R-:W3:Y:S01]  /*20410*/  LDL.LU R174, [R1+0x56c] ;  /* 0x00056c0001ae7983 */ /* 0x000ee20000300800 */
[----:B------:R-:W-:-:S03]  /*20420*/  SEL R184, R249, R184, !P6 ;  /* 0x000000b8f9b87207 */ /* 0x000fc60007000000 */
[----:B------:R-:W3:Y:S01]  /*20430*/  LDL.LU R172, [R1+0x568] ;  /* 0x0005680001ac7983 */ /* 0x000ee20000300800 */
[C---:B------:R-:W-:Y:S01]  /*20440*/  SEL R200, R249.reuse, R200, !P6 ;  /* 0x000000c8f9c87207 */ /* 0x040fe20007000000 */
[----:B------:R-:W-:Y:S01]  /*20450*/  IMAD R5, R170, R4, RZ ;  /* 0x00000004aa057224 */ /* 0x000fe200078e02ff */
[C---:B------:R-:W-:Y:S01]  /*20460*/  SEL R215, R249.reuse, R215, !P6 ;  /* 0x000000d7f9d77207 */ /* 0x040fe20007000000 */
[----:B------:R-:W3:Y:S01]  /*20470*/  LDL.LU R170, [R1+0x564] ;  /* 0x0005640001aa7983 */ /* 0x000ee20000300800 */
[C---:B------:R-:W-:Y:S02]  /*20480*/  SEL R238, R249.reuse, R238, !P6 ;  /* 0x000000eef9ee7207 */ /* 0x040fe40007000000 */
[C---:B------:R-:W-:Y:S02]  /*20490*/  SEL R250, R249.reuse, R250, !P6 ;  /* 0x000000faf9fa7207 */ /* 0x040fe40007000000 */
[C---:B------:R-:W-:Y:S02]  /*204a0*/  SEL R251, R249.reuse, R251, !P6 ;  /* 0x000000fbf9fb7207 */ /* 0x040fe40007000000 */
[----:B------:R-:W-:-:S02]  /*204b0*/  SEL R248, R249, R248, !P6 ;  /* 0x000000f8f9f87207 */ /* 0x000fc40007000000 */
[C---:B------:R-:W-:Y:S02]  /*204c0*/  SEL R246, R249.reuse, R246, !P6 ;  /* 0x000000f6f9f67207 */ /* 0x040fe40007000000 */
[----:B------:R-:W-:Y:S01]  /*204d0*/  SEL R247, R249, R247, !P6 ;  /* 0x000000f7f9f77207 */ /* 0x000fe20007000000 */
[-C--:B------:R-:W-:Y:S02]  /*204e0*/  IMAD R249, R168, R4.reuse, RZ ;  /* 0x00000004a8f97224 */ /* 0x080fe400078e02ff */
[----:B------:R-:W3:Y:S04]  /*204f0*/  LDL.LU R168, [R1+0x560] ;  /* 0x0005600001a87983 */ /* 0x000ee80000300800 */
[----:B------:R-:W3:Y:S04]  /*20500*/  LDL.LU R166, [R1+0x55c] ;  /* 0x00055c0001a67983 */ /* 0x000ee80000300800 */
[----:B------:R-:W3:Y:S04]  /*20510*/  LDL.LU R164, [R1+0x558] ;  /* 0x0005580001a47983 */ /* 0x000ee80000300800 */
[----:B------:R-:W3:Y:S04]  /*20520*/  LDL.LU R162, [R1+0x554] ;  /* 0x0005540001a27983 */ /* 0x000ee80000300800 */
[----:B------:R-:W3:Y:S04]  /*20530*/  LDL.LU R160, [R1+0x550] ;  /* 0x0005500001a07983 */ /* 0x000ee80000300800 */
[----:B------:R-:W3:Y:S04]  /*20540*/  LDL.LU R158, [R1+0x54c] ;  /* 0x00054c00019e7983 */ /* 0x000ee80000300800 */
[----:B------:R-:W3:Y:S04]  /*20550*/  LDL.LU R156, [R1+0x548] ;  /* 0x00054800019c7983 */ /* 0x000ee80000300800 */
[----:B------:R-:W3:Y:S04]  /*20560*/  LDL.LU R155, [R1+0x544] ;  /* 0x00054400019b7983 */ /* 0x000ee80000300800 */
[----:B0-----:R-:W3:Y:S04]  /*20570*/  LDL.LU R6, [R1+0x540] ;  /* 0x0005400001067983 */ /* 0x001ee80000300800 */
[----:B------:R-:W3:Y:S04]  /*20580*/  LDL.LU R152, [R1+0x53c] ;  /* 0x00053c0001987983 */ /* 0x000ee80000300800 */
[----:B------:R-:W3:Y:S04]  /*20590*/  LDL.LU R150, [R1+0x538] ;  /* 0x0005380001967983 */ /* 0x000ee80000300800 */
[----:B------:R-:W3:Y:S04]  /*205a0*/  LDL.LU R149, [R1+0x534] ;  /* 0x0005340001957983 */ /* 0x000ee80000300800 */
[----:B------:R-:W3:Y:S04]  /*205b0*/  LDL.LU R239, [R1+0x530] ;  /* 0x0005300001ef7983 */ /* 0x000ee80000300800 */
[----:B------:R-:W3:Y:S04]  /*205c0*/  LDL.LU R243, [R1+0x52c] ;  /* 0x00052c0001f37983 */ /* 0x000ee80000300800 */
[----:B------:R-:W3:Y:S04]  /*205d0*/  LDL.LU R252, [R1+0x528] ;  /* 0x0005280001fc7983 */ /* 0x000ee80000300800 */
[----:B-1----:R-:W3:Y:S04]  /*205e0*/  LDL.LU R3, [R1+0x524] ;  /* 0x0005240001037983 */ /* 0x002ee80000300800 */
[----:B----4-:R-:W4:Y:S01]  /*205f0*/  LDL.LU R2, [R1+0x520] ;  /* 0x0005200001027983 */ /* 0x010f220000300800 */
[----:B--2---:R-:W-:-:S02]  /*20600*/  IMAD R153, R153, R4, RZ ;  /* 0x0000000499997224 */ /* 0x004fc400078e02ff */
[----:B---3--:R-:W-:-:S03]  /*20610*/  IMAD R154, R154, R4, RZ ;  /* 0x000000049a9a7224 */ /* 0x008fc600078e02ff */
[----:B------:R0:W-:Y:S04]  /*20620*/  STL [R1+0x88], R153 ;  /* 0x0000889901007387 */ /* 0x0001e80000100800 */
[----:B------:R1:W-:Y:S01]  /*20630*/  STL [R1+0x94], R154 ;  /* 0x0000949a01007387 */ /* 0x0003e20000100800 */
[-C--:B0-----:R-:W-:Y:S02]  /*20640*/  IMAD R153, R191, R4.reuse, RZ ;  /* 0x00000004bf997224 */ /* 0x081fe400078e02ff */
[----:B-1----:R-:W-:-:S03]  /*20650*/  IMAD R154, R189, R4, RZ ;  /* 0x00000004bd9a7224 */ /* 0x002fc600078e02ff */
[----:B------:R0:W-:Y:S01]  /*20660*/  STL [R1+0xa0], R153 ;  /* 0x0000a09901007387 */ /* 0x0001e20000100800 */
[----:B------:R-:W-:-:S03]  /*20670*/  IMAD R187, R187, R4, RZ ;  /* 0x00000004bbbb7224 */ /* 0x000fc600078e02ff */
[----:B------:R1:W-:Y:S01]  /*20680*/  STL [R1+0xb0], R154 ;  /* 0x0000b09a01007387 */ /* 0x0003e20000100800 */
[----:B0-----:R-:W-:-:S03]  /*20690*/  IMAD R153, R185, R4, RZ ;  /* 0x00000004b9997224 */ /* 0x001fc600078e02ff */
[----:B------:R-:W-:Y:S01]  /*206a0*/  STL [R1+0xb8], R187 ;  /* 0x0000b8bb01007387 */ /* 0x000fe20000100800 */
        /* <DEDUP_REMOVED lines=28> */
[-C--:B------:R-:W-:Y:S02]  /*20870*/  IMAD R6, R6, R4.reuse, RZ ;  /* 0x0000000406067224 */ /* 0x080fe400078e02ff */
[-C--:B0-----:R-:W-:Y:S01]  /*20880*/  IMAD R153, R156, R4.reuse, RZ ;  /* 0x000000049c997224 */ /* 0x081fe200078e02ff */
[----:B------:R-:W-:Y:S01]  /*20890*/  STL [R1+0x14c], R158 ;  /* 0x00014c9e01007387 */ /* 0x000fe20000100800 */
[----:B-1----:R-:W-:-:S03]  /*208a0*/  IMAD R154, R155, R4, RZ ;  /* 0x000000049b9a7224 */ /* 0x002fc600078e02ff */
[----:B------:R0:W-:Y:S04]  /*208b0*/  STL [R1+0x150], R153 ;  /* 0x0001509901007387 */ /* 0x0001e80000100800 */
[----:B------:R-:W-:Y:S04]  /*208c0*/  STL [R1+0x154], R154 ;  /* 0x0001549a01007387 */ /* 0x000fe80000100800 */
[----:B------:R1:W-:Y:S01]  /*208d0*/  STL [R1+0x158], R6 ;  /* 0x0001580601007387 */ /* 0x0003e20000100800 */
[-C--:B0-----:R-:W-:Y:S02]  /*208e0*/  IMAD R153, R152, R4.reuse, RZ ;  /* 0x0000000498997224 */ /* 0x081fe400078e02ff */
[----:B------:R-:W-:-:S02]  /*208f0*/  IMAD R152, R150, R4, RZ ;  /* 0x0000000496987224 */ /* 0x000fc400078e02ff */
        /* <DEDUP_REMOVED lines=10> */
[----:B----4-:R-:W-:-:S03]  /*209a0*/  IMAD R2, R2, R4, RZ ;  /* 0x0000000402027224 */ /* 0x010fc600078e02ff */
        /* <DEDUP_REMOVED lines=66> */
[----:B------:R1:W-:Y:S01]  /*20dd0*/  STL [R1+0x2ac], R154 ;  /* 0x0002ac9a01007387 */ /* 0x0003e20000100800 */
[-C--:B------:R-:W-:Y:S02]  /*20de0*/  IMAD R158, R158, R4.reuse, RZ ;  /* 0x000000049e9e7224 */ /* 0x080fe400078e02ff */
[-C--:B0-----:R-:W-:Y:S01]  /*20df0*/  IMAD R153, R162, R4.reuse, RZ ;  /* 0x00000004a2997224 */ /* 0x081fe200078e02ff */
        /* <DEDUP_REMOVED lines=484> */
[-C--:B------:R-:W-:Y:S02]  /*22c40*/  IMAD R3, R3, R4.reuse, RZ ;  /* 0x0000000403037224 */ /* 0x080fe400078e02ff */
[-C--:B----4-:R-:W-:Y:S01]  /*22c50*/  IMAD R2, R2, R4.reuse, RZ ;  /* 0x0000000402027224 */ /* 0x090fe200078e02ff */
[----:B------:R-:W-:Y:S01]  /*22c60*/  STL [R1+0xfc], R150 ;  /* 0x0000fc9601007387 */ /* 0x000fe20000100800 */
[----:B0-----:R-:W-:-:S03]  /*22c70*/  IMAD R6, R252, R4, RZ ;  /* 0x00000004fc067224 */ /* 0x001fc600078e02ff */
[----:B------:R-:W-:Y:S04]  /*22c80*/  STL [R1+0xf4], R149 ;  /* 0x0000f49501007387 */ /* 0x000fe80000100800 */
        /* <DEDUP_REMOVED lines=31> */
[----:B----4-:R-:W4:Y:S04]  /*22e80*/  LDL.LU R2, [R1+0x30] ;  /* 0x0000300001027983 */ /* 0x010f280000300800 */
[----:B------:R-:W4:Y:S04]  /*22e90*/  LDL.LU R153, [R1+0x20] ;  /* 0x0000200001997983 */ /* 0x000f280000300800 */
[----:B------:R-:W4:Y:S01]  /*22ea0*/  LDL.LU R154, [R1+0x1c] ;  /* 0x00001c00019a7983 */ /* 0x000f220000300800 */
[----:B--2---:R-:W-:-:S05]  /*22eb0*/  IMAD R191, R191, R4, RZ ;  /* 0x00000004bfbf7224 */ /* 0x004fca00078e02ff */
[----:B------:R0:W-:Y:S01]  /*22ec0*/  STL [R1+0xe0], R191 ;  /* 0x0000e0bf01007387 */ /* 0x0001e20000100800 */
[----:B---3--:R-:W-:-:S03]  /*22ed0*/  IMAD R189, R189, R4, RZ ;  /* 0x00000004bdbd7224 */ /* 0x008fc600078e02ff */
[----:B0-----:R-:W2:Y:S01]  /*22ee0*/  LDL.LU R191, [R1+0x200c] ;  /* 0x00200c0001bf7983 */ /* 0x001ea20000300800 */
[----:B------:R-:W-:-:S03]  /*22ef0*/  IMAD R187, R187, R4, RZ ;  /* 0x00000004bbbb7224 */ /* 0x000fc600078e02ff */
[----:B------:R0:W-:Y:S01]  /*22f00*/  STL [R1+0xdc], R189 ;  /* 0x0000dcbd01007387 */ /* 0x0001e20000100800 */
[-C--:B------:R-:W-:Y:S02]  /*22f10*/  IMAD R185, R185, R4.reuse, RZ ;  /* 0x00000004b9b97224 */ /* 0x080fe400078e02ff */
[-C--:B------:R-:W-:Y:S01]  /*22f20*/  IMAD R183, R183, R4.reuse, RZ ;  /* 0x00000004b7b77224 */ /* 0x080fe200078e02ff */
[----:B0-----:R-:W3:Y:S01]  /*22f30*/  LDL.LU R189, [R1+0x2008] ;  /* 0x0020080001bd7983 */ /* 0x001ee20000300800 */
[----:B------:R-:W-:-:S03]  /*22f40*/  IMAD R181, R181, R4, RZ ;  /* 0x00000004b5b57224 */ /* 0x000fc600078e02ff */
[----:B------:R0:W-:Y:S01]  /*22f50*/  STL [R1+0xd8], R187 ;  /* 0x0000d8bb01007387 */ /* 0x0001e20000100800 */
[-C--:B------:R-:W-:Y:S02]  /*22f60*/  IMAD R179, R179, R4.reuse, RZ ;  /* 0x00000004b3b37224 */ /* 0x080fe400078e02ff */
[-C--:B------:R-:W-:Y:S01]  /*22f70*/  IMAD R177, R177, R4.reuse, RZ ;  /* 0x00000004b1b17224 */ /* 0x080fe200078e02ff */
[----:B0-----:R-:W2:Y:S04]  /*22f80*/  LDL.LU R187, [R1+0x2004] ;  /* 0x0020040001bb7983 */ /* 0x001ea80000300800 */
[----:B------:R0:W-:Y:S01]  /*22f90*/  STL [R1+0xd4], R185 ;  /* 0x0000d4b901007387 */ /* 0x0001e20000100800 */
[-C--:B------:R-:W-:Y:S02]  /*22fa0*/  IMAD R176, R176, R4.reuse, RZ ;  /* 0x00000004b0b07224 */ /* 0x080fe400078e02ff */
[-C--:B------:R-:W-:Y:S01]  /*22fb0*/  IMAD R174, R174, R4.reuse, RZ ;  /* 0x00000004aeae7224 */ /* 0x080fe200078e02ff */
[----:B0-----:R-:W3:Y:S04]  /*22fc0*/  LDL.LU R185, [R1+0x2000] ;  /* 0x0020000001b97983 */ /* 0x001ee80000300800 */
[----:B------:R0:W-:Y:S01]  /*22fd0*/  STL [R1+0xd0], R183 ;  /* 0x0000d0b701007387 */ /* 0x0001e20000100800 */
[----:B------:R-:W-:-:S03]  /*22fe0*/  IMAD R172, R172, R4, RZ ;  /* 0x00000004acac7224 */ /* 0x000fc600078e02ff */
[----:B0-----:R-:W2:Y:S04]  /*22ff0*/  LDL.LU R183, [R1+0x1ffc] ;  /* 0x001ffc0001b77983 */ /* 0x001ea80000300800 */
[----:B------:R0:W-:Y:S01]  /*23000*/  STL [R1+0xcc], R181 ;  /* 0x0000ccb501007387 */ /* 0x0001e20000100800 */
[----:B------:R-:W-:-:S03]  /*23010*/  IMAD R170, R170, R4, RZ ;  /* 0x00000004aaaa7224 */ /* 0x000fc600078e02ff */
        /* <DEDUP_REMOVED lines=50> */
[----:B----4-:R-:W-:-:S03]  /*23340*/  IMAD R2, R2, R4, RZ ;  /* 0x0000000402027224 */ /* 0x010fc600078e02ff */
[----:B0-----:R-:W4:Y:S04]  /*23350*/  LDL.LU R150, [R1+0x1fb4] ;  /* 0x001fb40001967983 */ /* 0x001f280000300800 */
[----:B------:R0:W-:Y:S04]  /*23360*/  STL [R1+0x54], R149 ;  /* 0x0000549501007387 */ /* 0x0001e80000100800 */
[----:B0-----:R-:W2:Y:S04]  /*23370*/  LDL.LU R149, [R1+0x1fb0] ;  /* 0x001fb00001957983 */ /* 0x001ea80000300800 */
[----:B------:R0:W-:Y:S04]  /*23380*/  STL [R1+0x4c], R239 ;  /* 0x00004cef01007387 */ /* 0x0001e80000100800 */
[----:B0-----:R-:W3:Y:S04]  /*23390*/  LDL.LU R239, [R1+0x1fac] ;  /* 0x001fac0001ef7983 */ /* 0x001ee80000300800 */
[----:B------:R0:W-:Y:S04]  /*233a0*/  STL [R1+0x48], R243 ;  /* 0x000048f301007387 */ /* 0x0001e80000100800 */
[----:B0-----:R-:W4:Y:S04]  /*233b0*/  LDL.LU R243, [R1+0x1fa8] ;  /* 0x001fa80001f37983 */ /* 0x001f280000300800 */
[----:B------:R0:W-:Y:S04]  /*233c0*/  STL [R1+0x44], R252 ;  /* 0x000044fc01007387 */ /* 0x0001e80000100800 */
[----:B0-----:R-:W2:Y:S04]  /*233d0*/  LDL.LU R252, [R1+0x1fa4] ;  /* 0x001fa40001fc7983 */ /* 0x001ea80000300800 */
[----:B------:R0:W-:Y:S04]  /*233e0*/  STL [R1+0x3c], R3 ;  /* 0x00003c0301007387 */ /* 0x0001e80000100800 */
[----:B0-----:R-:W3:Y:S04]  /*233f0*/  LDL.LU R3, [R1+0x1fa0] ;  /* 0x001fa00001037983 */ /* 0x001ee80000300800 */
[----:B------:R0:W-:Y:S04]  /*23400*/  STL [R1+0x30], R2 ;  /* 0x0000300201007387 */ /* 0x0001e80000100800 */
[----:B0-----:R-:W4:Y:S01]  /*23410*/  LDL.LU R2, [R1+0x1f9c] ;  /* 0x001f9c0001027983 */ /* 0x001f220000300800 */
[----:B------:R-:W-:-:S05]  /*23420*/  IMAD R153, R153, R4, RZ ;  /* 0x0000000499997224 */ /* 0x000fca00078e02ff */
[----:B------:R0:W-:Y:S02]  /*23430*/  STL [R1+0x20], R153 ;  /* 0x0000209901007387 */ /* 0x0001e40000100800 */
[-C--:B0-----:R-:W-:Y:S02]  /*23440*/  IMAD R153, R154, R4.reuse, RZ ;  /* 0x000000049a997224 */ /* 0x081fe400078e02ff */
[-C--:B----4-:R-:W-:Y:S02]  /*23450*/  IMAD R154, R2, R4.reuse, RZ ;  /* 0x00000004029a7224 */ /* 0x090fe400078e02ff */
[----:B------:R-:W4:Y:S01]  /*23460*/  LDL.LU R2, [R1+0x1f98] ;  /* 0x001f980001027983 */ /* 0x000f220000300800 */
[-C--:B------:R-:W-:Y:S02]  /*23470*/  IMAD R237, R237, R4.reuse, RZ ;  /* 0x00000004eded7224 */ /* 0x080fe400078e02ff */
[-C--:B------:R-:W-:Y:S02]  /*23480*/  IMAD R235, R235, R4.reuse, RZ ;  /* 0x00000004ebeb7224 */ /* 0x080fe400078e02ff */
[----:B------:R-:W-:-:S02]  /*23490*/  IMAD R231, R231, R4, RZ ;  /* 0x00000004e7e77224 */ /* 0x000fc400078e02ff */
[-C--:B------:R-:W-:Y:S02]  /*234a0*/  IMAD R85, R85, R4.reuse, RZ ;  /* 0x0000000455557224 */ /* 0x080fe400078e02ff */
[-C--:B------:R-:W-:Y:S02]  /*234b0*/  IMAD R42, R42, R4.reuse, RZ ;  /* 0x000000042a2a7224 */ /* 0x080fe400078e02ff */
[-C--:B------:R-:W-:Y:S02]  /*234c0*/  IMAD R41, R41, R4.reuse, RZ ;  /* 0x0000000429297224 */ /* 0x080fe400078e02ff */
        /* <DEDUP_REMOVED lines=9> */
[-C--:B---3--:R-:W-:Y:S02]  /*23560*/  IMAD R3, R3, R4.reuse, RZ ;  /* 0x0000000403037224 */ /* 0x088fe400078e02ff */
[-C--:B--2---:R-:W-:Y:S02]  /*23570*/  IMAD R252, R252, R4.reuse, RZ ;  /* 0x00000004fcfc7224 */ /* 0x084fe400078e02ff */
        /* <DEDUP_REMOVED lines=173> */
[----:B------:R-:W-:Y:S01]  /*24050*/  IMAD R251, R251, R4, RZ ;  /* 0x00000004fbfb7224 */ /* 0x000fe200078e02ff */
[----:B----4-:R-:W-:-:S05]  /*24060*/  LEA R4, P6, R237, R2, 0x1 ;  /* 0x00000002ed047211 */ /* 0x010fca00078c08ff */
[----:B------:R0:W-:Y:S02]  /*24070*/  STL [R1+0xb68], R4 ;  /* 0x000b680401007387 */ /* 0x0001e40000100800 */
[----:B0-----:R-:W-:-:S05]  /*24080*/  LEA R4, P5, R235, R2, 0x1 ;  /* 0x00000002eb047211 */ /* 0x001fca00078a08ff */
        /* <DEDUP_REMOVED lines=10> */
[----:B------:R0:W-:Y:S01]  /*24130*/  STL [R1+0xb98], R4 ;  /* 0x000b980401007387 */ /* 0x0001e20000100800 */
[-C--:B------:R-:W-:Y:S02]  /*24140*/  LEA.HI.X.SX32 R235, R235, R0.reuse, 0x1, P5 ;  /* 0x00000000ebeb7211 */ /* 0x080fe400028f0eff */
[----:B0-----:R-:W-:Y:S02]  /*24150*/  LEA.HI.X.SX32 R4, R237, R0, 0x1, P6 ;  /* 0x00000000ed047211 */ /* 0x001fe400030f0eff */
[----:B------:R-:W-:-:S03]  /*24160*/  LEA R237, P6, R142, R2, 0x1 ;  /* 0x000000028eed7211 */ /* 0x000fc600078c08ff */
[----:B------:R0:W-:Y:S01]  /*24170*/  STL [R1+0xb64], R4 ;  /* 0x000b640401007387 */ /* 0x0001e20000100800 */
[----:B------:R-:W-:-:S03]  /*24180*/  LEA.HI.X.SX32 R231, R231, R0, 0x1, P4 ;  /* 0x00000000e7e77211 */ /* 0x000fc600020f0eff */
[----:B------:R-:W-:Y:S01]  /*24190*/  STL [R1+0xba0], R237 ;  /* 0x000ba0ed01007387 */ /* 0x000fe20000100800 */
[----:B0-----:R-:W-:-:S03]  /*241a0*/  LEA R4, P5, R139, R2, 0x1 ;  /* 0x000000028b047211 */ /* 0x001fc600078a08ff */
[----:B------:R0:W-:Y:S04]  /*241b0*/  STL [R1+0xb6c], R235 ;  /* 0x000b6ceb01007387 */ /* 0x0001e80000100800 */
[----:B------:R1:W-:Y:S01]  /*241c0*/  STL [R1+0xba8], R4 ;  /* 0x000ba80401007387 */ /* 0x0003e20000100800 */
[----:B0-----:R-:W-:-:S03]  /*241d0*/  LEA R235, P4, R137, R2, 0x1 ;  /* 0x0000000289eb7211 */ /* 0x001fc600078808ff */
[----:B------:R0:W-:Y:S01]  /*241e0*/  STL [R1+0xb74], R231 ;  /* 0x000b74e701007387 */ /* 0x0001e20000100800 */
[----:B-1----:R-:W-:-:S03]  /*241f0*/  LEA.HI.X.SX32 R4, R192, R0, 0x1, P3 ;  /* 0x00000000c0047211 */ /* 0x002fc600018f0eff */
[----:B------:R-:W-:Y:S01]  /*24200*/  STL [R1+0xbb0], R235 ;  /* 0x000bb0eb01007387 */ /* 0x000fe20000100800 */
[----:B------:R-:W-:-:S03]  /*24210*/  LEA.HI.X.SX32 R192, R161, R0, 0x1, P2 ;  /* 0x00000000a1c07211 */ /* 0x000fc600010f0eff */
[----:B------:R1:W-:Y:S01]  /*24220*/  STL [R1+0xb7c], R4 ;  /* 0x000b7c0401007387 */ /* 0x0003e20000100800 */
[----:B0-----:R-:W-:Y:S02]  /*24230*/  LEA R231, P3, R131, R2, 0x1 ;  /* 0x0000000283e77211 */ /* 0x001fe400078608ff */
[----:B------:R-:W-:-:S03]  /*24240*/  LEA.HI.X.SX32 R161, R145, R0, 0x1, P1 ;  /* 0x0000000091a17211 */ /* 0x000fc600008f0eff */
[----:B------:R-:W-:Y:S01]  /*24250*/  STL [R1+0xbb8], R231 ;  /* 0x000bb8e701007387 */ /* 0x000fe20000100800 */
[----:B-1----:R-:W-:-:S03]  /*24260*/  LEA R4, P2, R130, R2, 0x1 ;  /* 0x0000000282047211 */ /* 0x002fc600078408ff */
[----:B------:R-:W-:Y:S01]  /*24270*/  STL [R1+0xb84], R192 ;  /* 0x000b84c001007387 */ /* 0x000fe20000100800 */
[----:B------:R-:W-:-:S03]  /*24280*/  LEA R145, P1, R126, R2, 0x1 ;  /* 0x000000027e917211 */ /* 0x000fc600078208ff */
[----:B------:R0:W-:Y:S01]  /*24290*/  STL [R1+0xbc0], R4 ;  /* 0x000bc00401007387 */ /* 0x0001e20000100800 */
[----:B------:R-:W-:-:S03]  /*242a0*/  LEA.HI.X.SX32 R142, R142, R0, 0x1, P6 ;  /* 0x000000008e8e7211 */ /* 0x000fc600030f0eff */
[----:B------:R-:W-:Y:S01]  /*242b0*/  STL [R1+0xb8c], R161 ;  /* 0x000b8ca101007387 */ /* 0x000fe20000100800 */
[----:B0-----:R-:W-:-:S03]  /*242c0*/  LEA.HI.X.SX32 R4, R144, R0, 0x1, P0 ;  /* 0x0000000090047211 */ /* 0x001fc600000f0eff */
[----:B------:R-:W-:Y:S01]  /*242d0*/  STL [R1+0xbc8], R145 ;  /* 0x000bc89101007387 */ /* 0x000fe20000100800 */
        /* <DEDUP_REMOVED lines=187> */
[----:B------:R0:W-:Y:S04]  /*24e90*/  STL [R1+0xd40], R4 ;  /* 0x000d400401007387 */ /* 0x0001e80000100800 */
[----:B------:R-:W-:Y:S04]  /*24ea0*/  STL [R1+0xd0c], R21 ;  /* 0x000d0c1501007387 */ /* 0x000fe80000100800 */
[----:B------:R-:W2:Y:S01]  /*24eb0*/  LDL.LU R120, [R1] ;  /* 0x0000000001787983 */ /* 0x000ea20000300800 */
[----:B0-----:R-:W-:-:S03]  /*24ec0*/  LEA.HI.X.SX32 R4, R19, R0, 0x1, P1 ;  /* 0x0000000013047211 */ /* 0x001fc600008f0eff */
[----:B------:R0:W-:Y:S01]  /*24ed0*/  STL [R1+0xd48], R20 ;  /* 0x000d481401007387 */ /* 0x0001e20000100800 */
[----:B------:R-:W-:-:S03]  /*24ee0*/  LEA.HI.X.SX32 R19, R18, R0, 0x1, P0 ;  /* 0x0000000012137211 */ /* 0x000fc600000f0eff */
[----:B------:R1:W-:Y:S01]  /*24ef0*/  STL [R1+0xd14], R4 ;  /* 0x000d140401007387 */ /* 0x0003e20000100800 */
[----:B0-----:R-:W-:-:S03]  /*24f00*/  LEA R20, P1, R12, R2, 0x1 ;  /* 0x000000020c147211 */ /* 0x001fc600078208ff */
[----:B-1----:R-:W3:Y:S01]  /*24f10*/  LDL.LU R4, [R1+0x4] ;  /* 0x0000040001047983 */ /* 0x002ee20000300800 */
[----:B------:R-:W-:-:S03]  /*24f20*/  LEA R18, P0, R11, R2, 0x1 ;  /* 0x000000020b127211 */ /* 0x000fc600078008ff */
[----:B------:R-:W-:Y:S01]  /*24f30*/  STL [R1+0xd50], R20 ;  /* 0x000d501401007387 */ /* 0x000fe20000100800 */
[----:B------:R-:W-:-:S03]  /*24f40*/  LEA.HI.X.SX32 R17, R17, R0, 0x1, P6 ;  /* 0x0000000011117211 */ /* 0x000fc600030f0eff */
[----:B------:R-:W-:Y:S04]  /*24f50*/  STL [R1+0xd1c], R19 ;  /* 0x000d1c1301007387 */ /* 0x000fe80000100800 */
[----:B------:R-:W4:Y:S04]  /*24f60*/  LDL.LU R122, [R1+0x8] ;  /* 0x00000800017a7983 */ /* 0x000f280000300800 */
[----:B------:R0:W-:Y:S04]  /*24f70*/  STL [R1+0xd58], R18 ;  /* 0x000d581201007387 */ /* 0x0001e80000100800 */
[----:B------:R1:W-:Y:S04]  /*24f80*/  STL [R1+0xd24], R17 ;  /* 0x000d241101007387 */ /* 0x0003e80000100800 */
[----:B------:R-:W4:Y:S01]  /*24f90*/  LDL.LU R126, [R1+0x10] ;  /* 0x00001000017e7983 */ /* 0x000f220000300800 */
[----:B0-----:R-:W-:-:S02]  /*24fa0*/  LEA R18, P6, R10, R2, 0x1 ;  /* 0x000000020a127211 */ /* 0x001fc400078c08ff */
[----:B-1----:R-:W-:-:S03]  /*24fb0*/  LEA.HI.X.SX32 R17, R16, R0, 0x1, P5 ;  /* 0x0000000010117211 */ /* 0x002fc600028f0eff */
[----:B------:R-:W-:Y:S01]  /*24fc0*/  STL [R1+0xd60], R18 ;  /* 0x000d601201007387 */ /* 0x000fe20000100800 */
[----:B------:R-:W-:Y:S02]  /*24fd0*/  LEA R16, P5, R9, R2, 0x1 ;  /* 0x0000000209107211 */ /* 0x000fe400078a08ff */
[----:B------:R-:W-:Y:S01]  /*24fe0*/  LEA.HI.X.SX32 R15, R15, R0, 0x1, P4 ;  /* 0x000000000f0f7211 */ /* 0x000fe200020f0eff */
        /* <DEDUP_REMOVED lines=8> */
[----:B------:R-:W-:-:S03]  /*25070*/  LEA R14, P3, R7, R2, 0x1 ;  /* 0x00000002070e7211 */ /* 0x000fc600078608ff */
[----:B------:R-:W-:Y:S01]  /*25080*/  STL [R1+0xd3c], R15 ;  /* 0x000d3c0f01007387 */ /* 0x000fe20000100800 */
[----:B------:R-:W-:-:S03]  /*25090*/  LEA.HI.X.SX32 R13, R13, R0, 0x1, P2 ;  /* 0x000000000d0d7211 */ /* 0x000fc600010f0eff */
[----:B------:R-:W4:Y:S04]  /*250a0*/  LDL.LU R137, [R1+0x28] ;  /* 0x0000280001897983 */ /* 0x000f280000300800 */
[----:B------:R0:W-:Y:S04]  /*250b0*/  STL [R1+0xd78], R14 ;  /* 0x000d780e01007387 */ /* 0x0001e80000100800 */
[----:B------:R1:W-:Y:S04]  /*250c0*/  STL [R1+0xd44], R13 ;  /* 0x000d440d01007387 */ /* 0x0003e80000100800 */
[----:B------:R-:W4:Y:S01]  /*250d0*/  LDL.LU R139, [R1+0x2c] ;  /* 0x00002c00018b7983 */ /* 0x000f220000300800 */
[----:B0-----:R-:W-:-:S02]  /*250e0*/  LEA R14, P2, R5, R2, 0x1 ;  /* 0x00000002050e7211 */ /* 0x001fc400078408ff */
[----:B-1----:R-:W-:-:S03]  /*250f0*/  LEA.HI.X.SX32 R13, R12, R0, 0x1, P1 ;  /* 0x000000000c0d7211 */ /* 0x002fc600008f0eff */
[----:B------:R-:W-:Y:S04]  /*25100*/  STL [R1+0xd80], R14 ;  /* 0x000d800e01007387 */ /* 0x000fe80000100800 */
[----:B------:R0:W-:Y:S04]  /*25110*/  STL [R1+0xd4c], R13 ;  /* 0x000d4c0d01007387 */ /* 0x0001e80000100800 */
[----:B------:R-:W4:Y:S01]  /*25120*/  LDL.LU R142, [R1+0x34] ;  /* 0x00003400018e7983 */ /* 0x000f220000300800 */
[----:B------:R-:W-:Y:S02]  /*25130*/  LEA R12, P1, R241, R2, 0x1 ;  /* 0x00000002f10c7211 */ /* 0x000fe400078208ff */
[----:B------:R-:W-:-:S03]  /*25140*/  LEA.HI.X.SX32 R11, R11, R0, 0x1, P0 ;  /* 0x000000000b0b7211 */ /* 0x000fc600000f0eff */
[----:B------:R1:W-:Y:S01]  /*25150*/  STL [R1+0xd88], R12 ;  /* 0x000d880c01007387 */ /* 0x0003e20000100800 */
[----:B------:R-:W-:Y:S01]  /*25160*/  LEA.HI.X.SX32 R9, R9, R0, 0x1, P5 ;  /* 0x0000000009097211 */ /* 0x000fe200028f0eff */
[----:B0-----:R-:W0:Y:S02]  /*25170*/  LDC R13, c[0x0][0x238] ;  /* 0x00008e00ff0d7b82 */ /* 0x001e240000000800 */
[----:B------:R1:W-:Y:S04]  /*25180*/  STL [R1+0xd54], R11 ;  /* 0x000d540b01007387 */ /* 0x0003e80000100800 */
[----:B------:R-:W4:Y:S01]  /*25190*/  LDL.LU R144, [R1+0x38] ;  /* 0x0000380001907983 */ /* 0x000f220000300800 */
[----:B-1----:R-:W-:Y:S02]  /*251a0*/  LEA R12, P0, R245, R2, 0x1 ;  /* 0x00000002f50c7211 */ /* 0x002fe400078008ff */
[----:B------:R-:W-:-:S03]  /*251b0*/  LEA.HI.X.SX32 R11, R10, R0, 0x1, P6 ;  /* 0x000000000a0b7211 */ /* 0x000fc600030f0eff */
[----:B------:R-:W-:Y:S01]  /*251c0*/  STL [R1+0xd90], R12 ;  /* 0x000d900c01007387 */ /* 0x000fe20000100800 */
[----:B------:R-:W-:-:S03]  /*251d0*/  LEA R10, P6, R249, R2, 0x1 ;  /* 0x00000002f90a7211 */ /* 0x000fc600078c08ff */
[----:B------:R-:W-:Y:S04]  /*251e0*/  STL [R1+0xd5c], R11 ;  /* 0x000d5c0b01007387 */ /* 0x000fe80000100800 */
[----:B------:R-:W4:Y:S04]  /*251f0*/  LDL.LU R145, [R1+0x40] ;  /* 0x0000400001917983 */ /* 0x000f280000300800 */
[----:B------:R-:W-:Y:S04]  /*25200*/  STL [R1+0xd98], R10 ;  /* 0x000d980a01007387 */ /* 0x000fe80000100800 */
[----:B------:R1:W-:Y:S04]  /*25210*/  STL [R1+0xd64], R9 ;  /* 0x000d640901007387 */ /* 0x0003e80000100800 */
[----:B------:R-:W4:Y:S01]  /*25220*/  LDL.LU R161, [R1+0x50] ;  /* 0x0000500001a17983 */ /* 0x000f220000300800 */
[----:B-1----:R-:W-:-:S02]  /*25230*/  LEA.HI.X.SX32 R9, R8, R0, 0x1, P4 ;  /* 0x0000000008097211 */ /* 0x002fc400020f0eff */
[----:B------:R-:W-:Y:S02]  /*25240*/  LEA.HI.X.SX32 R7, R7, R0, 0x1, P3 ;  /* 0x0000000007077211 */ /* 0x000fe400018f0eff */
[----:B--2---:R-:W-:-:S05]  /*25250*/  LEA R10, P5, R120, R2, 0x1 ;  /* 0x00000002780a7211 */ /* 0x004fca00078a08ff */
[----:B------:R-:W-:Y:S04]  /*25260*/  STL [R1+0xda0], R10 ;  /* 0x000da00a01007387 */ /* 0x000fe80000100800 */
[----:B------:R-:W-:Y:S04]  /*25270*/  STL [R1+0xd6c], R9 ;  /* 0x000d6c0901007387 */ /* 0x000fe80000100800 */
[----:B------:R-:W2:Y:S01]  /*25280*/  LDL.LU R192, [R1+0x58] ;  /* 0x0000580001c07983 */ /* 0x000ea20000300800 */
[----:B---3--:R-:W-:-:S05]  /*25290*/  LEA R8, P4, R4, R2, 0x1 ;  /* 0x0000000204087211 */ /* 0x008fca00078808ff */
[----:B------:R4:W-:Y:S04]  /*252a0*/  STL [R1+0xda8], R8 ;  /* 0x000da80801007387 */ /* 0x0009e80000100800 */
[----:B------:R1:W-:Y:S04]  /*252b0*/  STL [R1+0xd74], R7 ;  /* 0x000d740701007387 */ /* 0x0003e80000100800 */
[----:B------:R-:W3:Y:S01]  /*252c0*/  LDL.LU R231, [R1+0x60] ;  /* 0x0000600001e77983 */ /* 0x000ee20000300800 */
[----:B----4-:R-:W-:Y:S02]  /*252d0*/  LEA R8, P3, R122, R2, 0x1 ;  /* 0x000000027a087211 */ /* 0x010fe400078608ff */
[----:B-1----:R-:W-:-:S03]  /*252e0*/  LEA.HI.X.SX32 R7, R5, R0, 0x1, P2 ;  /* 0x0000000005077211 */ /* 0x002fc600010f0eff */
[----:B------:R-:W-:Y:S04]  /*252f0*/  STL [R1+0xdb0], R8 ;  /* 0x000db00801007387 */ /* 0x000fe80000100800 */
[----:B------:R1:W-:Y:S01]  /*25300*/  STL [R1+0xd7c], R7 ;  /* 0x000d7c0701007387 */ /* 0x0003e20000100800 */
[----:B------:R-:W-:-:S03]  /*25310*/  LEA R5, P2, R126, R2, 0x1 ;  /* 0x000000027e057211 */ /* 0x000fc600078408ff */
[----:B------:R-:W4:Y:S01]  /*25320*/  LDL.LU R235, [R1+0x6c] ;  /* 0x00006c0001eb7983 */ /* 0x000f220000300800 */
[----:B-1----:R-:W-:-:S03]  /*25330*/  LEA.HI.X.SX32 R7, R241, R0, 0x1, P1 ;  /* 0x00000000f1077211 */ /* 0x002fc600008f0eff */
[----:B------:R1:W-:Y:S04]  /*25340*/  STL [R1+0xdb8], R5 ;  /* 0x000db80501007387 */ /* 0x0003e80000100800 */
[----:B------:R0:W-:Y:S04]  /*25350*/  STL [R1+0xd84], R7 ;  /* 0x000d840701007387 */ /* 0x0001e80000100800 */
[----:B------:R-:W4:Y:S01]  /*25360*/  LDL.LU R119, [R1+0x7c] ;  /* 0x00007c0001777983 */ /* 0x000f220000300800 */
[----:B-1----:R-:W-:Y:S02]  /*25370*/  LEA R5, P1, R130, R2, 0x1 ;  /* 0x0000000282057211 */ /* 0x002fe400078208ff */
[----:B0-----:R-:W-:-:S03]  /*25380*/  LEA.HI.X.SX32 R7, R245, R0, 0x1, P0 ;  /* 0x00000000f5077211 */ /* 0x001fc600000f0eff */
[----:B------:R0:W-:Y:S04]  /*25390*/  STL [R1+0xdc0], R5 ;  /* 0x000dc00501007387 */ /* 0x0001e80000100800 */
[----:B------:R1:W-:Y:S04]  /*253a0*/  STL [R1+0xd8c], R7 ;  /* 0x000d8c0701007387 */ /* 0x0003e80000100800 */
[----:B------:R-:W4:Y:S01]  /*253b0*/  LDL.LU R237, [R1+0x88] ;  /* 0x0000880001ed7983 */ /* 0x000f220000300800 */
[----:B0-----:R-:W-:Y:S02]  /*253c0*/  LEA R5, P0, R131, R2, 0x1 ;  /* 0x0000000283057211 */ /* 0x001fe400078008ff */
[----:B-1----:R-:W-:-:S03]  /*253d0*/  LEA.HI.X.SX32 R7, R249, R0, 0x1, P6 ;  /* 0x00000000f9077211 */ /* 0x002fc600030f0eff */
[----:B------:R0:W-:Y:S04]  /*253e0*/  STL [R1+0xdc8], R5 ;  /* 0x000dc80501007387 */ /* 0x0001e80000100800 */
[----:B------:R1:W-:Y:S01]  /*253f0*/  STL [R1+0xd94], R7 ;  /* 0x000d940701007387 */ /* 0x0003e20000100800 */
[----:B0-----:R-:W-:Y:S02]  /*25400*/  LEA R5, P6, R137, R2, 0x1 ;  /* 0x0000000289057211 */ /* 0x001fe400078c08ff */
[----:B-1----:R-:W-:Y:S02]  /*25410*/  LEA.HI.X.SX32 R7, R120, R0, 0x1, P5 ;  /* 0x0000000078077211 */ /* 0x002fe400028f0eff */
[----:B------:R-:W4:Y:S04]  /*25420*/  LDL.LU R120, [R1+0x94] ;  /* 0x0000940001787983 */ /* 0x000f280000300800 */
[----:B------:R0:W-:Y:S04]  /*25430*/  STL [R1+0xdd0], R5 ;  /* 0x000dd00501007387 */ /* 0x0001e80000100800 */
[----:B------:R1:W-:Y:S01]  /*25440*/  STL [R1+0xd9c], R7 ;  /* 0x000d9c0701007387 */ /* 0x0003e20000100800 */
[----:B0-----:R-:W-:-:S02]  /*25450*/  LEA R5, P5, R139, R2, 0x1 ;  /* 0x000000028b057211 */ /* 0x001fc400078a08ff */
[----:B-1----:R-:W-:Y:S02]  /*25460*/  LEA.HI.X.SX32 R7, R4, R0, 0x1, P4 ;  /* 0x0000000004077211 */ /* 0x002fe400020f0eff */
[----:B------:R-:W4:Y:S04]  /*25470*/  LDL.LU R4, [R1+0xa0] ;  /* 0x0000a00001047983 */ /* 0x000f280000300800 */
[----:B------:R0:W-:Y:S04]  /*25480*/  STL [R1+0xdd8], R5 ;  /* 0x000dd80501007387 */ /* 0x0001e80000100800 */
[----:B------:R1:W-:Y:S01]  /*25490*/  STL [R1+0xda4], R7 ;  /* 0x000da40701007387 */ /* 0x0003e20000100800 */
[----:B0-----:R-:W-:-:S02]  /*254a0*/  LEA R5, P4, R142, R2, 0x1 ;  /* 0x000000028e057211 */ /* 0x001fc400078808ff */
[-C--:B-1----:R-:W-:Y:S02]  /*254b0*/  LEA.HI.X.SX32 R7, R122, R0.reuse, 0x1, P3 ;  /* 0x000000007a077211 */ /* 0x082fe400018f0eff */
[----:B------:R-:W4:Y:S04]  /*254c0*/  LDL.LU R122, [R1+0xb0] ;  /* 0x0000b000017a7983 */ /* 0x000f280000300800 */
[----:B------:R-:W-:Y:S04]  /*254d0*/  STL [R1+0xde0], R5 ;  /* 0x000de00501007387 */ /* 0x000fe80000100800 */
[----:B------:R0:W-:Y:S02]  /*254e0*/  STL [R1+0xdac], R7 ;  /* 0x000dac0701007387 */ /* 0x0001e40000100800 */
[----:B0-----:R-:W-:-:S02]  /*254f0*/  LEA.HI.X.SX32 R7, R126, R0, 0x1, P2 ;  /* 0x000000007e077211 */ /* 0x001fc400010f0eff */
[----:B------:R-:W4:Y:S01]  /*25500*/  LDL.LU R126, [R1+0xb8] ;  /* 0x0000b800017e7983 */ /* 0x000f220000300800 */
[----:B------:R-:W-:-:S05]  /*25510*/  LEA R5, P3, R144, R2, 0x1 ;  /* 0x0000000290057211 */ /* 0x000fca00078608ff */
        /* <DEDUP_REMOVED lines=14> */
[----:B--2---:R-:W-:-:S05]  /*25600*/  LEA R5, P0, R192, R2, 0x1 ;  /* 0x00000002c0057211 */ /* 0x004fca00078008ff */
[----:B------:R3:W-:Y:S04]  /*25610*/  STL [R1+0xe00], R5 ;  /* 0x000e000501007387 */ /* 0x0007e80000100800 */
[----:B------:R0:W-:Y:S01]  /*25620*/  STL [R1+0xdcc], R7 ;  /* 0x000dcc0701007387 */ /* 0x0001e20000100800 */
[----:B---3--:R-:W-:Y:S02]  /*25630*/  LEA R5, P6, R231, R2, 0x1 ;  /* 0x00000002e7057211 */ /* 0x008fe400078c08ff */
[----:B0-----:R-:W-:Y:S02]  /*25640*/  LEA.HI.X.SX32 R7, R139, R0, 0x1, P5 ;  /* 0x000000008b077211 */ /* 0x001fe400028f0eff */
[----:B------:R-:W2:Y:S04]  /*25650*/  LDL.LU R139, [R1+0xe4] ;  /* 0x0000e400018b7983 */ /* 0x000ea80000300800 */
[----:B------:R4:W-:Y:S04]  /*25660*/  STL [R1+0xe08], R5 ;  /* 0x000e080501007387 */ /* 0x0009e80000100800 */
[----:B------:R0:W-:Y:S01]  /*25670*/  STL [R1+0xdd4], R7 ;  /* 0x000dd40701007387 */ /* 0x0001e20000100800 */
[----:B----4-:R-:W-:-:S02]  /*25680*/  LEA R5, P5, R235, R2, 0x1 ;  /* 0x00000002eb057211 */ /* 0x010fc400078a08ff */
[----:B0-----:R-:W-:Y:S02]  /*25690*/  LEA.HI.X.SX32 R7, R142, R0, 0x1, P4 ;  /* 0x000000008e077211 */ /* 0x001fe400020f0eff */
[----:B------:R-:W3:Y:S04]  /*256a0*/  LDL.LU R142, [R1+0xf8] ;  /* 0x0000f800018e7983 */ /* 0x000ee80000300800 */
        /* <DEDUP_REMOVED lines=50> */
[----:B------:R-:W-:Y:S04]  /*259d0*/  STL [R1+0xe60], R5 ;  /* 0x000e600501007387 */ /* 0x000fe80000100800 */
[----:B------:R0:W-:Y:S02]  /*259e0*/  STL [R1+0xe2c], R7 ;  /* 0x000e2c0701007387 */ /* 0x0001e40000100800 */
[----:B0-----:R-:W-:Y:S02]  /*259f0*/  LEA.HI.X.SX32 R7, R122, R0, 0x1, P0 ;  /* 0x000000007a077211 */ /* 0x001fe400000f0eff */
[-C--:B---3--:R-:W-:Y:S01]  /*25a00*/  LEA R5, P1, R142, R2.reuse, 0x1 ;  /* 0x000000028e057211 */ /* 0x088fe200078208ff */
        /* <DEDUP_REMOVED lines=59> */
[----:B------:R-:W2:Y:S01]  /*25dc0*/  LDL.LU R235, [R1+0x180] ;  /* 0x0001800001eb7983 */ /* 0x000ea20000300800 */
[----:B---3--:R-:W-:-:S05]  /*25dd0*/  LEA R5, P3, R126, R2, 0x1 ;  /* 0x000000027e057211 */ /* 0x008fca00078608ff */
[----:B------:R-:W-:Y:S04]  /*25de0*/  STL [R1+0xec8], R5 ;  /* 0x000ec80501007387 */ /* 0x000fe80000100800 */
[----:B------:R0:W-:Y:S02]  /*25df0*/  STL [R1+0xe94], R7 ;  /* 0x000e940701007387 */ /* 0x0001e40000100800 */
[----:B0-----:R-:W-:Y:S02]  /*25e00*/  LEA.HI.X.SX32 R7, R119, R0, 0x1, P1 ;  /* 0x0000000077077211 */ /* 0x001fe400008f0eff */
[----:B----4-:R-:W-:Y:S01]  /*25e10*/  LEA R5, P2, R130, R2, 0x1 ;  /* 0x0000000282057211 */ /* 0x010fe200078408ff */
[----:B------:R-:W3:Y:S04]  /*25e20*/  LDL.LU R119, [R1+0x18c] ;  /* 0x00018c0001777983 */ /* 0x000ee80000300800 */
[----:B------:R-:W-:Y:S04]  /*25e30*/  STL [R1+0xed0], R5 ;  /* 0x000ed00501007387 */ /* 0x000fe80000100800 */
[----:B------:R0:W-:Y:S02]  /*25e40*/  STL [R1+0xe9c], R7 ;  /* 0x000e9c0701007387 */ /* 0x0001e40000100800 */
[----:B0-----:R-:W-:-:S02]  /*25e50*/  LEA.HI.X.SX32 R7, R237, R0, 0x1, P0 ;  /* 0x00000000ed077211 */ /* 0x001fc400000f0eff */
[-C--:B------:R-:W-:Y:S01]  /*25e60*/  LEA R5, P1, R131, R2.reuse, 0x1 ;  /* 0x0000000283057211 */ /* 0x080fe200078208ff */
        /* <DEDUP_REMOVED lines=59> */
[----:B------:R-:W-:Y:S01]  /*26220*/  LEA R5, P3, R120, R2, 0x1 ;  /* 0x0000000278057211 */ /* 0x000fe200078608ff */
[----:B------:R-:W4:Y:S04]  /*26230*/  LDL.LU R161, [R1+0x2ac] ;  /* 0x0002ac0001a17983 */ /* 0x000f280000300800 */
        /* <DEDUP_REMOVED lines=63> */
[----:B------:R-:W4:Y:S01]  /*26630*/  LDL.LU R139, [R1+0x310] ;  /* 0x00031000018b7983 */ /* 0x000f220000300800 */
[----:B------:R-:W-:-:S05]  /*26640*/  LEA R5, P4, R231, R2, 0x1 ;  /* 0x00000002e7057211 */ /* 0x000fca00078808ff */
[----:B------:R-:W-:Y:S04]  /*26650*/  STL [R1+0x13b8], R5 ;  /* 0x0013b80501007387 */ /* 0x000fe80000100800 */
[----:B------:R0:W-:Y:S02]  /*26660*/  STL [R1+0x1384], R7 ;  /* 0x0013840701007387 */ /* 0x0001e40000100800 */
[----:B0-----:R-:W-:Y:S02]  /*26670*/  LEA.HI.X.SX32 R7, R142, R0, 0x1, P2 ;  /* 0x000000008e077211 */ /* 0x001fe400010f0eff */
        /* <DEDUP_REMOVED lines=195> */
[----:B------:R-:W-:Y:S01]  /*272b0*/  LEA R5, P6, R122, R2, 0x1 ;  /* 0x000000027a057211 */ /* 0x000fe200078c08ff */
        /* <DEDUP_REMOVED lines=432> */
[----:B------:R0:W-:Y:S04]  /*28dc0*/  STL [R1+0x1774], R7 ;  /* 0x0017740701007387 */ /* 0x0001e80000100800 */
[----:B------:R-:W4:Y:S01]  /*28dd0*/  LDL.LU R118, [R1+0x1c8] ;  /* 0x0001c80001767983 */ /* 0x000f220000300800 */
[----:B0-----:R-:W-:Y:S02]  /*28de0*/  LEA.HI.X.SX32 R7, R119, R0, 0x1, P2 ;  /* 0x0000000077077211 */ /* 0x001fe400010f0eff */
[----:B------:R-:W-:-:S05]  /*28df0*/  LEA R5, P3, R130, R2, 0x1 ;  /* 0x0000000282057211 */ /* 0x000fca00078608ff */
[----:B------:R-:W-:Y:S04]  /*28e00*/  STL [R1+0x17b0], R5 ;  /* 0x0017b00501007387 */ /* 0x000fe80000100800 */
[----:B------:R0:W-:Y:S02]  /*28e10*/  STL [R1+0x177c], R7 ;  /* 0x00177c0701007387 */ /* 0x0001e40000100800 */
[----:B0-----:R-:W-:Y:S02]  /*28e20*/  LEA.HI.X.SX32 R7, R237, R0, 0x1, P1 ;  /* 0x00000000ed077211 */ /* 0x001fe400008f0eff */
[----:B------:R-:W4:Y:S01]  /*28e30*/  LDL.LU R237, [R1+0x1c4] ;  /* 0x0001c40001ed7983 */ /* 0x000f220000300800 */
[----:B--2---:R-:W-:-:S05]  /*28e40*/  LEA R5, P2, R131, R2, 0x1 ;  /* 0x0000000283057211 */ /* 0x004fca00078408ff */
[----:B------:R-:W-:Y:S04]  /*28e50*/  STL [R1+0x17b8], R5 ;  /* 0x0017b80501007387 */ /* 0x000fe80000100800 */
[----:B------:R0:W-:Y:S04]  /*28e60*/  STL [R1+0x1784], R7 ;  /* 0x0017840701007387 */ /* 0x0001e80000100800 */
[----:B------:R-:W2:Y:S01]  /*28e70*/  LDL.LU R119, [R1+0x1c0] ;  /* 0x0001c00001777983 */ /* 0x000ea20000300800 */
[----:B0-----:R-:W-:Y:S02]  /*28e80*/  LEA.HI.X.SX32 R7, R120, R0, 0x1, P0 ;  /* 0x0000000078077211 */ /* 0x001fe400000f0eff */
[----:B---3--:R-:W-:-:S05]  /*28e90*/  LEA R5, P1, R137, R2, 0x1 ;  /* 0x0000000289057211 */ /* 0x008fca00078208ff */
[----:B------:R-:W-:Y:S04]  /*28ea0*/  STL [R1+0x17c0], R5 ;  /* 0x0017c00501007387 */ /* 0x000fe80000100800 */
[----:B------:R0:W-:Y:S02]  /*28eb0*/  STL [R1+0x178c], R7 ;  /* 0x00178c0701007387 */ /* 0x0001e40000100800 */
[----:B0-----:R-:W-:Y:S02]  /*28ec0*/  LEA.HI.X.SX32 R7, R4, R0, 0x1, P6 ;  /* 0x0000000004077211 */ /* 0x001fe400030f0eff */
[----:B----4-:R-:W-:Y:S01]  /*28ed0*/  LEA R5, P0, R139, R2, 0x1 ;  /* 0x000000028b057211 */ /* 0x010fe200078008ff */
[----:B------:R-:W3:Y:S04]  /*28ee0*/  LDL.LU R4, [R1+0x1bc] ;  /* 0x0001bc0001047983 */ /* 0x000ee80000300800 */
[----:B------:R-:W-:Y:S04]  /*28ef0*/  STL [R1+0x17c8], R5 ;  /* 0x0017c80501007387 */ /* 0x000fe80000100800 */
[----:B------:R0:W-:Y:S04]  /*28f00*/  STL [R1+0x1794], R7 ;  /* 0x0017940701007387 */ /* 0x0001e80000100800 */
[----:B------:R-:W4:Y:S01]  /*28f10*/  LDL.LU R120, [R1+0x1b8] ;  /* 0x0001b80001787983 */ /* 0x000f220000300800 */
[----:B0-----:R-:W-:-:S02]  /*28f20*/  LEA.HI.X.SX32 R7, R122, R0, 0x1, P5 ;  /* 0x000000007a077211 */ /* 0x001fc400028f0eff */
[----:B------:R-:W-:-:S05]  /*28f30*/  LEA R5, P6, R142, R2, 0x1 ;  /* 0x000000028e057211 */ /* 0x000fca00078c08ff */
[----:B------:R-:W-:Y:S04]  /*28f40*/  STL [R1+0x17d0], R5 ;  /* 0x0017d00501007387 */ /* 0x000fe80000100800 */
[----:B------:R0:W-:Y:S04]  /*28f50*/  STL [R1+0x179c], R7 ;  /* 0x00179c0701007387 */ /* 0x0001e80000100800 */
[----:B------:R-:W4:Y:S01]  /*28f60*/  LDL.LU R122, [R1+0x1b4] ;  /* 0x0001b400017a7983 */ /* 0x000f220000300800 */
[----:B0-----:R-:W-:Y:S02]  /*28f70*/  LEA.HI.X.SX32 R7, R126, R0, 0x1, P4 ;  /* 0x000000007e077211 */ /* 0x001fe400020f0eff */
        /* <DEDUP_REMOVED lines=26> */
[----:B------:R0:W-:Y:S04]  /*29120*/  STL [R1+0x1800], R5 ;  /* 0x0018000501007387 */ /* 0x0001e80000100800 */
[----:B------:R1:W-:Y:S04]  /*29130*/  STL [R1+0x17cc], R7 ;  /* 0x0017cc0701007387 */ /* 0x0003e80000100800 */
[----:B------:R-:W4:Y:S01]  /*29140*/  LDL.LU R142, [R1+0x19c] ;  /* 0x00019c00018e7983 */ /* 0x000f220000300800 */
[----:B0-----:R-:W-:Y:S02]  /*29150*/  LEA R5, P6, R118, R2, 0x1 ;  /* 0x0000000276057211 */ /* 0x001fe400078c08ff */
[----:B-1----:R-:W-:-:S03]  /*29160*/  LEA.HI.X.SX32 R7, R144, R0, 0x1, P5 ;  /* 0x0000000090077211 */ /* 0x002fc600028f0eff */
        /* <DEDUP_REMOVED lines=8> */
[-C--:B0-----:R-:W-:Y:S02]  /*291f0*/  LEA.HI.X.SX32 R7, R161, R0.reuse, 0x1, P3 ;  /* 0x00000000a1077211 */ /* 0x081fe400018f0eff */
[----:B------:R-:W-:-:S02]  /*29200*/  LEA.HI.X.SX32 R8, R118, R0, 0x1, P6 ;  /* 0x0000000076087211 */ /* 0x000fc400030f0eff */
[----:B--2---:R-:W-:-:S05]  /*29210*/  LEA R5, P4, R119, R2, 0x1 ;  /* 0x0000000277057211 */ /* 0x004fca00078808ff */
[----:B------:R-:W-:Y:S04]  /*29220*/  STL [R1+0x1818], R5 ;  /* 0x0018180501007387 */ /* 0x000fe80000100800 */
[----:B------:R-:W2:Y:S04]  /*29230*/  LDL.LU R161, [R1+0x188] ;  /* 0x0001880001a17983 */ /* 0x000ea80000300800 */
[----:B------:R0:W-:Y:S02]  /*29240*/  STL [R1+0x17e4], R7 ;  /* 0x0017e40701007387 */ /* 0x0001e40000100800 */
[----:B0-----:R-:W-:-:S02]  /*29250*/  LEA.HI.X.SX32 R7, R192, R0, 0x1, P2 ;  /* 0x00000000c0077211 */ /* 0x001fc400010f0eff */
[----:B---3--:R-:W-:-:S05]  /*29260*/  LEA R5, P3, R4, R2, 0x1 ;  /* 0x0000000204057211 */ /* 0x008fca00078608ff */
[----:B------:R4:W-:Y:S04]  /*29270*/  STL [R1+0x1820], R5 ;  /* 0x0018200501007387 */ /* 0x0009e80000100800 */
[----:B------:R-:W3:Y:S01]  /*29280*/  LDL.LU R192, [R1+0x184] ;  /* 0x0001840001c07983 */ /* 0x000ee20000300800 */
[----:B----4-:R-:W-:-:S03]  /*29290*/  LEA R5, P2, R120, R2, 0x1 ;  /* 0x0000000278057211 */ /* 0x010fc600078408ff */
[----:B------:R0:W-:Y:S04]  /*292a0*/  STL [R1+0x17ec], R7 ;  /* 0x0017ec0701007387 */ /* 0x0001e80000100800 */
[----:B------:R1:W-:Y:S01]  /*292b0*/  STL [R1+0x1828], R5 ;  /* 0x0018280501007387 */ /* 0x0003e20000100800 */
[----:B0-----:R-:W-:-:S03]  /*292c0*/  LEA.HI.X.SX32 R7, R231, R0, 0x1, P1 ;  /* 0x00000000e7077211 */ /* 0x001fc600008f0eff */
[----:B------:R-:W4:Y:S01]  /*292d0*/  LDL.LU R231, [R1+0x134] ;  /* 0x0001340001e77983 */ /* 0x000f220000300800 */
[----:B-1----:R-:W-:-:S03]  /*292e0*/  LEA R5, P1, R122, R2, 0x1 ;  /* 0x000000027a057211 */ /* 0x002fc600078208ff */
[----:B------:R0:W-:Y:S04]  /*292f0*/  STL [R1+0x17f4], R7 ;  /* 0x0017f40701007387 */ /* 0x0001e80000100800 */
[----:B------:R1:W-:Y:S01]  /*29300*/  STL [R1+0x1830], R5 ;  /* 0x0018300501007387 */ /* 0x0003e20000100800 */
[----:B0-----:R-:W-:-:S03]  /*29310*/  LEA.HI.X.SX32 R7, R235, R0, 0x1, P0 ;  /* 0x00000000eb077211 */ /* 0x001fc600000f0eff */
[----:B------:R-:W4:Y:S04]  /*29320*/  LDL.LU R235, [R1+0x130] ;  /* 0x0001300001eb7983 */ /* 0x000f280000300800 */
[----:B------:R-:W-:Y:S01]  /*29330*/  STL [R1+0x17fc], R7 ;  /* 0x0017fc0701007387 */ /* 0x000fe20000100800 */
[----:B-1----:R-:W-:-:S05]  /*29340*/  LEA R5, P0, R126, R2, 0x1 ;  /* 0x000000027e057211 */ /* 0x002fca00078008ff */
[----:B------:R0:W-:Y:S04]  /*29350*/  STL [R1+0x1838], R5 ;  /* 0x0018380501007387 */ /* 0x0001e80000100800 */
[----:B------:R-:W-:Y:S01]  /*29360*/  STL [R1+0x1804], R8 ;  /* 0x0018040801007387 */ /* 0x000fe20000100800 */
[----:B0-----:R-:W-:-:S03]  /*29370*/  LEA.HI.X.SX32 R5, R237, R0, 0x1, P5 ;  /* 0x00000000ed057211 */ /* 0x001fc600028f0eff */
        /* <DEDUP_REMOVED lines=23> */
[----:B------:R-:W-:Y:S01]  /*294f0*/  STL [R1+0x182c], R5 ;  /* 0x00182c0501007387 */ /* 0x000fe20000100800 */
[----:B------:R-:W-:Y:S02]  /*29500*/  LEA R8, P1, R144, R2, 0x1 ;  /* 0x0000000290087211 */ /* 0x000fe400078208ff */
[----:B0-----:R-:W-:-:S03]  /*29510*/  LEA.HI.X.SX32 R7, R126, R0, 0x1, P0 ;  /* 0x000000007e077211 */ /* 0x001fc600000f0eff */
[----:B------:R-:W-:Y:S04]  /*29520*/  STL [R1+0x1868], R8 ;  /* 0x0018680801007387 */ /* 0x000fe80000100800 */
[----:B------:R-:W4:Y:S04]  /*29530*/  LDL.LU R120, [R1+0x10c] ;  /* 0x00010c0001787983 */ /* 0x000f280000300800 */
[----:B------:R0:W-:Y:S02]  /*29540*/  STL [R1+0x1834], R7 ;  /* 0x0018340701007387 */ /* 0x0001e40000100800 */
[----:B0-----:R-:W-:-:S02]  /*29550*/  LEA.HI.X.SX32 R7, R130, R0, 0x1, P6 ;  /* 0x0000000082077211 */ /* 0x001fc400030f0eff */
[----:B------:R-:W-:-:S05]  /*29560*/  LEA R5, P0, R145, R2, 0x1 ;  /* 0x0000000291057211 */ /* 0x000fca00078008ff */
[----:B------:R-:W-:Y:S04]  /*29570*/  STL [R1+0x1870], R5 ;  /* 0x0018700501007387 */ /* 0x000fe80000100800 */
[----:B------:R-:W4:Y:S04]  /*29580*/  LDL.LU R122, [R1+0x104] ;  /* 0x00010400017a7983 */ /* 0x000f280000300800 */
[----:B------:R0:W-:Y:S02]  /*29590*/  STL [R1+0x183c], R7 ;  /* 0x00183c0701007387 */ /* 0x0001e40000100800 */
[----:B0-----:R-:W-:-:S02]  /*295a0*/  LEA.HI.X.SX32 R7, R131, R0, 0x1, P5 ;  /* 0x0000000083077211 */ /* 0x001fc400028f0eff */
[----:B--2---:R-:W-:-:S05]  /*295b0*/  LEA R5, P6, R161, R2, 0x1 ;  /* 0x00000002a1057211 */ /* 0x004fca00078c08ff */
[----:B------:R-:W-:Y:S04]  /*295c0*/  STL [R1+0x1878], R5 ;  /* 0x0018780501007387 */ /* 0x000fe80000100800 */
[----:B------:R-:W2:Y:S04]  /*295d0*/  LDL.LU R126, [R1+0x100] ;  /* 0x00010000017e7983 */ /* 0x000ea80000300800 */
[----:B------:R0:W-:Y:S02]  /*295e0*/  STL [R1+0x1844], R7 ;  /* 0x0018440701007387 */ /* 0x0001e40000100800 */
[----:B0-----:R-:W-:-:S02]  /*295f0*/  LEA.HI.X.SX32 R7, R137, R0, 0x1, P4 ;  /* 0x0000000089077211 */ /* 0x001fc400020f0eff */
[----:B---3--:R-:W-:-:S05]  /*29600*/  LEA R5, P5, R192, R2, 0x1 ;  /* 0x00000002c0057211 */ /* 0x008fca00078a08ff */
[----:B------:R4:W-:Y:S04]  /*29610*/  STL [R1+0x1880], R5 ;  /* 0x0018800501007387 */ /* 0x0009e80000100800 */
[----:B------:R-:W3:Y:S04]  /*29620*/  LDL.LU R130, [R1+0xfc] ;  /* 0x0000fc0001827983 */ /* 0x000ee80000300800 */
[----:B------:R0:W-:Y:S01]  /*29630*/  STL [R1+0x184c], R7 ;  /* 0x00184c0701007387 */ /* 0x0001e20000100800 */
[----:B----4-:R-:W-:Y:S02]  /*29640*/  LEA R5, P4, R231, R2, 0x1 ;  /* 0x00000002e7057211 */ /* 0x010fe400078808ff */
[----:B0-----:R-:W-:-:S03]  /*29650*/  LEA.HI.X.SX32 R7, R139, R0, 0x1, P3 ;  /* 0x000000008b077211 */ /* 0x001fc600018f0eff */
[----:B------:R0:W-:Y:S04]  /*29660*/  STL [R1+0x1888], R5 ;  /* 0x0018880501007387 */ /* 0x0001e80000100800 */
[----:B------:R-:W4:Y:S04]  /*29670*/  LDL.LU R131, [R1+0xf4] ;  /* 0x0000f40001837983 */ /* 0x000f280000300800 */
[----:B------:R1:W-:Y:S01]  /*29680*/  STL [R1+0x1854], R7 ;  /* 0x0018540701007387 */ /* 0x0003e20000100800 */
[----:B0-----:R-:W-:Y:S02]  /*29690*/  LEA R5, P3, R235, R2, 0x1 ;  /* 0x00000002eb057211 */ /* 0x001fe400078608ff */
[----:B-1----:R-:W-:-:S03]  /*296a0*/  LEA.HI.X.SX32 R7, R142, R0, 0x1, P2 ;  /* 0x000000008e077211 */ /* 0x002fc600010f0eff */
[----:B------:R-:W-:Y:S04]  /*296b0*/  STL [R1+0x1890], R5 ;  /* 0x0018900501007387 */ /* 0x000fe80000100800 */
[----:B------:R-:W4:Y:S04]  /*296c0*/  LDL.LU R137, [R1+0xf0] ;  /* 0x0000f00001897983 */ /* 0x000f280000300800 */
[----:B------:R0:W-:Y:S04]  /*296d0*/  STL [R1+0x185c], R7 ;  /* 0x00185c0701007387 */ /* 0x0001e80000100800 */
[----:B------:R-:W4:Y:S01]  /*296e0*/  LDL.LU R139, [R1+0xec] ;  /* 0x0000ec00018b7983 */ /* 0x000f220000300800 */
[----:B0-----:R-:W-:-:S02]  /*296f0*/  LEA.HI.X.SX32 R7, R144, R0, 0x1, P1 ;  /* 0x0000000090077211 */ /* 0x001fc400008f0eff */
        /* <DEDUP_REMOVED lines=11> */
[----:B------:R0:W-:Y:S04]  /*297b0*/  STL [R1+0x18a8], R5 ;  /* 0x0018a80501007387 */ /* 0x0001e80000100800 */
[----:B------:R-:W4:Y:S04]  /*297c0*/  LDL.LU R145, [R1+0xdc] ;  /* 0x0000dc0001917983 */ /* 0x000f280000300800 */
[----:B------:R1:W-:Y:S01]  /*297d0*/  STL [R1+0x1874], R7 ;  /* 0x0018740701007387 */ /* 0x0003e20000100800 */
[----:B0-----:R-:W-:-:S05]  /*297e0*/  LEA R5, P6, R118, R2, 0x1 ;  /* 0x0000000276057211 */ /* 0x001fca00078c08ff */
[----:B------:R0:W-:Y:S01]  /*297f0*/  STL [R1+0x18b0], R5 ;  /* 0x0018b00501007387 */ /* 0x0001e20000100800 */
[----:B-1----:R-:W-:-:S03]  /*29800*/  LEA.HI.X.SX32 R7, R192, R0, 0x1, P5 ;  /* 0x00000000c0077211 */ /* 0x002fc600028f0eff */
[----:B------:R-:W4:Y:S04]  /*29810*/  LDL.LU R161, [R1+0xd8] ;  /* 0x0000d80001a17983 */ /* 0x000f280000300800 */
[----:B------:R1:W-:Y:S01]  /*29820*/  STL [R1+0x187c], R7 ;  /* 0x00187c0701007387 */ /* 0x0003e20000100800 */
[----:B0-----:R-:W-:-:S05]  /*29830*/  LEA R5, P5, R119, R2, 0x1 ;  /* 0x0000000277057211 */ /* 0x001fca00078a08ff */
[----:B------:R-:W-:Y:S04]  /*29840*/  STL [R1+0x18b8], R5 ;  /* 0x0018b80501007387 */ /* 0x000fe80000100800 */
[----:B------:R-:W4:Y:S01]  /*29850*/  LDL.LU R192, [R1+0xd4] ;  /* 0x0000d40001c07983 */ /* 0x000f220000300800 */
[----:B-1----:R-:W-:-:S05]  /*29860*/  LEA.HI.X.SX32 R7, R231, R0, 0x1, P4 ;  /* 0x00000000e7077211 */ /* 0x002fca00020f0eff */
        /* <DEDUP_REMOVED lines=9> */
[----:B------:R-:W-:-:S05]  /*29900*/  LEA R5, P3, R122, R2, 0x1 ;  /* 0x000000027a057211 */ /* 0x000fca00078608ff */
[----:B------:R2:W-:Y:S04]  /*29910*/  STL [R1+0x18c8], R5 ;  /* 0x0018c80501007387 */ /* 0x0005e80000100800 */
[----:B------:R-:W-:Y:S04]  /*29920*/  STL [R1+0x1894], R7 ;  /* 0x0018940701007387 */ /* 0x000fe80000100800 */
[----:B------:R-:W4:Y:S01]  /*29930*/  LDL.LU R237, [R1+0xc8] ;  /* 0x0000c80001ed7983 */ /* 0x000f220000300800 */
[----:B--2---:R-:W-:-:S05]  /*29940*/  LEA R5, P2, R126, R2, 0x1 ;  /* 0x000000027e057211 */ /* 0x004fca00078408ff */
[----:B------:R0:W-:Y:S04]  /*29950*/  STL [R1+0x18d0], R5 ;  /* 0x0018d00501007387 */ /* 0x0001e80000100800 */
[----:B------:R4:W-:Y:S01]  /*29960*/  STL [R1+0x189c], R8 ;  /* 0x00189c0801007387 */ /* 0x0009e20000100800 */
[----:B0-----:R-:W-:-:S03]  /*29970*/  LEA.HI.X.SX32 R5, R4, R0, 0x1, P0 ;  /* 0x0000000004057211 */ /* 0x001fc600000f0eff */
[----:B------:R-:W2:Y:S01]  /*29980*/  LDL.LU R4, [R1+0xb4] ;  /* 0x0000b40001047983 */ /* 0x000ea20000300800 */
[----:B---3--:R-:W-:-:S05]  /*29990*/  LEA R7, P1, R130, R2, 0x1 ;  /* 0x0000000282077211 */ /* 0x008fca00078208ff */
[----:B------:R0:W-:Y:S04]  /*299a0*/  STL [R1+0x18d8], R7 ;  /* 0x0018d80701007387 */ /* 0x0001e80000100800 */
[----:B------:R-:W-:Y:S01]  /*299b0*/  STL [R1+0x18a4], R5 ;  /* 0x0018a40501007387 */ /* 0x000fe20000100800 */
[----:B----4-:R-:W-:Y:S02]  /*299c0*/  LEA R8, P0, R131, R2, 0x1 ;  /* 0x0000000283087211 */ /* 0x010fe400078008ff */
[----:B0-----:R-:W-:-:S03]  /*299d0*/  LEA.HI.X.SX32 R7, R118, R0, 0x1, P6 ;  /* 0x0000000076077211 */ /* 0x001fc600030f0eff */
[----:B------:R0:W-:Y:S04]  /*299e0*/  STL [R1+0x18e0], R8 ;  /* 0x0018e00801007387 */ /* 0x0001e80000100800 */
[----:B------:R-:W3:Y:S01]  /*299f0*/  LDL.LU R113, [R1+0xac] ;  /* 0x0000ac0001717983 */ /* 0x000ee20000300800 */
[----:B0-----:R-:W-:Y:S02]  /*29a00*/  LEA.HI.X.SX32 R8, R119, R0, 0x1, P5 ;  /* 0x0000000077087211 */ /* 0x001fe400028f0eff */
[-C--:B------:R-:W-:Y:S01]  /*29a10*/  LEA R5, P6, R137, R2.reuse, 0x1 ;  /* 0x0000000289057211 */ /* 0x080fe200078c08ff */
[----:B------:R0:W-:Y:S04]  /*29a20*/  STL [R1+0x18ac], R7 ;  /* 0x0018ac0701007387 */ /* 0x0001e80000100800 */
[----:B------:R1:W-:Y:S04]  /*29a30*/  STL [R1+0x18e8], R5 ;  /* 0x0018e80501007387 */ /* 0x0003e80000100800 */
[----:B------:R4:W-:Y:S01]  /*29a40*/  STL [R1+0x18b4], R8 ;  /* 0x0018b40801007387 */ /* 0x0009e20000100800 */
[----:B0-----:R-:W-:-:S03]  /*29a50*/  LEA R7, P5, R139, R2, 0x1 ;  /* 0x000000028b077211 */ /* 0x001fc600078a08ff */
[----:B------:R-:W3:Y:S01]  /*29a60*/  LDL.LU R114, [R1+0xa8] ;  /* 0x0000a80001727983 */ /* 0x000ee20000300800 */
[----:B-1----:R-:W-:-:S03]  /*29a70*/  LEA.HI.X.SX32 R5, R120, R0, 0x1, P4 ;  /* 0x0000000078057211 */ /* 0x002fc600020f0eff */
[----:B------:R0:W-:Y:S04]  /*29a80*/  STL [R1+0x18f0], R7 ;  /* 0x0018f00701007387 */ /* 0x0001e80000100800 */
[----:B------:R-:W-:Y:S01]  /*29a90*/  STL [R1+0x18bc], R5 ;  /* 0x0018bc0501007387 */ /* 0x000fe20000100800 */
[----:B----4-:R-:W-:Y:S02]  /*29aa0*/  LEA R8, P4, R142, R2, 0x1 ;  /* 0x000000028e087211 */ /* 0x010fe400078808ff */
[----:B0-----:R-:W-:-:S03]  /*29ab0*/  LEA.HI.X.SX32 R7, R122, R0, 0x1, P3 ;  /* 0x000000007a077211 */ /* 0x001fc600018f0eff */
[----:B------:R0:W-:Y:S04]  /*29ac0*/  STL [R1+0x18f8], R8 ;  /* 0x0018f80801007387 */ /* 0x0001e80000100800 */
[----:B------:R-:W4:Y:S01]  /*29ad0*/  LDL.LU R115, [R1+0xa4] ;  /* 0x0000a40001737983 */ /* 0x000f220000300800 */
[----:B0-----:R-:W-:Y:S02]  /*29ae0*/  LEA.HI.X.SX32 R8, R126, R0, 0x1, P2 ;  /* 0x000000007e087211 */ /* 0x001fe400010f0eff */
[----:B------:R-:W-:Y:S01]  /*29af0*/  LEA R5, P3, R144, R2, 0x1 ;  /* 0x0000000290057211 */ /* 0x000fe200078608ff */
[----:B------:R-:W-:Y:S04]  /*29b00*/  STL [R1+0x18c4], R7 ;  /* 0x0018c40701007387 */ /* 0x000fe80000100800 */
[----:B------:R0:W-:Y:S04]  /*29b10*/  STL [R1+0x1900], R5 ;  /* 0x0019000501007387 */ /* 0x0001e80000100800 */
[----:B------:R1:W-:Y:S04]  /*29b20*/  STL [R1+0x18cc], R8 ;  /* 0x0018cc0801007387 */ /* 0x0003e80000100800 */
[----:B------:R-:W4:Y:S01]  /*29b30*/  LDL.LU R116, [R1+0x9c] ;  /* 0x00009c0001747983 */ /* 0x000f220000300800 */
[----:B0-----:R-:W-:-:S02]  /*29b40*/  LEA.HI.X.SX32 R5, R130, R0, 0x1, P1 ;  /* 0x0000000082057211 */ /* 0x001fc400008f0eff */
[----:B------:R-:W-:-:S05]  /*29b50*/  LEA R7, P2, R145, R2, 0x1 ;  /* 0x0000000291077211 */ /* 0x000fca00078408ff */
[----:B------:R0:W-:Y:S04]  /*29b60*/  STL [R1+0x1908], R7 ;  /* 0x0019080701007387 */ /* 0x0001e80000100800 */
[----:B------:R-:W-:Y:S01]  /*29b70*/  STL [R1+0x18d4], R5 ;  /* 0x0018d40501007387 */ /* 0x000fe20000100800 */
[----:B-1----:R-:W-:Y:S02]  /*29b80*/  LEA R8, P1, R161, R2, 0x1 ;  /* 0x00000002a1087211 */ /* 0x002fe400078208ff */
[----:B0-----:R-:W-:-:S03]  /*29b90*/  LEA.HI.X.SX32 R7, R131, R0, 0x1, P0 ;  /* 0x0000000083077211 */ /* 0x001fc600000f0eff */
[----:B------:R0:W-:Y:S04]  /*29ba0*/  STL [R1+0x1910], R8 ;  /* 0x0019100801007387 */ /* 0x0001e80000100800 */
[----:B------:R-:W4:Y:S01]  /*29bb0*/  LDL.LU R118, [R1+0x98] ;  /* 0x0000980001767983 */ /* 0x000f220000300800 */
[----:B0-----:R-:W-:-:S03]  /*29bc0*/  LEA.HI.X.SX32 R8, R137, R0, 0x1, P6 ;  /* 0x0000000089087211 */ /* 0x001fc600030f0eff */
[----:B------:R0:W-:Y:S01]  /*29bd0*/  STL [R1+0x18dc], R7 ;  /* 0x0018dc0701007387 */ /* 0x0001e20000100800 */
[----:B------:R-:W-:-:S05]  /*29be0*/  LEA R5, P0, R192, R2, 0x1 ;  /* 0x00000002c0057211 */ /* 0x000fca00078008ff */
[----:B------:R1:W-:Y:S04]  /*29bf0*/  STL [R1+0x1918], R5 ;  /* 0x0019180501007387 */ /* 0x0003e80000100800 */
[----:B------:R-:W-:Y:S04]  /*29c00*/  STL [R1+0x18e4], R8 ;  /* 0x0018e40801007387 */ /* 0x000fe80000100800 */
[----:B------:R-:W4:Y:S01]  /*29c10*/  LDL.LU R119, [R1+0x90] ;  /* 0x0000900001777983 */ /* 0x000f220000300800 */
[----:B0-----:R-:W-:Y:S02]  /*29c20*/  LEA R7, P6, R231, R2, 0x1 ;  /* 0x00000002e7077211 */ /* 0x001fe400078c08ff */
[----:B-1----:R-:W-:-:S03]  /*29c30*/  LEA.HI.X.SX32 R5, R139, R0, 0x1, P5 ;  /* 0x000000008b057211 */ /* 0x002fc600028f0eff */
[----:B------:R0:W-:Y:S04]  /*29c40*/  STL [R1+0x1920], R7 ;  /* 0x0019200701007387 */ /* 0x0001e80000100800 */
[----:B------:R-:W-:Y:S01]  /*29c50*/  STL [R1+0x18ec], R5 ;  /* 0x0018ec0501007387 */ /* 0x000fe20000100800 */
[----:B0-----:R-:W-:Y:S02]  /*29c60*/  LEA.HI.X.SX32 R7, R142, R0, 0x1, P4 ;  /* 0x000000008e077211 */ /* 0x001fe400020f0eff */
[----:B------:R-:W-:-:S05]  /*29c70*/  LEA R8, P5, R235, R2, 0x1 ;  /* 0x00000002eb087211 */ /* 0x000fca00078a08ff */
[----:B------:R-:W-:Y:S04]  /*29c80*/  STL [R1+0x1928], R8 ;  /* 0x0019280801007387 */ /* 0x000fe80000100800 */
[----:B------:R-:W4:Y:S04]  /*29c90*/  LDL.LU R120, [R1+0x8c] ;  /* 0x00008c0001787983 */ /* 0x000f280000300800 */
[----:B------:R0:W-:Y:S02]  /*29ca0*/  STL [R1+0x18f4], R7 ;  /* 0x0018f40701007387 */ /* 0x0001e40000100800 */
[----:B0-----:R-:W-:-:S02]  /*29cb0*/  LEA.HI.X.SX32 R7, R144, R0, 0x1, P3 ;  /* 0x0000000090077211 */ /* 0x001fc400018f0eff */
[----:B------:R-:W-:-:S05]  /*29cc0*/  LEA R5, P4, R237, R2, 0x1 ;  /* 0x00000002ed057211 */ /* 0x000fca00078808ff */
[----:B------:R-:W-:Y:S04]  /*29cd0*/  STL [R1+0x1930], R5 ;  /* 0x0019300501007387 */ /* 0x000fe80000100800 */
[----:B------:R-:W4:Y:S04]  /*29ce0*/  LDL.LU R122, [R1+0x84] ;  /* 0x00008400017a7983 */ /* 0x000f280000300800 */
[----:B------:R0:W-:Y:S04]  /*29cf0*/  STL [R1+0x18fc], R7 ;  /* 0x0018fc0701007387 */ /* 0x0001e80000100800 */
[----:B------:R-:W4:Y:S01]  /*29d00*/  LDL.LU R126, [R1+0x80] ;  /* 0x00008000017e7983 */ /* 0x000f220000300800 */
[----:B0-----:R-:W-:-:S02]  /*29d10*/  LEA.HI.X.SX32 R7, R145, R0, 0x1, P2 ;  /* 0x0000000091077211 */ /* 0x001fc400010f0eff */
[----:B--2---:R-:W-:-:S05]  /*29d20*/  LEA R5, P3, R4, R2, 0x1 ;  /* 0x0000000204057211 */ /* 0x004fca00078608ff */
[----:B------:R-:W-:Y:S04]  /*29d30*/  STL [R1+0x1938], R5 ;  /* 0x0019380501007387 */ /* 0x000fe80000100800 */
[----:B------:R-:W2:Y:S04]  /*29d40*/  LDL.LU R130, [R1+0x78] ;  /* 0x0000780001827983 */ /* 0x000ea80000300800 */
[----:B------:R0:W-:Y:S04]  /*29d50*/  STL [R1+0x1904], R7 ;  /* 0x0019040701007387 */ /* 0x0001e80000100800 */
[----:B------:R-:W2:Y:S01]  /*29d60*/  LDL.LU R131, [R1+0x74] ;  /* 0x0000740001837983 */ /* 0x000ea20000300800 */
[----:B0-----:R-:W-:-:S02]  /*29d70*/  LEA.HI.X.SX32 R7, R161, R0, 0x1, P1 ;  /* 0x00000000a1077211 */ /* 0x001fc400008f0eff */
[----:B---3--:R-:W-:-:S05]  /*29d80*/  LEA R5, P2, R113, R2, 0x1 ;  /* 0x0000000271057211 */ /* 0x008fca00078408ff */
[----:B------:R0:W-:Y:S04]  /*29d90*/  STL [R1+0x1940], R5 ;  /* 0x0019400501007387 */ /* 0x0001e80000100800 */
[----:B------:R-:W3:Y:S04]  /*29da0*/  LDL.LU R137, [R1+0x70] ;  /* 0x0000700001897983 */ /* 0x000ee80000300800 */
[----:B------:R1:W-:Y:S04]  /*29db0*/  STL [R1+0x190c], R7 ;  /* 0x00190c0701007387 */ /* 0x0003e80000100800 */
[----:B------:R-:W3:Y:S01]  /*29dc0*/  LDL.LU R139, [R1+0x68] ;  /* 0x00006800018b7983 */ /* 0x000ee20000300800 */
[----:B0-----:R-:W-:-:S02]  /*29dd0*/  LEA R5, P1, R114, R2, 0x1 ;  /* 0x0000000272057211 */ /* 0x001fc400078208ff */
[----:B-1----:R-:W-:-:S03]  /*29de0*/  LEA.HI.X.SX32 R7, R192, R0, 0x1, P0 ;  /* 0x00000000c0077211 */ /* 0x002fc600000f0eff */
[----:B------:R4:W-:Y:S04]  /*29df0*/  STL [R1+0x1948], R5 ;  /* 0x0019480501007387 */ /* 0x0009e80000100800 */
[----:B------:R-:W3:Y:S04]  /*29e00*/  LDL.LU R142, [R1+0x64] ;  /* 0x00006400018e7983 */ /* 0x000ee80000300800 */
[----:B------:R0:W-:Y:S04]  /*29e10*/  STL [R1+0x1914], R7 ;  /* 0x0019140701007387 */ /* 0x0001e80000100800 */
[----:B------:R-:W3:Y:S01]  /*29e20*/  LDL.LU R144, [R1+0x5c] ;  /* 0x00005c0001907983 */ /* 0x000ee20000300800 */
[----:B----4-:R-:W-:-:S02]  /*29e30*/  LEA R5, P0, R115, R2, 0x1 ;  /* 0x0000000273057211 */ /* 0x010fc400078008ff */
[----:B0-----:R-:W-:-:S03]  /*29e40*/  LEA.HI.X.SX32 R7, R231, R0, 0x1, P6 ;  /* 0x00000000e7077211 */ /* 0x001fc600030f0eff */
[----:B------:R0:W-:Y:S04]  /*29e50*/  STL [R1+0x1950], R5 ;  /* 0x0019500501007387 */ /* 0x0001e80000100800 */
[----:B------:R-:W4:Y:S04]  /*29e60*/  LDL.LU R145, [R1+0x54] ;  /* 0x0000540001917983 */ /* 0x000f280000300800 */
[----:B------:R1:W-:Y:S04]  /*29e70*/  STL [R1+0x191c], R7 ;  /* 0x00191c0701007387 */ /* 0x0003e80000100800 */
[----:B------:R-:W4:Y:S01]  /*29e80*/  LDL.LU R161, [R1+0x4c] ;  /* 0x00004c0001a17983 */ /* 0x000f220000300800 */
[----:B0-----:R-:W-:-:S02]  /*29e90*/  LEA R5, P6, R116, R2, 0x1 ;  /* 0x0000000274057211 */ /* 0x001fc400078c08ff */
        /* <DEDUP_REMOVED lines=15> */
[----:B------:R0:W-:Y:S02]  /*29f90*/  STL [R1+0x1934], R7 ;  /* 0x0019340701007387 */ /* 0x0001e40000100800 */
[----:B0-----:R-:W-:-:S02]  /*29fa0*/  LEA.HI.X.SX32 R7, R113, R0, 0x1, P2 ;  /* 0x0000000071077211 */ /* 0x001fc400010f0eff */
[----:B------:R-:W-:-:S05]  /*29fb0*/  LEA R5, P3, R120, R2, 0x1 ;  /* 0x0000000278057211 */ /* 0x000fca00078608ff */
[----:B------:R0:W-:Y:S04]  /*29fc0*/  STL [R1+0x1970], R5 ;  /* 0x0019700501007387 */ /* 0x0001e80000100800 */
[----:B------:R1:W-:Y:S01]  /*29fd0*/  STL [R1+0x193c], R7 ;  /* 0x00193c0701007387 */ /* 0x0003e20000100800 */
[----:B0-----:R-:W-:Y:S02]  /*29fe0*/  LEA.HI.X.SX32 R5, R114, R0, 0x1, P1 ;  /* 0x0000000072057211 */ /* 0x001fe400008f0eff */
[----:B------:R-:W-:-:S05]  /*29ff0*/  LEA R8, P2, R122, R2, 0x1 ;  /* 0x000000027a087211 */ /* 0x000fca00078408ff */
[----:B------:R0:W-:Y:S01]  /*2a000*/  STL [R1+0x1978], R8 ;  /* 0x0019780801007387 */ /* 0x0001e20000100800 */
[----:B-1----:R-:W-:-:S03]  /*2a010*/  LEA R7, P1, R126, R2, 0x1 ;  /* 0x000000027e077211 */ /* 0x002fc600078208ff */
[----:B------:R-:W-:Y:S04]  /*2a020*/  STL [R1+0x1944], R5 ;  /* 0x0019440501007387 */ /* 0x000fe80000100800 */
[----:B------:R1:W-:Y:S01]  /*2a030*/  STL [R1+0x1980], R7 ;  /* 0x0019800701007387 */ /* 0x0003e20000100800 */
[----:B0-----:R-:W-:-:S05]  /*2a040*/  LEA.HI.X.SX32 R8, R115, R0, 0x1, P0 ;  /* 0x0000000073087211 */ /* 0x001fca00000f0eff */
[----:B------:R0:W-:Y:S01]  /*2a050*/  STL [R1+0x194c], R8 ;  /* 0x00194c0801007387 */ /* 0x0001e20000100800 */
[----:B-1----:R-:W-:Y:S02]  /*2a060*/  LEA.HI.X.SX32 R7, R116, R0, 0x1, P6 ;  /* 0x0000000074077211 */ /* 0x002fe400030f0eff */
[----:B--2---:R-:W-:-:S05]  /*2a070*/  LEA R5, P0, R130, R2, 0x1 ;  /* 0x0000000282057211 */ /* 0x004fca00078008ff */
[----:B------:R1:W-:Y:S01]  /*2a080*/  STL [R1+0x1988], R5 ;  /* 0x0019880501007387 */ /* 0x0003e20000100800 */
[----:B0-----:R-:W-:-:S03]  /*2a090*/  LEA R8, P6, R131, R2, 0x1 ;  /* 0x0000000283087211 */ /* 0x001fc600078c08ff */
[----:B------:R-:W-:Y:S01]  /*2a0a0*/  STL [R1+0x1954], R7 ;  /* 0x0019540701007387 */ /* 0x000fe20000100800 */
[----:B-1----:R-:W-:-:S03]  /*2a0b0*/  LEA.HI.X.SX32 R5, R118, R0, 0x1, P5 ;  /* 0x0000000076057211 */ /* 0x002fc600028f0eff */
[----:B------:R0:W-:Y:S04]  /*2a0c0*/  STL [R1+0x1990], R8 ;  /* 0x0019900801007387 */ /* 0x0001e80000100800 */
[----:B------:R1:W-:Y:S01]  /*2a0d0*/  STL [R1+0x195c], R5 ;  /* 0x00195c0501007387 */ /* 0x0003e20000100800 */
[----:B0-----:R-:W-:Y:S02]  /*2a0e0*/  LEA.HI.X.SX32 R8, R119, R0, 0x1, P4 ;  /* 0x0000000077087211 */ /* 0x001fe400020f0eff */
[----:B---3--:R-:W-:-:S05]  /*2a0f0*/  LEA R7, P5, R137, R2, 0x1 ;  /* 0x0000000289077211 */ /* 0x008fca00078a08ff */
[----:B------:R0:W-:Y:S01]  /*2a100*/  STL [R1+0x1998], R7 ;  /* 0x0019980701007387 */ /* 0x0001e20000100800 */
[----:B-1----:R-:W-:-:S03]  /*2a110*/  LEA R5, P4, R139, R2, 0x1 ;  /* 0x000000028b057211 */ /* 0x002fc600078808ff */
[----:B------:R1:W-:Y:S01]  /*2a120*/  STL [R1+0x1964], R8 ;  /* 0x0019640801007387 */ /* 0x0003e20000100800 */
[----:B0-----:R-:W-:-:S03]  /*2a130*/  LEA.HI.X.SX32 R7, R120, R0, 0x1, P3 ;  /* 0x0000000078077211 */ /* 0x001fc600018f0eff */
[----:B------:R0:W-:Y:S04]  /*2a140*/  STL [R1+0x19a0], R5 ;  /* 0x0019a00501007387 */ /* 0x0001e80000100800 */
[----:B------:R2:W-:Y:S01]  /*2a150*/  STL [R1+0x196c], R7 ;  /* 0x00196c0701007387 */ /* 0x0005e20000100800 */
[----:B-1----:R-:W-:Y:S02]  /*2a160*/  LEA R8, P3, R142, R2, 0x1 ;  /* 0x000000028e087211 */ /* 0x002fe400078608ff */
[----:B0-----:R-:W-:-:S03]  /*2a170*/  LEA.HI.X.SX32 R5, R122, R0, 0x1, P2 ;  /* 0x000000007a057211 */ /* 0x001fc600010f0eff */
[----:B------:R0:W-:Y:S01]  /*2a180*/  STL [R1+0x19a8], R8 ;  /* 0x0019a80801007387 */ /* 0x0001e20000100800 */
[----:B--2---:R-:W-:-:S03]  /*2a190*/  LEA R7, P2, R144, R2, 0x1 ;  /* 0x0000000290077211 */ /* 0x004fc600078408ff */
[----:B------:R-:W-:Y:S04]  /*2a1a0*/  STL [R1+0x1974], R5 ;  /* 0x0019740501007387 */ /* 0x000fe80000100800 */
[----:B------:R1:W-:Y:S01]  /*2a1b0*/  STL [R1+0x19b0], R7 ;  /* 0x0019b00701007387 */ /* 0x0003e20000100800 */
[----:B0-----:R-:W-:-:S05]  /*2a1c0*/  LEA.HI.X.SX32 R8, R126, R0, 0x1, P1 ;  /* 0x000000007e087211 */ /* 0x001fca00008f0eff */
[----:B------:R0:W-:Y:S01]  /*2a1d0*/  STL [R1+0x197c], R8 ;  /* 0x00197c0801007387 */ /* 0x0001e20000100800 */
[----:B-1----:R-:W-:Y:S02]  /*2a1e0*/  LEA.HI.X.SX32 R7, R130, R0, 0x1, P0 ;  /* 0x0000000082077211 */ /* 0x002fe400000f0eff */
[----:B----4-:R-:W-:-:S05]  /*2a1f0*/  LEA R5, P1, R145, R2, 0x1 ;  /* 0x0000000291057211 */ /* 0x010fca00078208ff */
[----:B------:R1:W-:Y:S01]  /*2a200*/  STL [R1+0x19b8], R5 ;  /* 0x0019b80501007387 */ /* 0x0003e20000100800 */
[----:B0-----:R-:W-:-:S03]  /*2a210*/  LEA R8, P0, R161, R2, 0x1 ;  /* 0x00000002a1087211 */ /* 0x001fc600078008ff */
[----:B------:R0:W-:Y:S01]  /*2a220*/  STL [R1+0x1984], R7 ;  /* 0x0019840701007387 */ /* 0x0001e20000100800 */
[----:B-1----:R-:W-:-:S03]  /*2a230*/  LEA.HI.X.SX32 R5, R131, R0, 0x1, P6 ;  /* 0x0000000083057211 */ /* 0x002fc600030f0eff */
[----:B------:R1:W-:Y:S01]  /*2a240*/  STL [R1+0x19c0], R8 ;  /* 0x0019c00801007387 */ /* 0x0003e20000100800 */
[----:B0-----:R-:W-:-:S03]  /*2a250*/  LEA R7, P6, R192, R2, 0x1 ;  /* 0x00000002c0077211 */ /* 0x001fc600078c08ff */
[----:B------:R0:W-:Y:S01]  /*2a260*/  STL [R1+0x198c], R5 ;  /* 0x00198c0501007387 */ /* 0x0001e20000100800 */
[----:B-1----:R-:W-:-:S03]  /*2a270*/  LEA.HI.X.SX32 R8, R137, R0, 0x1, P5 ;  /* 0x0000000089087211 */ /* 0x002fc600028f0eff */
[----:B------:R1:W-:Y:S01]  /*2a280*/  STL [R1+0x19c8], R7 ;  /* 0x0019c80701007387 */ /* 0x0003e20000100800 */
[----:B0-----:R-:W-:-:S03]  /*2a290*/  LEA R5, P5, R231, R2, 0x1 ;  /* 0x00000002e7057211 */ /* 0x001fc600078a08ff */
[----:B------:R-:W-:Y:S01]  /*2a2a0*/  STL [R1+0x1994], R8 ;  /* 0x0019940801007387 */ /* 0x000fe20000100800 */
[----:B-1----:R-:W-:-:S03]  /*2a2b0*/  LEA.HI.X.SX32 R7, R139, R0, 0x1, P4 ;  /* 0x000000008b077211 */ /* 0x002fc600020f0eff */
        /* <DEDUP_REMOVED lines=11> */
[-C--:B------:R-:W-:Y:S02]  /*2a370*/  LEA R5, P2, R4, R2.reuse, 0x1 ;  /* 0x0000000204057211 */ /* 0x080fe400078408ff */
[----:B0-----:R-:W-:-:S03]  /*2a380*/  LEA R8, P1, R153, R2, 0x1 ;  /* 0x0000000299087211 */ /* 0x001fc600078208ff */
[----:B------:R0:W-:Y:S04]  /*2a390*/  STL [R1+0x19e8], R5 ;  /* 0x0019e80501007387 */ /* 0x0001e80000100800 */
[----:B------:R1:W-:Y:S01]  /*2a3a0*/  STL [R1+0x19b4], R7 ;  /* 0x0019b40701007387 */ /* 0x0003e20000100800 */
[----:B0-----:R-:W-:-:S03]  /*2a3b0*/  LEA.HI.X.SX32 R5, R161, R0, 0x1, P0 ;  /* 0x00000000a1057211 */ /* 0x001fc600000f0eff */
[----:B------:R0:W-:Y:S01]  /*2a3c0*/  STL [R1+0x19f0], R8 ;  /* 0x0019f00801007387 */ /* 0x0001e20000100800 */
[----:B-1----:R-:W-:-:S03]  /*2a3d0*/  LEA R7, P0, R154, R2, 0x1 ;  /* 0x000000029a077211 */ /* 0x002fc600078008ff */
[----:B------:R1:W-:Y:S04]  /*2a3e0*/  STL [R1+0x19bc], R5 ;  /* 0x0019bc0501007387 */ /* 0x0003e80000100800 */
[----:B------:R2:W-:Y:S01]  /*2a3f0*/  STL [R1+0x19f8], R7 ;  /* 0x0019f80701007387 */ /* 0x0005e20000100800 */
[----:B0-----:R-:W-:Y:S02]  /*2a400*/  LEA.HI.X.SX32 R8, R192, R0, 0x1, P6 ;  /* 0x00000000c0087211 */ /* 0x001fe400030f0eff */
[----:B-1----:R-:W-:-:S03]  /*2a410*/  LEA R5, P6, R3, R2, 0x1 ;  /* 0x0000000203057211 */ /* 0x002fc600078c08ff */
[----:B------:R0:W-:Y:S01]  /*2a420*/  STL [R1+0x19c4], R8 ;  /* 0x0019c40801007387 */ /* 0x0001e20000100800 */
[----:B--2---:R-:W-:-:S03]  /*2a430*/  LEA.HI.X.SX32 R7, R231, R0, 0x1, P5 ;  /* 0x00000000e7077211 */ /* 0x004fc600028f0eff */
[----:B------:R1:W-:Y:S04]  /*2a440*/  STL [R1+0x1a00], R5 ;  /* 0x001a000501007387 */ /* 0x0003e80000100800 */
[----:B------:R2:W-:Y:S01]  /*2a450*/  STL [R1+0x19cc], R7 ;  /* 0x0019cc0701007387 */ /* 0x0005e20000100800 */
[----:B0-----:R-:W-:Y:S02]  /*2a460*/  LEA R8, P5, R252, R2, 0x1 ;  /* 0x00000002fc087211 */ /* 0x001fe400078a08ff */
[----:B-1----:R-:W-:-:S03]  /*2a470*/  LEA.HI.X.SX32 R5, R235, R0, 0x1, P4 ;  /* 0x00000000eb057211 */ /* 0x002fc600020f0eff */
[----:B------:R0:W-:Y:S01]  /*2a480*/  STL [R1+0x1a08], R8 ;  /* 0x001a080801007387 */ /* 0x0001e20000100800 */
[----:B--2---:R-:W-:-:S03]  /*2a490*/  LEA R7, P4, R243, R2, 0x1 ;  /* 0x00000002f3077211 */ /* 0x004fc600078808ff */
[----:B------:R1:W-:Y:S04]  /*2a4a0*/  STL [R1+0x19d4], R5 ;  /* 0x0019d40501007387 */ /* 0x0003e80000100800 */
[----:B------:R2:W-:Y:S01]  /*2a4b0*/  STL [R1+0x1a10], R7 ;  /* 0x001a100701007387 */ /* 0x0005e20000100800 */
[----:B0-----:R-:W-:Y:S02]  /*2a4c0*/  LEA.HI.X.SX32 R8, R237, R0, 0x1, P3 ;  /* 0x00000000ed087211 */ /* 0x001fe400018f0eff */
[----:B------:R-:W0:Y:S01]  /*2a4d0*/  LDC R237, c[0x0][0x230] ;  /* 0x00008c00ffed7b82 */ /* 0x000e220000000800 */
[----:B-1----:R-:W-:Y:S02]  /*2a4e0*/  LEA R5, P3, R239, R2, 0x1 ;  /* 0x00000002ef057211 */ /* 0x002fe400078608ff */
[----:B------:R-:W-:Y:S01]  /*2a4f0*/  STL [R1+0x19dc], R8 ;  /* 0x0019dc0801007387 */ /* 0x000fe20000100800 */
[----:B--2---:R-:W-:-:S02]  /*2a500*/  LEA.HI.X.SX32 R7, R4, R0, 0x1, P2 ;  /* 0x0000000004077211 */ /* 0x004fc400010f0eff */
[----:B------:R-:W-:Y:S01]  /*2a510*/  LEA R4, P2, R149, R2, 0x1 ;  /* 0x0000000295047211 */ /* 0x000fe200078408ff */
[----:B------:R1:W-:Y:S04]  /*2a520*/  STL [R1+0x1a18], R5 ;  /* 0x001a180501007387 */ /* 0x0003e80000100800 */
[----:B------:R2:W-:Y:S01]  /*2a530*/  STL [R1+0x19e4], R7 ;  /* 0x0019e40701007387 */ /* 0x0005e20000100800 */
[----:B-1----:R-:W-:-:S03]  /*2a540*/  LEA.HI.X.SX32 R5, R153, R0, 0x1, P1 ;  /* 0x0000000099057211 */ /* 0x002fc600008f0eff */
[----:B------:R-:W3:Y:S04]  /*2a550*/  LDL.LU R153, [R1+0x1f94] ;  /* 0x001f940001997983 */ /* 0x000ee80000300800 */
[----:B------:R1:W-:Y:S01]  /*2a560*/  STL [R1+0x1a20], R4 ;  /* 0x001a200401007387 */ /* 0x0003e20000100800 */
[----:B--2---:R-:W-:-:S03]  /*2a570*/  LEA.HI.X.SX32 R7, R154, R0, 0x1, P0 ;  /* 0x000000009a077211 */ /* 0x004fc600000f0eff */
[----:B------:R2:W-:Y:S04]  /*2a580*/  STL [R1+0x19ec], R5 ;  /* 0x0019ec0501007387 */ /* 0x0005e80000100800 */
[----:B------:R-:W4:Y:S01]  /*2a590*/  LDL.LU R154, [R1+0x1f90] ;  /* 0x001f9000019a7983 */ /* 0x000f220000300800 */
[-C--:B-1----:R-:W-:Y:S02]  /*2a5a0*/  LEA R4, P1, R150, R2.reuse, 0x1 ;  /* 0x0000000296047211 */ /* 0x082fe400078208ff */
[----:B--2---:R-:W-:-:S03]  /*2a5b0*/  LEA R5, P0, R152, R2, 0x1 ;  /* 0x0000000298057211 */ /* 0x004fc600078008ff */
[----:B------:R1:W-:Y:S04]  /*2a5c0*/  STL [R1+0x1a28], R4 ;  /* 0x001a280401007387 */ /* 0x0003e80000100800 */
[----:B------:R2:W-:Y:S01]  /*2a5d0*/  STL [R1+0x19f4], R7 ;  /* 0x0019f40701007387 */ /* 0x0005e20000100800 */
[----:B-1----:R-:W-:-:S03]  /*2a5e0*/  LEA.HI.X.SX32 R4, R3, R0, 0x1, P6 ;  /* 0x0000000003047211 */ /* 0x002fc600030f0eff */
[----:B------:R1:W5:Y:S01]  /*2a5f0*/  LDL.LU R3, [R1+0x1f8c] ;  /* 0x001f8c0001037983 */ /* 0x0003620000300800 */
[----:B--2---:R-:W-:-:S03]  /*2a600*/  LEA R7, P6, R6, R2, 0x1 ;  /* 0x0000000206077211 */ /* 0x004fc600078c08ff */
[----:B------:R2:W-:Y:S04]  /*2a610*/  STL [R1+0x1a30], R5 ;  /* 0x001a300501007387 */ /* 0x0005e80000100800 */
[----:B------:R0:W-:Y:S01]  /*2a620*/  STL [R1+0x19fc], R4 ;  /* 0x0019fc0401007387 */ /* 0x0001e20000100800 */
[----:B--2---:R-:W-:-:S03]  /*2a630*/  LEA.HI.X.SX32 R5, R252, R0, 0x1, P5 ;  /* 0x00000000fc057211 */ /* 0x004fc600028f0eff */
[----:B------:R2:W-:Y:S01]  /*2a640*/  STL [R1+0x1a38], R7 ;  /* 0x001a380701007387 */ /* 0x0005e20000100800 */
[----:B0-----:R-:W-:-:S03]  /*2a650*/  LEA R4, P5, R155, R2, 0x1 ;  /* 0x000000029b047211 */ /* 0x001fc600078a08ff */
[----:B------:R0:W-:Y:S04]  /*2a660*/  STL [R1+0x1a04], R5 ;  /* 0x001a040501007387 */ /* 0x0001e80000100800 */
[----:B------:R1:W-:Y:S01]  /*2a670*/  STL [R1+0x1a40], R4 ;  /* 0x001a400401007387 */ /* 0x0003e20000100800 */
[----:B--2---:R-:W-:Y:S02]  /*2a680*/  LEA.HI.X.SX32 R7, R243, R0, 0x1, P4 ;  /* 0x00000000f3077211 */ /* 0x004fe400020f0eff */
[----:B0-----:R-:W-:-:S03]  /*2a690*/  LEA R5, P4, R156, R2, 0x1 ;  /* 0x000000029c057211 */ /* 0x001fc600078808ff */
[----:B------:R0:W-:Y:S01]  /*2a6a0*/  STL [R1+0x1a0c], R7 ;  /* 0x001a0c0701007387 */ /* 0x0001e20000100800 */
[----:B-1----:R-:W-:-:S03]  /*2a6b0*/  LEA.HI.X.SX32 R4, R239, R0, 0x1, P3 ;  /* 0x00000000ef047211 */ /* 0x002fc600018f0eff */
        /* <DEDUP_REMOVED lines=16> */
[----:B------:R-:W-:Y:S01]  /*2a7c0*/  STL [R1+0x1a68], R7 ;  /* 0x001a680701007387 */ /* 0x000fe20000100800 */
[----:B--2---:R-:W-:-:S03]  /*2a7d0*/  LEA R4, P6, R166, R2, 0x1 ;  /* 0x00000002a6047211 */ /* 0x004fc600078c08ff */
[----:B------:R0:W-:Y:S01]  /*2a7e0*/  STL [R1+0x1a34], R5 ;  /* 0x001a340501007387 */ /* 0x0001e20000100800 */
[----:B------:R-:W-:-:S03]  /*2a7f0*/  LEA.HI.X.SX32 R6, R155, R0, 0x1, P5 ;  /* 0x000000009b067211 */ /* 0x000fc600028f0eff */
[----:B------:R1:W-:Y:S01]  /*2a800*/  STL [R1+0x1a70], R4 ;  /* 0x001a700401007387 */ /* 0x0003e20000100800 */
        /* <DEDUP_REMOVED lines=637> */
[----:B------:R-:W-:Y:S01]  /*2cfe0*/  STL [R1+0x1f34], R6 ;  /* 0x001f340601007387 */ /* 0x000fe20000100800 */
[----:B--2---:R-:W-:Y:S02]  /*2cff0*/  LEA.HI.X.SX32 R4, R227, R0, 0x1, P6 ;  /* 0x00000000e3047211 */ /* 0x004fe400030f0eff */
[----:B------:R-:W-:Y:S01]  /*2d000*/  LEA R2, P6, R247, R2, 0x1 ;  /* 0x00000002f7027211 */ /* 0x000fe200078c08ff */
[----:B------:R0:W-:Y:S04]  /*2d010*/  STL [R1+0x1f54], R5 ;  /* 0x001f540501007387 */ /* 0x0001e80000100800 */
[----:B------:R1:W-:Y:S04]  /*2d020*/  STL [R1+0x1f3c], R4 ;  /* 0x001f3c0401007387 */ /* 0x0003e80000100800 */
[----:B------:R2:W-:Y:S01]  /*2d030*/  STL [R1+0x1350], R2 ;  /* 0x0013500201007387 */ /* 0x0005e20000100800 */
[----:B0-----:R-:W-:-:S02]  /*2d040*/  LEA.HI.X.SX32 R5, R229, R0, 0x1, P5 ;  /* 0x00000000e5057211 */ /* 0x001fc400028f0eff */
[----:B-1----:R-:W-:-:S03]  /*2d050*/  LEA.HI.X.SX32 R4, R233, R0, 0x1, P4 ;  /* 0x00000000e9047211 */ /* 0x002fc600020f0eff */
[----:B------:R0:W-:Y:S01]  /*2d060*/  STL [R1+0xf40], R5 ;  /* 0x000f400501007387 */ /* 0x0001e20000100800 */
[----:B--2---:R-:W-:-:S03]  /*2d070*/  LEA.HI.X.SX32 R2, R250, R0, 0x1, P3 ;  /* 0x00000000fa027211 */ /* 0x004fc600018f0eff */
[----:B------:R1:W-:Y:S04]  /*2d080*/  STL [R1+0x1340], R4 ;  /* 0x0013400401007387 */ /* 0x0003e80000100800 */
[----:B------:R2:W-:Y:S01]  /*2d090*/  STL [R1+0x1344], R2 ;  /* 0x0013440201007387 */ /* 0x0005e20000100800 */
[-C--:B0-----:R-:W-:Y:S02]  /*2d0a0*/  LEA.HI.X.SX32 R5, R248, R0.reuse, 0x1, P2 ;  /* 0x00000000f8057211 */ /* 0x081fe400010f0eff */
[----:B-1----:R-:W-:-:S03]  /*2d0b0*/  LEA.HI.X.SX32 R4, R251, R0, 0x1, P1 ;  /* 0x00000000fb047211 */ /* 0x002fc600008f0eff */
[----:B------:R-:W-:Y:S01]  /*2d0c0*/  STL [R1+0x1354], R5 ;  /* 0x0013540501007387 */ /* 0x000fe20000100800 */
[-C--:B--2---:R-:W-:Y:S02]  /*2d0d0*/  LEA.HI.X.SX32 R2, R246, R0.reuse, 0x1, P0 ;  /* 0x00000000f6027211 */ /* 0x084fe400000f0eff */
[----:B------:R-:W-:Y:S01]  /*2d0e0*/  LEA.HI.X.SX32 R0, R247, R0, 0x1, P6 ;  /* 0x00000000f7007211 */ /* 0x000fe200030f0eff */
[----:B------:R0:W-:Y:S04]  /*2d0f0*/  STL [R1+0x1348], R4 ;  /* 0x0013480401007387 */ /* 0x0001e80000100800 */
[----:B------:R-:W-:Y:S04]  /*2d100*/  STL [R1+0x134c], R2 ;  /* 0x00134c0201007387 */ /* 0x000fe80000100800 */
[----:B------:R-:W-:Y:S01]  /*2d110*/  STL [R1+0xf44], R0 ;  /* 0x000f440001007387 */ /* 0x000fe20000100800 */
[----:B0-----:R-:W0:Y:S03]  /*2d120*/  LDC R4, c[0x0][0x23c] ;  /* 0x00008f00ff047b82 */ /* 0x001e260000000800 */
[----:B------:R-:W-:Y:S04]  /*2d130*/  STL [R1+0xae0], RZ ;  /* 0x000ae0ff01007387 */ /* 0x000fe80000100800 */
        /* <DEDUP_REMOVED lines=256> */
[----:B------:R-:W-:Y:S04]  /*2e140*/  STL [R1], RZ ;  /* 0x000000ff01007387 */ /* 0x000fe80000100800 */
        /* <DEDUP_REMOVED lines=66> */
[----:B------:R-:W-:Y:S01]  /*2e570*/  STL [R1+0x10c], RZ ;  /* 0x00010cff01007387 */ /* 0x000fe20000100800 */
[----:B------:R-:W-:-:S03]  /*2e580*/  VIADD R237, R237, 0x7f ;  /* 0x0000007feded7836 */ /* 0x000fc60000000000 */
[----:B------:R-:W-:Y:S04]  /*2e590*/  STL [R1+0x110], RZ ;  /* 0x000110ff01007387 */ /* 0x000fe80000100800 */
[----:B------:R-:W-:Y:S04]  /*2e5a0*/  STL [R1+0x114], RZ ;  /* 0x000114ff01007387 */ /* 0x000fe80000100800 */
[----:B------:R-:W-:Y:S04]  /*2e5b0*/  STL [R1+0x118], RZ ;  /* 0x000118ff01007387 */ /* 0x000fe80000100800 */
[----:B------:R-:W-:Y:S01]  /*2e5c0*/  STL [R1+0x11c], RZ ;  /* 0x00011cff01007387 */ /* 0x000fe20000100800 */
[----:B0-----:R-:W-:-:S03]  /*2e5d0*/  IMAD.SHL.U32 R12, R4, 0x80, RZ ;  /* 0x00000080040c7824 */ /* 0x001fc600078e00ff */
[----:B------:R-:W-:Y:S01]  /*2e5e0*/  STL [R1+0x120], RZ ;  /* 0x000120ff01007387 */ /* 0x000fe20000100800 */
[----:B------:R-:W-:-:S03]  /*2e5f0*/  SHF.R.S32.HI R4, RZ, 0x1f, R237 ;  /* 0x0000001fff047819 */ /* 0x000fc600000114ed */
[----:B------:R-:W-:Y:S04]  /*2e600*/  STL [R1+0x124], RZ ;  /* 0x000124ff01007387 */ /* 0x000fe80000100800 */
[----:B------:R-:W-:Y:S04]  /*2e610*/  STL [R1+0x128], RZ ;  /* 0x000128ff01007387 */ /* 0x000fe80000100800 */
[----:B------:R-:W-:Y:S04]  /*2e620*/  STL [R1+0x12c], RZ ;  /* 0x00012cff01007387 */ /* 0x000fe80000100800 */
[----:B------:R-:W-:Y:S01]  /*2e630*/  STL [R1+0x130], RZ ;  /* 0x000130ff01007387 */ /* 0x000fe20000100800 */
[----:B------:R-:W-:-:S03]  /*2e640*/  LEA.HI R4, R4, R237, RZ, 0x7 ;  /* 0x000000ed04047211 */ /* 0x000fc600078f38ff */
[----:B------:R-:W-:Y:S04]  /*2e650*/  STL [R1+0x134], RZ ;  /* 0x000134ff01007387 */ /* 0x000fe80000100800 */
[----:B------:R-:W-:Y:S04]  /*2e660*/  STL [R1+0x138], RZ ;  /* 0x000138ff01007387 */ /* 0x000fe80000100800 */
[----:B------:R-:W-:Y:S04]  /*2e670*/  STL [R1+0x13c], RZ ;  /* 0x00013cff01007387 */ /* 0x000fe80000100800 */
[----:B------:R-:W-:Y:S01]  /*2e680*/  STL [R1+0x140], RZ ;  /* 0x000140ff01007387 */ /* 0x000fe20000100800 */
[----:B------:R-:W-:-:S03]  /*2e690*/  SHF.R.S32.HI R4, RZ, 0x7, R4 ;  /* 0x00000007ff047819 */ /* 0x000fc60000011404 */
        /* <DEDUP_REMOVED lines=10> */
[----:B------:R-:W0:Y:S03]  /*2e740*/  S2R R4, SR_TID.X ;  /* 0x0000000000047919 */ /* 0x000e260000002100 */
        /* <DEDUP_REMOVED lines=28> */
[----:B0-----:R-:W-:-:S03]  /*2e910*/  IMAD.SHL.U32 R237, R4, 0x2, RZ ;  /* 0x0000000204ed7824 */ /* 0x001fc600078e00ff */
[----:B------:R-:W-:Y:S04]  /*2e920*/  STL [R1+0x1dc], RZ ;  /* 0x0001dcff01007387 */ /* 0x000fe80000100800 */
[----:B------:R-:W-:Y:S04]  /*2e930*/  STL [R1+0x1e0], RZ ;  /* 0x0001e0ff01007387 */ /* 0x000fe80000100800 */
[----:B------:R-:W-:Y:S04]  /*2e940*/  STL [R1+0x1e4], RZ ;  /* 0x0001e4ff01007387 */ /* 0x000fe80000100800 */
[----:B------:R-:W-:Y:S04]  /*2e950*/  STL [R1+0x1e8], RZ ;  /* 0x0001e8ff01007387 */ /* 0x000fe80000100800 */
[----:B------:R-:W-:Y:S01]  /*2e960*/  STL [R1+0x1ec], RZ ;  /* 0x0001ecff01007387 */ /* 0x000fe20000100800 */
[----:B------:R-:W-:-:S03]  /*2e970*/  LOP3.LUT R21, R237, 0x7e, RZ, 0xc0, !PT ;  /* 0x0000007eed157812 */ /* 0x000fc600078ec0ff */
[----:B------:R-:W-:Y:S04]  /*2e980*/  STL [R1+0x1f0], RZ ;  /* 0x0001f0ff01007387 */ /* 0x000fe80000100800 */
[----:B------:R-:W-:Y:S04]  /*2e990*/  STL [R1+0x1f4], RZ ;  /* 0x0001f4ff01007387 */ /* 0x000fe80000100800 */
[----:B------:R-:W-:Y:S04]  /*2e9a0*/  STL [R1+0x1f8], RZ ;  /* 0x0001f8ff01007387 */ /* 0x000fe80000100800 */
[----:B------:R-:W-:Y:S04]  /*2e9b0*/  STL [R1+0x1fc], RZ ;  /* 0x0001fcff01007387 */ /* 0x000fe80000100800 */
[----:B------:R-:W2:Y:S01]  /*2e9c0*/  LDL R237, [R1+0x1f80] ;  /* 0x001f800001ed7983 */ /* 0x000ea20000100800 */
[----:B------:R-:W-:Y:S01]  /*2e9d0*/  LOP3.LUT R22, R4, 0x40, RZ, 0xc0, !PT ;  /* 0x0000004004167812 */ /* 0x000fe200078ec0ff */
[----:B------:R-:W-:-:S02]  /*2e9e0*/  UIADD3.64 UR8, UR38, 0x4, URZ ;  /* 0x0000000426087897 */ /* 0x000fc4000fffe03f */
[----:B------:R-:W-:Y:S02]  /*2e9f0*/  UIADD3.64 UR8, UR38, 0x800, URZ ;  /* 0x0000080026087897 */ /* 0x000fe4000fffe03f */
[----:B------:R-:W-:Y:S01]  /*2ea00*/  UIADD3.64 UR8, UR38, 0x804, URZ ;  /* 0x0000080426087897 */ /* 0x000fe2000fffe03f */
[C-C-:B------:R-:W-:Y:S02]  /*2ea10*/  IMAD R4, R22.reuse, 0x100, R21.reuse ;  /* 0x0000010016047824 */ /* 0x140fe400078e0215 */
[----:B------:R-:W-:-:S03]  /*2ea20*/  IMAD R241, R22, 0x200, R21 ;  /* 0x0000020016f17824 */ /* 0x000fc600078e0215 */
[C---:B------:R-:W-:Y:S01]  /*2ea30*/  LOP3.LUT R20, R4.reuse, 0x10, RZ, 0x3c, !PT ;  /* 0x0000001004147812 */ /* 0x040fe200078e3cff */
[----:B------:R-:W-:Y:S01]  /*2ea40*/  UMOV UR8, UR7 ;  /* 0x0000000700087c82 */ /* 0x000fe20008000000 */
[----:B------:R-:W-:Y:S01]  /*2ea50*/  UMOV UR9, 0x40000040 ;  /* 0x4000004000097882 */ /* 0x000fe20000000000 */
[C---:B------:R-:W-:Y:S01]  /*2ea60*/  LOP3.LUT R19, R4.reuse, 0x20, RZ, 0x3c, !PT ;  /* 0x0000002004137812 */ /* 0x040fe200078e3cff */
[----:B------:R-:W-:Y:S01]  /*2ea70*/  IMAD.U32 R5, RZ, RZ, UR9 ;  /* 0x00000009ff057e24 */ /* 0x000fe2000f8e00ff */
[C---:B------:R-:W-:Y:S02]  /*2ea80*/  LOP3.LUT R18, R4.reuse, 0x30, RZ, 0x3c, !PT ;  /* 0x0000003004127812 */ /* 0x040fe400078e3cff */
[C---:B------:R-:W-:Y:S02]  /*2ea90*/  LOP3.LUT R17, R4.reuse, 0x40, RZ, 0x3c, !PT ;  /* 0x0000004004117812 */ /* 0x040fe400078e3cff */
[C---:B------:R-:W-:Y:S02]  /*2eaa0*/  LOP3.LUT R16, R4.reuse, 0x50, RZ, 0x3c, !PT ;  /* 0x0000005004107812 */ /* 0x040fe400078e3cff */
[----:B------:R-:W-:-:S02]  /*2eab0*/  LOP3.LUT R15, R4, 0x60, RZ, 0x3c, !PT ;  /* 0x00000060040f7812 */ /* 0x000fc400078e3cff */
[----:B------:R-:W-:Y:S01]  /*2eac0*/  LOP3.LUT R14, R4, 0x70, RZ, 0x3c, !PT ;  /* 0x00000070040e7812 */ /* 0x000fe200078e3cff */
[----:B------:R-:W-:Y:S01]  /*2ead0*/  IMAD R103, R13, 0xfe, RZ ;  /* 0x000000fe0d677824 */ /* 0x000fe200078e02ff */
[----:B------:R-:W-:Y:S01]  /*2eae0*/  LOP3.LUT R22, R241, 0x60, RZ, 0x3c, !PT ;  /* 0x00000060f1167812 */ /* 0x000fe200078e3cff */
[----:B------:R-:W-:Y:S01]  /*2eaf0*/  IMAD R104, R13, 0xfa, RZ ;  /* 0x000000fa0d687824 */ /* 0x000fe200078e02ff */
[----:B------:R-:W-:Y:S01]  /*2eb00*/  LOP3.LUT R44, R241, 0x70, RZ, 0x3c, !PT ;  /* 0x00000070f12c7812 */ /* 0x000fe200078e3cff */
[C---:B------:R-:W-:Y:S02]  /*2eb10*/  IMAD R105, R13.reuse, 0xf6, RZ ;  /* 0x000000f60d697824 */ /* 0x040fe400078e02ff */
[C---:B------:R-:W-:Y:S02]  /*2eb20*/  IMAD R106, R13.reuse, 0xf2, RZ ;  /* 0x000000f20d6a7824 */ /* 0x040fe400078e02ff */
[----:B------:R-:W-:Y:S01]  /*2eb30*/  IMAD R107, R13, 0xee, RZ ;  /* 0x000000ee0d6b7824 */ /* 0x000fe200078e02ff */
[----:B----4-:R-:W-:Y:S01]  /*2eb40*/  IADD3 R23, P5, R105, R154, RZ ;  /* 0x0000009a69177210 */ /* 0x010fe20007fbe0ff */
[----:B------:R-:W-:-:S02]  /*2eb50*/  IMAD R108, R13, 0xea, RZ ;  /* 0x000000ea0d6c7824 */ /* 0x000fc400078e02ff */
[C---:B------:R-:W-:Y:S02]  /*2eb60*/  IMAD R109, R13.reuse, 0xe6, RZ ;  /* 0x000000e60d6d7824 */ /* 0x040fe400078e02ff */
[C---:B------:R-:W-:Y:S02]  /*2eb70*/  IMAD R110, R13.reuse, 0x7f, RZ ;  /* 0x0000007f0d6e7824 */ /* 0x040fe400078e02ff */
[C---:B------:R-:W-:Y:S02]  /*2eb80*/  IMAD R111, R13.reuse, 0xe2, RZ ;  /* 0x000000e20d6f7824 */ /* 0x040fe400078e02ff */
[C---:B------:R-:W-:Y:S02]  /*2eb90*/  IMAD R112, R13.reuse, 0x7d, RZ ;  /* 0x0000007d0d707824 */ /* 0x040fe400078e02ff */
[C---:B------:R-:W-:Y:S02]  /*2eba0*/  IMAD R113, R13.reuse, 0xde, RZ ;  /* 0x000000de0d717824 */ /* 0x040fe400078e02ff */
        /* <DEDUP_REMOVED lines=55> */
[----:B------:R-:W-:Y:S02]  /*2ef20*/  IMAD R172, R13, 0xdc, RZ ;  /* 0x000000dc0dac7824 */ /* 0x000fe400078e02ff */
[----:B--2---:R-:W-:Y:S02]  /*2ef30*/  IMAD.IADD R21, R237, 0x1, R4 ;  /* 0x00000001ed157824 */ /* 0x004fe400078e0204 */
[----:B------:R-:W-:Y:S01]  /*2ef40*/  IMAD.U32 R4, RZ, RZ, UR8 ;  /* 0x00000008ff047e24 */ /* 0x000fe2000f8e00ff */
[----:B------:R-:W-:Y:S02]  /*2ef50*/  UIADD3.64 UR8, UR36, 0x100, URZ ;  /* 0x0000010024087897 */ /* 0x000fe4000fffe03f */
[----:B------:R-:W-:Y:S02]  /*2ef60*/  UIADD3.64 UR8, UR36, 0x200, URZ ;  /* 0x0000020024087897 */ /* 0x000fe4000fffe03f */
[----:B------:R-:W-:Y:S02]  /*2ef70*/  UIADD3.64 UR8, UR36, 0x300, URZ ;  /* 0x0000030024087897 */ /* 0x000fe4000fffe03f */
[----:B------:R-:W-:Y:S01]  /*2ef80*/  UIADD3.64 UR8, UR36, 0x400, URZ ;  /* 0x0000040024087897 */ /* 0x000fe2000fffe03f */
[----:B------:R0:W-:Y:S06]  /*2ef90*/  STL.64 [R1+0x1f70], R4 ;  /* 0x001f700401007387 */ /* 0x0001ec0000100a00 */
[----:B------:R-:W-:Y:S01]  /*2efa0*/  UMOV UR8, UR6 ;  /* 0x0000000600087c82 */ /* 0x000fe20008000000 */
[----:B------:R-:W-:Y:S01]  /*2efb0*/  UMOV UR9, 0x40000040 ;  /* 0x4000004000097882 */ /* 0x000fe20000000000 */
[----:B------:R-:W-:-:S02]  /*2efc0*/  IMAD.U32 R238, RZ, RZ, UR8 ;  /* 0x00000008ffee7e24 */ /* 0x000fc4000f8e00ff */
[----:B0-----:R-:W-:Y:S01]  /*2efd0*/  IMAD.IADD R5, R237, 0x1, R22 ;  /* 0x00000001ed057824 */ /* 0x001fe200078e0216 */
[-C--:B------:R-:W-:Y:S01]  /*2efe0*/  IADD3 R22, P2, R103, R154.reuse, RZ ;  /* 0x0000009a67167210 */ /* 0x080fe20007f5e0ff */
[----:B------:R-:W-:Y:S01]  /*2eff0*/  IMAD.IADD R4, R237, 0x1, R44 ;  /* 0x00000001ed047824 */ /* 0x000fe200078e022c */
[-C--:B------:R-:W-:Y:S01]  /*2f000*/  IADD3 R44, P4, R104, R154.reuse, RZ ;  /* 0x0000009a682c7210 */ /* 0x080fe20007f9e0ff */
[----:B------:R-:W-:Y:S02]  /*2f010*/  IMAD.U32 R239, RZ, RZ, UR9 ;  /* 0x00000009ffef7e24 */ /* 0x000fe4000f8e00ff */
[----:B------:R0:W-:Y:S04]  /*2f020*/  STL [R1+0xf4c], R22 ;  /* 0x000f4c1601007387 */ /* 0x0001e80000100800 */
[----:B------:R-:W-:Y:S01]  /*2f030*/  STL.64 [R1+0x1f78], R238 ;  /* 0x001f78ee01007387 */ /* 0x000fe20000100a00 */
[----:B0-----:R-:W-:-:S03]  /*2f040*/  IADD3 R22, P6, R106, R154, RZ ;  /* 0x0000009a6a167210 */ /* 0x001fc60007fde0ff */
[----:B------:R0:W-:Y:S04]  /*2f050*/  STL [R1+0xf5c], R44 ;  /* 0x000f5c2c01007387 */ /* 0x0001e80000100800 */
[----:B------:R1:W-:Y:S04]  /*2f060*/  STL [R1+0xf6c], R23 ;  /* 0x000f6c1701007387 */ /* 0x0003e80000100800 */
[----:B------:R2:W-:Y:S01]  /*2f070*/  STL [R1+0xf7c], R22 ;  /* 0x000f7c1601007387 */ /* 0x0005e20000100800 */
[-C--:B0-----:R-:W-:Y:S02]  /*2f080*/  IADD3 R44, P0, R107, R154.reuse, RZ ;  /* 0x0000009a6b2c7210 */ /* 0x081fe40007f1e0ff */
[----:B-1----:R-:W-:-:S03]  /*2f090*/  IADD3 R23, P3, R108, R154, RZ ;  /* 0x0000009a6c177210 */ /* 0x002fc60007f7e0ff */
[----:B------:R3:W-:Y:S01]  /*2f0a0*/  STL [R1+0xf8c], R44 ;  /* 0x000f8c2c01007387 */ /* 0x0007e20000100800 */
[----:B--2---:R-:W-:-:S03]  /*2f0b0*/  IADD3 R22, P1, R109, R154, RZ ;  /* 0x0000009a6d167210 */ /* 0x004fc60007f3e0ff */
[----:B------:R0:W-:Y:S04]  /*2f0c0*/  STL [R1+0xf9c], R23 ;  /* 0x000f9c1701007387 */ /* 0x0001e80000100800 */
[----:B------:R1:W-:Y:S01]  /*2f0d0*/  STL [R1+0xfac], R22 ;  /* 0x000fac1601007387 */ /* 0x0003e20000100800 */
[----:B---3--:R-:W-:Y:S02]  /*2f0e0*/  LEA.HI.X.SX32 R44, R110, R153, 0x1, P2 ;  /* 0x000000996e2c7211 */ /* 0x008fe400010f0eff */
[----:B0-----:R-:W-:-:S03]  /*2f0f0*/  IADD3 R23, P2, R111, R154, RZ ;  /* 0x0000009a6f177210 */ /* 0x001fc60007f5e0ff */
[----:B------:R0:W-:Y:S01]  /*2f100*/  STL [R1+0xf48], R44 ;  /* 0x000f482c01007387 */ /* 0x0001e20000100800 */
[----:B-1----:R-:W-:-:S03]  /*2f110*/  LEA.HI.X.SX32 R22, R112, R153, 0x1, P4 ;  /* 0x0000009970167211 */ /* 0x002fc600020f0eff */
[----:B------:R1:W-:Y:S04]  /*2f120*/  STL [R1+0xfbc], R23 ;  /* 0x000fbc1701007387 */ /* 0x0003e80000100800 */
[----:B------:R2:W-:Y:S01]  /*2f130*/  STL [R1+0xf58], R22 ;  /* 0x000f581601007387 */ /* 0x0005e20000100800 */
[----:B0-----:R-:W-:Y:S02]  /*2f140*/  IADD3 R44, P4, R113, R154, RZ ;  /* 0x0000009a712c7210 */ /* 0x001fe40007f9e0ff */
[----:B-1----:R-:W-:-:S03]  /*2f150*/  LEA.HI.X.SX32 R23, R114, R153, 0x1, P5 ;  /* 0x0000009972177211 */ /* 0x002fc600028f0eff */
[----:B------:R0:W-:Y:S01]  /*2f160*/  STL [R1+0xfcc], R44 ;  /* 0x000fcc2c01007387 */ /* 0x0001e20000100800 */
[----:B--2---:R-:W-:-:S03]  /*2f170*/  IADD3 R22, P5, R115, R154, RZ ;  /* 0x0000009a73167210 */ /* 0x004fc60007fbe0ff */
[----:B------:R1:W-:Y:S04]  /*2f180*/  STL [R1+0xf68], R23 ;  /* 0x000f681701007387 */ /* 0x0003e80000100800 */
[----:B------:R2:W-:Y:S01]  /*2f190*/  STL [R1+0xfdc], R22 ;  /* 0x000fdc1601007387 */ /* 0x0005e20000100800 */
[----:B0-----:R-:W-:Y:S02]  /*2f1a0*/  LEA.HI.X.SX32 R44, R116, R153, 0x1, P6 ;  /* 0x00000099742c7211 */ /* 0x001fe400030f0eff */
[----:B-1----:R-:W-:-:S03]  /*2f1b0*/  IADD3 R23, P6, R117, R154, RZ ;  /* 0x0000009a75177210 */ /* 0x002fc60007fde0ff */
[----:B------:R0:W-:Y:S01]  /*2f1c0*/  STL [R1+0xf78], R44 ;  /* 0x000f782c01007387 */ /* 0x0001e20000100800 */
[----:B--2---:R-:W-:-:S03]  /*2f1d0*/  LEA.HI.X.SX32 R22, R118, R153, 0x1, P0 ;  /* 0x0000009976167211 */ /* 0x004fc600000f0eff */
        /* <DEDUP_REMOVED lines=96> */
[----:B------:R1:W-:Y:S01]  /*2f7e0*/  STL [R1+0xf94], R23 ;  /* 0x000f941701007387 */ /* 0x0003e20000100800 */
[C---:B------:R-:W-:Y:S02]  /*2f7f0*/  IMAD R173, R13.reuse, 0x43, RZ ;  /* 0x000000430dad7824 */ /* 0x040fe400078e02ff */
[C---:B------:R-:W-:Y:S01]  /*2f800*/  IMAD R45, R13.reuse, 0x7e, RZ ;  /* 0x0000007e0d2d7824 */ /* 0x040fe200078e02ff */
[----:B------:R2:W-:Y:S01]  /*2f810*/  STL [R1+0x1108], R22 ;  /* 0x0011081601007387 */ /* 0x0005e20000100800 */
[----:B0-----:R-:W-:Y:S01]  /*2f820*/  IADD3 R44, P2, R170, R154, RZ ;  /* 0x0000009aaa2c7210 */ /* 0x001fe20007f5e0ff */
[----:B------:R-:W-:Y:S01]  /*2f830*/  IMAD R174, R13, 0x41, RZ ;  /* 0x000000410dae7824 */ /* 0x000fe200078e02ff */
[----:B-1----:R-:W-:-:S03]  /*2f840*/  LEA.HI.X.SX32 R23, R171, R153, 0x1, P4 ;  /* 0x00000099ab177211 */ /* 0x002fc600020f0eff */
[----:B------:R0:W-:Y:S01]  /*2f850*/  STL [R1+0xfb4], R44 ;  /* 0x000fb42c01007387 */ /* 0x0001e20000100800 */
[----:B--2---:R-:W-:-:S03]  /*2f860*/  IADD3 R22, P4, R172, R154, RZ ;  /* 0x0000009aac167210 */ /* 0x004fc60007f9e0ff */
[----:B------:R1:W-:Y:S01]  /*2f870*/  STL [R1+0x1118], R23 ;  /* 0x0011181701007387 */ /* 0x0003e20000100800 */
[----:B------:R-:W-:-:S03]  /*2f880*/  IMAD R175, R13, 0xd4, RZ ;  /* 0x000000d40daf7824 */ /* 0x000fc600078e02ff */
[----:B------:R2:W-:Y:S01]  /*2f890*/  STL [R1+0xfd4], R22 ;  /* 0x000fd41601007387 */ /* 0x0005e20000100800 */
[----:B0-----:R-:W-:Y:S01]  /*2f8a0*/  LEA.HI.X.SX32 R44, R173, R153, 0x1, P5 ;  /* 0x00000099ad2c7211 */ /* 0x001fe200028f0eff */
[----:B------:R-:W-:Y:S01]  /*2f8b0*/  IMAD R46, R13, 0x7a, RZ ;  /* 0x0000007a0d2e7824 */ /* 0x000fe200078e02ff */
[----:B-1----:R-:W-:-:S03]  /*2f8c0*/  IADD3 R23, P5, R45, R154, RZ ;  /* 0x0000009a2d177210 */ /* 0x002fc60007fbe0ff */
[----:B------:R0:W-:Y:S01]  /*2f8d0*/  STL [R1+0x1128], R44 ;  /* 0x0011282c01007387 */ /* 0x0001e20000100800 */
[----:B--2---:R-:W-:-:S03]  /*2f8e0*/  LEA.HI.X.SX32 R22, R174, R153, 0x1, P6 ;  /* 0x00000099ae167211 */ /* 0x004fc600030f0eff */
[----:B------:R1:W-:Y:S01]  /*2f8f0*/  STL [R1+0x114c], R23 ;  /* 0x00114c1701007387 */ /* 0x0003e20000100800 */
[C---:B------:R-:W-:Y:S02]  /*2f900*/  IMAD R176, R13.reuse, 0x3f, RZ ;  /* 0x0000003f0db07824 */ /* 0x040fe400078e02ff */
[----:B------:R-:W-:Y:S01]  /*2f910*/  IMAD R177, R13, 0xcc, RZ ;  /* 0x000000cc0db17824 */ /* 0x000fe200078e02ff */
[----:B------:R2:W-:Y:S01]  /*2f920*/  STL [R1+0x1138], R22 ;  /* 0x0011381601007387 */ /* 0x0005e20000100800 */
[----:B0-----:R-:W-:Y:S02]  /*2f930*/  IADD3 R44, P6, R175, R154, RZ ;  /* 0x0000009aaf2c7210 */ /* 0x001fe40007fde0ff */
[----:B-1----:R-:W-:-:S03]  /*2f940*/  LEA.HI.X.SX32 R23, R45, R153, 0x1, P0 ;  /* 0x000000992d177211 */ /* 0x002fc600000f0eff */
[----:B------:R0:W-:Y:S01]  /*2f950*/  STL [R1+0xff4], R44 ;  /* 0x000ff42c01007387 */ /* 0x0001e20000100800 */
[----:B--2---:R-:W-:-:S03]  /*2f960*/  IADD3 R22, P0, R46, R154, RZ ;  /* 0x0000009a2e167210 */ /* 0x004fc60007f1e0ff */
[----:B------:R1:W-:Y:S01]  /*2f970*/  STL [R1+0xf50], R23 ;  /* 0x000f501701007387 */ /* 0x0003e20000100800 */
[C---:B------:R-:W-:Y:S02]  /*2f980*/  IMAD R47, R13.reuse, 0x76, RZ ;  /* 0x000000760d2f7824 */ /* 0x040fe400078e02ff */
[C---:B------:R-:W-:Y:S01]  /*2f990*/  IMAD R178, R13.reuse, 0x3d, RZ ;  /* 0x0000003d0db27824 */ /* 0x040fe200078e02ff */
[----:B------:R2:W-:Y:S01]  /*2f9a0*/  STL [R1+0x115c], R22 ;  /* 0x00115c1601007387 */ /* 0x0005e20000100800 */
[----:B0-----:R-:W-:Y:S01]  /*2f9b0*/  LEA.HI.X.SX32 R44, R176, R153, 0x1, P5 ;  /* 0x00000099b02c7211 */ /* 0x001fe200028f0eff */
[----:B------:R-:W-:Y:S01]  /*2f9c0*/  IMAD R179, R13, 0xc4, RZ ;  /* 0x000000c40db37824 */ /* 0x000fe200078e02ff */
[----:B-1----:R-:W-:-:S03]  /*2f9d0*/  IADD3 R23, P5, R177, R154, RZ ;  /* 0x0000009ab1177210 */ /* 0x002fc60007fbe0ff */
[----:B------:R0:W-:Y:S01]  /*2f9e0*/  STL [R1+0x1148], R44 ;  /* 0x0011482c01007387 */ /* 0x0001e20000100800 */
[----:B--2---:R-:W-:-:S03]  /*2f9f0*/  LEA.HI.X.SX32 R22, R46, R153, 0x1, P3 ;  /* 0x000000992e167211 */ /* 0x004fc600018f0eff */
[----:B------:R1:W-:Y:S01]  /*2fa00*/  STL [R1+0x1014], R23 ;  /* 0x0010141701007387 */ /* 0x0003e20000100800 */
[----:B------:R-:W-:-:S03]  /*2fa10*/  IMAD R48, R13, 0x72, RZ ;  /* 0x000000720d307824 */ /* 0x000fc600078e02ff */
        /* <DEDUP_REMOVED lines=309> */
[----:B0-----:R-:W-:Y:S02]  /*30d70*/  IADD3 R44, P6, R81, R154, RZ ;  /* 0x0000009a512c7210 */ /* 0x001fe40007fde0ff */
[----:B-1----:R-:W-:-:S03]  /*30d80*/  LEA.HI.X.SX32 R23, R80, R153, 0x1, P5 ;  /* 0x0000009950177211 */ /* 0x002fc600028f0eff */
[----:B------:R0:W-:Y:S01]  /*30d90*/  STL [R1+0x1274], R44 ;  /* 0x0012742c01007387 */ /* 0x0001e20000100800 */
[----:B--2---:R-:W-:-:S03]  /*30da0*/  IADD3 R22, P5, R82, R154, RZ ;  /* 0x0000009a52167210 */ /* 0x004fc60007fbe0ff */
[----:B------:R1:W-:Y:S01]  /*30db0*/  STL [R1+0x1000], R23 ;  /* 0x0010001701007387 */ /* 0x0003e20000100800 */
[C---:B------:R-:W-:Y:S02]  /*30dc0*/  IMAD R83, R13.reuse, 0x58, RZ ;  /* 0x000000580d537824 */ /* 0x040fe400078e02ff */
[----:B------:R-:W-:Y:S01]  /*30dd0*/  IMAD R226, R13, 0xd, RZ ;  /* 0x0000000d0de27824 */ /* 0x000fe200078e02ff */
        /* <DEDUP_REMOVED lines=117> */
[----:B------:R1:W-:Y:S01]  /*31530*/  STL [R1+0x1280], R23 ;  /* 0x0012801701007387 */ /* 0x0003e20000100800 */
[C---:B------:R-:W-:Y:S02]  /*31540*/  IMAD.SHL.U32 R102, R13.reuse, 0x2, RZ ;  /* 0x000000020d667824 */ /* 0x040fe400078e00ff */
[C---:B------:R-:W-:Y:S01]  /*31550*/  IMAD R231, R13.reuse, 0x3, RZ ;  /* 0x000000030de77824 */ /* 0x040fe200078e02ff */
[----:B------:R2:W-:Y:S01]  /*31560*/  STL [R1+0x1304], R22 ;  /* 0x0013041601007387 */ /* 0x0005e20000100800 */
[----:B0-----:R-:W-:Y:S02]  /*31570*/  LEA.HI.X.SX32 R44, R100, R153, 0x1, P4 ;  /* 0x00000099642c7211 */ /* 0x001fe400020f0eff */
[----:B-1----:R-:W-:-:S03]  /*31580*/  LEA R23, P4, R13, R154, 0x3 ;  /* 0x0000009a0d177211 */ /* 0x002fc600078818ff */
[----:B------:R0:W-:Y:S01]  /*31590*/  STL [R1+0x12e0], R44 ;  /* 0x0012e02c01007387 */ /* 0x0001e20000100800 */
[----:B--2---:R-:W-:-:S03]  /*315a0*/  LEA.HI.X.SX32 R22, R101, R153, 0x1, P2 ;  /* 0x0000009965167211 */ /* 0x004fc600010f0eff */
[----:B------:R1:W-:Y:S01]  /*315b0*/  STL [R1+0x1324], R23 ;  /* 0x0013241701007387 */ /* 0x0003e20000100800 */
[C---:B------:R-:W-:Y:S02]  /*315c0*/  IMAD.SHL.U32 R232, R13.reuse, 0x40, RZ ;  /* 0x000000400de87824 */ /* 0x040fe400078e00ff */
[C---:B------:R-:W-:Y:S01]  /*315d0*/  IMAD.SHL.U32 R233, R13.reuse, 0x20, RZ ;  /* 0x000000200de97824 */ /* 0x040fe200078e00ff */
[----:B------:R2:W-:Y:S01]  /*315e0*/  STL [R1+0x1310], R22 ;  /* 0x0013101601007387 */ /* 0x0005e20000100800 */
[----:B0-----:R-:W-:Y:S01]  /*315f0*/  IADD3 R44, P2, R102, R154, RZ ;  /* 0x0000009a662c7210 */ /* 0x001fe20007f5e0ff */
[----:B------:R-:W-:Y:S01]  /*31600*/  IMAD.SHL.U32 R234, R13, 0x10, RZ ;  /* 0x000000100dea7824 */ /* 0x000fe200078e00ff */
[----:B-1----:R-:W-:-:S03]  /*31610*/  LEA.HI.X.SX32 R23, R231, R153, 0x1, P6 ;  /* 0x00000099e7177211 */ /* 0x002fc600030f0eff */
[----:B------:R0:W-:Y:S01]  /*31620*/  STL [R1+0x133c], R44 ;  /* 0x00133c2c01007387 */ /* 0x0001e20000100800 */
[----:B--2---:R-:W-:-:S03]  /*31630*/  LEA R22, P6, R13, R154, 0x2 ;  /* 0x0000009a0d167211 */ /* 0x004fc600078c10ff */
[----:B------:R1:W-:Y:S01]  /*31640*/  STL [R1+0x1328], R23 ;  /* 0x0013281701007387 */ /* 0x0003e20000100800 */
[C---:B------:R-:W-:Y:S02]  /*31650*/  IMAD.SHL.U32 R235, R13.reuse, 0x8, RZ ;  /* 0x000000080deb7824 */ /* 0x040fe400078e00ff */
[----:B------:R-:W-:Y:S01]  /*31660*/  IMAD.SHL.U32 R236, R13, 0x4, RZ ;  /* 0x000000040dec7824 */ /* 0x000fe200078e00ff */
[----:B------:R2:W-:Y:S01]  /*31670*/  STL [R1+0x1334], R22 ;  /* 0x0013341601007387 */ /* 0x0005e20000100800 */
[-C--:B0-----:R-:W-:Y:S02]  /*31680*/  LEA.HI.X.SX32 R44, R232, R153.reuse, 0x1, P5 ;  /* 0x00000099e82c7211 */ /* 0x081fe400028f0eff */
[----:B-1----:R-:W-:-:S03]  /*31690*/  LEA.HI.X.SX32 R23, R233, R153, 0x1, P0 ;  /* 0x00000099e9177211 */ /* 0x002fc600000f0eff */
[----:B------:R0:W-:Y:S01]  /*316a0*/  STL [R1+0x1140], R44 ;  /* 0x0011402c01007387 */ /* 0x0001e20000100800 */
[----:B--2---:R-:W-:-:S03]  /*316b0*/  LEA.HI.X.SX32 R22, R234, R153, 0x1, P1 ;  /* 0x00000099ea167211 */ /* 0x004fc600008f0eff */
[----:B------:R1:W-:Y:S01]  /*316c0*/  STL [R1+0x1240], R23 ;  /* 0x0012401701007387 */ /* 0x0003e20000100800 */
[----:B------:R-:W-:-:S03]  /*316d0*/  IMAD.SHL.U32 R152, R13, 0x80, RZ ;  /* 0x000000800d987824 */ /* 0x000fc600078e00ff */
[----:B------:R2:W-:Y:S01]  /*316e0*/  STL [R1+0x12c0], R22 ;  /* 0x0012c01601007387 */ /* 0x0005e20000100800 */
[-C--:B0-----:R-:W-:Y:S02]  /*316f0*/  LEA.HI.X.SX32 R44, R235, R153.reuse, 0x1, P3 ;  /* 0x00000099eb2c7211 */ /* 0x081fe400018f0eff */
[----:B-1----:R-:W-:-:S03]  /*31700*/  LEA.HI.X.SX32 R23, R236, R153, 0x1, P4 ;  /* 0x00000099ec177211 */ /* 0x002fc600020f0eff */
[----:B------:R0:W-:Y:S01]  /*31710*/  STL [R1+0x1300], R44 ;  /* 0x0013002c01007387 */ /* 0x0001e20000100800 */
[-C--:B--2---:R-:W-:Y:S02]  /*31720*/  LEA.HI.X.SX32 R22, R13, R153.reuse, 0x1, P2 ;  /* 0x000000990d167211 */ /* 0x084fe400010f0eff */
[----:B------:R-:W-:Y:S01]  /*31730*/  LEA.HI.X.SX32 R13, R102, R153, 0x1, P6 ;  /* 0x00000099660d7211 */ /* 0x000fe200030f0eff */
[----:B------:R1:W-:Y:S04]  /*31740*/  STL [R1+0x1320], R23 ;  /* 0x0013201701007387 */ /* 0x0003e80000100800 */
[----:B------:R1:W-:Y:S04]  /*31750*/  STL [R1+0x1338], R22 ;  /* 0x0013381601007387 */ /* 0x0003e80000100800 */
[----:B------:R1:W-:Y:S01]  /*31760*/  STL [R1+0x1330], R13 ;  /* 0x0013300d01007387 */ /* 0x0003e20000100800 */
[----:B------:R-:W-:-:S02]  /*31770*/  SHF.R.S32.HI R0, RZ, 0x1f, R12 ;  /* 0x0000001fff007819 */ /* 0x000fc4000001140c */
[----:B------:R-:W-:Y:S02]  /*31780*/  SHF.R.S32.HI R2, RZ, 0x1f, R152 ;  /* 0x0000001fff027819 */ /* 0x000fe40000011498 */
[C---:B------:R-:W-:Y:S02]  /*31790*/  LOP3.LUT R10, R241.reuse, 0x10, RZ, 0x3c, !PT ;  /* 0x00000010f10a7812 */ /* 0x040fe400078e3cff */
[C---:B------:R-:W-:Y:S02]  /*317a0*/  LOP3.LUT R9, R241.reuse, 0x20, RZ, 0x3c, !PT ;  /* 0x00000020f1097812 */ /* 0x040fe400078e3cff */
[C---:B------:R-:W-:Y:S02]  /*317b0*/  LOP3.LUT R8, R241.reuse, 0x30, RZ, 0x3c, !PT ;  /* 0x00000030f1087812 */ /* 0x040fe400078e3cff */
[C---:B------:R-:W-:Y:S02]  /*317c0*/  LOP3.LUT R7, R241.reuse, 0x40, RZ, 0x3c, !PT ;  /* 0x00000040f1077812 */ /* 0x040fe400078e3cff */
[----:B------:R-:W-:Y:S01]  /*317d0*/  LOP3.LUT R6, R241, 0x50, RZ, 0x3c, !PT ;  /* 0x00000050f1067812 */ /* 0x000fe200078e3cff */
[----:B------:R-:W-:Y:S01]  /*317e0*/  UIADD3.64 UR12, UR36, 0x80, URZ ;  /* 0x00000080240c7897 */ /* 0x000fe2000fffe03f */
[----:B------:R-:W-:-:S02]  /*317f0*/  SHF.L.U64.HI R0, R12, 0x1, R0 ;  /* 0x000000010c007819 */ /* 0x000fc40000010200 */
[----:B------:R-:W-:Y:S02]  /*31800*/  CS2R R24, SRZ ;  /* 0x0000000000187805 */ /* 0x000fe4000001ff00 */
[----:B------:R-:W-:Y:S02]  /*31810*/  SHF.L.U64.HI R2, R152, 0x1, R2 ;  /* 0x0000000198027819 */ /* 0x000fe40000010202 */
        /* <DEDUP_REMOVED lines=9> */
[----:B------:R-:W-:Y:S01]  /*318b0*/  IMAD.SHL.U32 R12, R12, 0x2, RZ ;  /* 0x000000020c0c7824 */ /* 0x000fe200078e00ff */
[----:B------:R-:W-:Y:S01]  /*318c0*/  UIADD3.64 UR10, UR38, 0x2, URZ ;  /* 0x00000002260a7897 */ /* 0x000fe2000fffe03f */
[----:B------:R-:W-:Y:S01]  /*318d0*/  IMAD.SHL.U32 R152, R152, 0x2, RZ ;  /* 0x0000000298987824 */ /* 0x000fe200078e00ff */
[----:B------:R-:W-:Y:S01]  /*318e0*/  UIADD3.64 UR12, UR36, 0x180, URZ ;  /* 0x00000180240c7897 */ /* 0x000fe2000fffe03f */
[C---:B------:R-:W-:Y:S01]  /*318f0*/  IMAD.IADD R11, R237.reuse, 0x1, R241 ;  /* 0x00000001ed0b7824 */ /* 0x040fe200078e02f1 */
[----:B0-----:R-:W-:Y:S01]  /*31900*/  CS2R R44, SRZ ;  /* 0x00000000002c7805 */ /* 0x001fe2000001ff00 */
[C---:B------:R-:W-:Y:S01]  /*31910*/  IMAD.IADD R20, R237.reuse, 0x1, R20 ;  /* 0x00000001ed147824 */ /* 0x040fe200078e0214 */
[----:B------:R-:W-:Y:S01]  /*31920*/  CS2R R46, SRZ ;  /* 0x00000000002e7805 */ /* 0x000fe2000001ff00 */
        /* <DEDUP_REMOVED lines=20> */
[----:B------:R-:W-:Y:S01]  /*31a70*/  IMAD.IADD R6, R237, 0x1, R6 ;  /* 0x00000001ed067824 */ /* 0x000fe200078e0206 */
        /* <DEDUP_REMOVED lines=42> */
[----:B------:R-:W-:Y:S02]  /*31d20*/  UIADD3.64 UR10, UR38, 0x7fe, URZ ;  /* 0x000007fe260a7897 */ /* 0x000fe4000fffe03f */
[----:B------:R-:W-:-:S02]  /*31d30*/  UIADD3.64 UR12, UR36, 0x280, URZ ;  /* 0x00000280240c7897 */ /* 0x000fc4000fffe03f */
[----:B------:R-:W-:Y:S02]  /*31d40*/  UIADD3.64 UR10, UR38, 0x802, URZ ;  /* 0x00000802260a7897 */ /* 0x000fe4000fffe03f */
[----:B------:R-:W-:Y:S02]  /*31d50*/  UIADD3.64 UR12, UR36, 0x380, URZ ;  /* 0x00000380240c7897 */ /* 0x000fe4000fffe03f */
[----:B------:R-:W-:Y:S02]  /*31d60*/  UIADD3.64 UR58, UR38, 0xffe, URZ ;  /* 0x00000ffe263a7897 */ /* 0x000fe4000fffe03f */
[----:B------:R-:W-:Y:S02]  /*31d70*/  UIADD3.64 UR10, UR38, 0x1000, URZ ;  /* 0x00001000260a7897 */ /* 0x000fe4000fffe03f */
        /* <DEDUP_REMOVED lines=11> */
[----:B-1----:R-:W-:-:S12]  /*31e30*/  UIADD3.64 UR52, UR36, 0x700, URZ ;  /* 0x0000070024347897 */ /* 0x002fd8000fffe03f */
.L_x_1:
[----:B------:R-:W2:Y:S04]  /*31e40*/  LDL.64 R12, [R1+0x1f70] ;  /* 0x001f7000010c7983 */ /* 0x000ea80000100a00 */
[----:B------:R-:W3:Y:S04]  /*31e50*/  LDL.64 R22, [R1+0x1f78] ;  /* 0x001f780001167983 */ /* 0x000ee80000100a00 */
[----:B-----5:R-:W-:Y:S04]  /*31e60*/  STL [R1+0x2974], R20 ;  /* 0x0029741401007387 */ /* 0x020fe80000100800 */
[----:B------:R-:W-:Y:S04]  /*31e70*/  STL [R1+0x2940], R19 ;  /* 0x0029401301007387 */ /* 0x000fe80000100800 */
        /* <DEDUP_REMOVED lines=122> */
[----:B0-----:R0:W-:Y:S04]  /*32620*/  STL.64 [R1+0x2248], R150 ;  /* 0x0022489601007387 */ /* 0x0011e80000100a00 */
[----:B------:R-:W-:Y:S04]  /*32630*/  STL [R1+0x2838], R150 ;  /* 0x0028389601007387 */ /* 0x000fe80000100800 */
[----:B0-----:R-:W4:Y:S04]  /*32640*/  LDL.LU R151, [R1+0xae0] ;  /* 0x000ae00001977983 */ /* 0x001f280000300800 */
[----:B------:R-:W-:Y:S04]  /*32650*/  STL.64 [R1+0x2240], R148 ;  /* 0x0022409401007387 */ /* 0x000fe80000100a00 */
[----:B------:R-:W-:Y:S04]  /*32660*/  STL [R1+0x2840], R148 ;  /* 0x0028409401007387 */ /* 0x000fe80000100800 */
[----:B------:R-:W-:Y:S04]  /*32670*/  STL [R1+0x283c], R149 ;  /* 0x00283c9501007387 */ /* 0x000fe80000100800 */
        /* <DEDUP_REMOVED lines=119> */
[----:B------:R-:W-:Y:S04]  /*32df0*/  STL.64 [R1+0x20f8], R66 ;  /* 0x0020f84201007387 */ /* 0x000fe80000100a00 */
        /* <DEDUP_REMOVED lines=21> */
[----:B------:R0:W-:Y:S04]  /*32f50*/  STL [R1+0x2040], R2 ;  /* 0x0020400201007387 */ /* 0x0001e80000100800 */
[----:B------:R1:W-:Y:S01]  /*32f60*/  STL [R1+0x2028], R0 ;  /* 0x0020280001007387 */ /* 0x0003e20000100800 */
[----:B0-----:R-:W-:-:S03]  /*32f70*/  MOV R2, UR35 ;  /* 0x0000002300027c02 */ /* 0x001fc60008000f00 */
[----:B-----5:R-:W-:Y:S01]  /*32f80*/  STL [R1+0x1f8c], R3 ;  /* 0x001f8c0301007387 */ /* 0x020fe20000100800 */
[----:B-1----:R-:W-:-:S03]  /*32f90*/  MOV R0, UR34 ;  /* 0x0000002200007c02 */ /* 0x002fc60008000f00 */
[----:B------:R0:W-:Y:S01]  /*32fa0*/  STL [R1+0x1f60], R2 ;  /* 0x001f600201007387 */ /* 0x0001e20000100800 */
[----:B--2---:R-:W-:-:S03]  /*32fb0*/  R2UR UR34, R12 ;  /* 0x000000000c2272ca */ /* 0x004fc600000e0000 */
[----:B------:R1:W-:Y:S04]  /*32fc0*/  STL [R1+0x1f5c], R0 ;  /* 0x001f5c0001007387 */ /* 0x0003e80000100800 */
[----:B------:R-:W2:Y:S04]  /*32fd0*/  LDL.LU R40, [R1+0x133c] ;  /* 0x00133c0001287983 */ /* 0x000ea80000300800 */
[----:B------:R-:W2:Y:S04]  /*32fe0*/  LDL.LU R12, [R1+0xf70] ;  /* 0x000f7000010c7983 */ /* 0x000ea80000300800 */
[----:B0-----:R-:W2:Y:S04]  /*32ff0*/  LDL R2, [R1+0x1338] ;  /* 0x0013380001027983 */ /* 0x001ea80000100800 */
[----:B-1----:R-:W2:Y:S01]  /*33000*/  LDL R0, [R1+0x1334] ;  /* 0x0013340001007983 */ /* 0x002ea20000100800 */
[----:B------:R-:W-:-:S02]  /*33010*/  R2UR UR35, R13 ;  /* 0x000000000d2372ca */ /* 0x000fc400000e0000 */
[----:B------:R-:W-:-:S05]  /*33020*/  MOV R13, UR49 ;  /* 0x00000031000d7c02 */ /* 0x000fca0008000f00 */
[----:B------:R0:W-:Y:S04]  /*33030*/  STL [R1+0x1f68], R13 ;  /* 0x001f680d01007387 */ /* 0x0001e80000100800 */
[----:B------:R-:W2:Y:S04]  /*33040*/  LDL R46, [R1+0x1330] ;  /* 0x00133000012e7983 */ /* 0x000ea80000100800 */
[----:B------:R-:W2:Y:S01]  /*33050*/  LDL R42, [R1+0x1328] ;  /* 0x00132800012a7983 */ /* 0x000ea20000100800 */
[----:B0-----:R-:W-:-:S05]  /*33060*/  MOV R13, UR48 ;  /* 0x00000030000d7c02 */ /* 0x001fca0008000f00 */
[----:B------:R0:W-:Y:S01]  /*33070*/  STL [R1+0x1f64], R13 ;  /* 0x001f640d01007387 */ /* 0x0001e20000100800 */
[----:B---3--:R-:W-:Y:S02]  /*33080*/  R2UR UR32, R22 ;  /* 0x00000000162072ca */ /* 0x008fe400000e0000 */
[----:B------:R-:W-:Y:S01]  /*33090*/  R2UR UR33, R23 ;  /* 0x00000000172172ca */ /* 0x000fe200000e0000 */
[----:B------:R-:W3:Y:S01]  /*330a0*/  LDL R41, [R1+0x132c] ;  /* 0x00132c0001297983 */ /* 0x000ee20000100800 */
[----:B------:R-:W-:Y:S02]  /*330b0*/  PRMT R69, RZ, 0x7610, R69 ;  /* 0x00007610ff457816 */ /* 0x000fe40000000045 */
[----:B------:R-:W-:Y:S01]  /*330c0*/  PRMT R81, RZ, 0x7610, R81 ;  /* 0x00007610ff517816 */ /* 0x000fe20000000051 */
[----:B------:R-:W3:Y:S01]  /*330d0*/  LDL R38, [R1+0x1320] ;  /* 0x0013200001267983 */ /* 0x000ee20000100800 */
[----:B0-----:R-:W4:Y:S02]  /*330e0*/  LDC R13, c[0x0][0x230] ;  /* 0x00008c00ff0d7b82 */ /* 0x001f240000000800 */
[----:B----4-:R-:W-:-:S05]  /*330f0*/  IMAD R13, R151, -0x80, R13 ;  /* 0xffffff80970d7824 */ /* 0x010fca00078e020d */
[C---:B------:R-:W-:Y:S02]  /*33100*/  ISETP.GT.AND P0, PT, R13.reuse, RZ, PT ;  /* 0x000000ff0d00720c */ /* 0x040fe40003f04270 */
[C---:B------:R-:W-:Y:S02]  /*33110*/  ISETP.GT.AND P1, PT, R13.reuse, 0x1, PT ;  /* 0x000000010d00780c */ /* 0x040fe40003f24270 */
[----:B------:R-:W-:Y:S01]  /*33120*/  ISETP.GT.AND P2, PT, R13, 0x2, PT ;  /* 0x000000020d00780c */ /* 0x000fe20003f44270 */
[----:B------:R-:W-:Y:S08]  /*33130*/  STL [R1+0x2250], R154 ;  /* 0x0022509a01007387 */ /* 0x000ff00000100800 */
[----:B------:R-:W-:-:S02]  /*33140*/  @P0 IMAD.MOV.U32 R22, RZ, RZ, R154 ;  /* 0x000000ffff160224 */ /* 0x000fc400078e009a */
[----:B------:R-:W-:Y:S01]  /*33150*/  @P0 IMAD.MOV.U32 R23, RZ, RZ, R153 ;  /* 0x000000ffff170224 */ /* 0x000fe200078e0099 */
[----:B------:R0:W-:Y:S04]  /*33160*/  STL [R1+0x2044], R153 ;  /* 0x0020449901007387 */ /* 0x0001e80000100800 */
[----:B------:R2:W4:Y:S04]  /*33170*/  @P0 LDG.E.U16 R69, desc[UR4][R22.64] ;  /* 0x0000000416450981 */ /* 0x000528000c1e1500 */
[----:B0-----:R-:W4:Y:S01]  /*33180*/  LDL.LU R153, [R1+0x1324] ;  /* 0x0013240001997983 */ /* 0x001f220000300800 */
[----:B--2---:R-:W-:-:S02]  /*33190*/  @P1 IMAD.MOV.U32 R22, RZ, RZ, R40 ;  /* 0x000000ffff161224 */ /* 0x004fc400078e0028 */
[----:B------:R-:W-:Y:S02]  /*331a0*/  @P1 IMAD.MOV.U32 R23, RZ, RZ, R2 ;  /* 0x000000ffff171224 */ /* 0x000fe400078e0002 */
[----:B------:R-:W2:Y:S04]  /*331b0*/  LDL.LU R2, [R1+0x131c] ;  /* 0x00131c0001027983 */ /* 0x000ea80000300800 */
[----:B------:R0:W2:Y:S01]  /*331c0*/  @P1 LDG.E.U16 R81, desc[UR4][R22.64] ;  /* 0x0000000416511981 */ /* 0x0000a2000c1e1500 */
[----:B------:R-:W-:Y:S02]  /*331d0*/  ISETP.GT.AND P3, PT, R13, 0x3, PT ;  /* 0x000000030d00780c */ /* 0x000fe40003f64270 */
[----:B------:R-:W-:Y:S01]  /*331e0*/  PRMT R93, RZ, 0x7610, R93 ;  /* 0x00007610ff5d7816 */ /* 0x000fe2000000005d */
[----:B------:R-:W2:Y:S01]  /*331f0*/  LDL R48, [R1+0x1310] ;  /* 0x0013100001307983 */ /* 0x000ea20000100800 */
[----:B0-----:R-:W-:-:S03]  /*33200*/  @P2 IMAD.MOV.U32 R22, RZ, RZ, R0 ;  /* 0x000000ffff162224 */ /* 0x001fc600078e0000 */
[----:B------:R-:W2:Y:S01]  /*33210*/  LDL R0, [R1+0x1318] ;  /* 0x0013180001007983 */ /* 0x000ea20000100800 */
[C---:B------:R-:W-:Y:S01]  /*33220*/  ISETP.GT.AND P0, PT, R13.reuse, 0x4, PT ;  /* 0x000000040d00780c */ /* 0x040fe20003f04270 */
[----:B------:R-:W-:Y:S01]  /*33230*/  @P2 IMAD.MOV.U32 R23, RZ, RZ, R46 ;  /* 0x000000ffff172224 */ /* 0x000fe200078e002e */
[----:B------:R-:W-:Y:S01]  /*33240*/  PRMT R105, RZ, 0x7610, R105 ;  /* 0x00007610ff697816 */ /* 0x000fe20000000069 */
[----:B------:R-:W2:Y:S01]  /*33250*/  LDL R46, [R1+0x1314] ;  /* 0x00131400012e7983 */ /* 0x000ea20000100800 */
[----:B------:R-:W-:-:S03]  /*33260*/  ISETP.GT.AND P1, PT, R13, 0x5, PT ;  /* 0x000000050d00780c */ /* 0x000fc60003f24270 */
[----:B------:R3:W2:Y:S01]  /*33270*/  @P2 LDG.E.U16 R93, desc[UR4][R22.64] ;  /* 0x00000004165d2981 */ /* 0x0006a2000c1e1500 */
[----:B------:R-:W-:Y:S01]  /*33280*/  PRMT R117, RZ, 0x7610, R117 ;  /* 0x00007610ff757816 */ /* 0x000fe20000000075 */
[----:B---3--:R-:W-:Y:S02]  /*33290*/  @P3 IMAD.MOV.U32 R22, RZ, RZ, R41 ;  /* 0x000000ffff163224 */ /* 0x008fe400078e0029 */
[----:B------:R-:W-:Y:S01]  /*332a0*/  @P3 IMAD.MOV.U32 R23, RZ, RZ, R42 ;  /* 0x000000ffff173224 */ /* 0x000fe200078e002a */
[----:B------:R-:W3:Y:S04]  /*332b0*/  LDL R41, [R1+0x130c] ;  /* 0x00130c0001297983 */ /* 0x000ee80000100800 */
[----:B------:R0:W3:Y:S04]  /*332c0*/  @P3 LDG.E.U16 R105, desc[UR4][R22.64] ;  /* 0x0000000416693981 */ /* 0x0000e8000c1e1500 */
[----:B------:R-:W3:Y:S01]  /*332d0*/  LDL R42, [R1+0x1308] ;  /* 0x00130800012a7983 */ /* 0x000ee20000100800 */
[----:B0-----:R-:W-:-:S02]  /*332e0*/  @P0 IMAD.MOV.U32 R23, RZ, RZ, R38 ;  /* 0x000000ffff170224 */ /* 0x001fc400078e0026 */
[----:B----4-:R-:W-:Y:S01]  /*332f0*/  @P0 IMAD.MOV.U32 R22, RZ, RZ, R153 ;  /* 0x000000ffff160224 */ /* 0x010fe200078e0099 */
[----:B------:R-:W-:Y:S04]  /*33300*/  STL [R1+0x2048], R153 ;  /* 0x0020489901007387 */ /* 0x000fe80000100800 */
[----:B------:R2:W4:Y:S04]  /*33310*/  @P0 LDG.E.U16 R117, desc[UR4][R22.64] ;  /* 0x0000000416750981 */ /* 0x000528000c1e1500 */
[----:B------:R-:W4:Y:S01]  /*33320*/  LDL R38, [R1+0x1300] ;  /* 0x0013000001267983 */ /* 0x000f220000100800 */
[----:B--2---:R-:W-:-:S03]  /*33330*/  @P1 IMAD.MOV.U32 R23, RZ, RZ, R0 ;  /* 0x000000ffff171224 */ /* 0x004fc600078e0000 */
[----:B------:R-:W2:Y:S01]  /*33340*/  LDL R0, [R1+0x1304] ;  /* 0x0013040001007983 */ /* 0x000ea20000100800 */
[C---:B------:R-:W-:Y:S01]  /*33350*/  ISETP.GT.AND P2, PT, R13.reuse, 0x6, PT ;  /* 0x000000060d00780c */ /* 0x040fe20003f44270 */
[----:B------:R-:W-:Y:S01]  /*33360*/  @P1 IMAD.MOV.U32 R22, RZ, RZ, R2 ;  /* 0x000000ffff161224 */ /* 0x000fe200078e0002 */
[----:B------:R-:W-:Y:S02]  /*33370*/  PRMT R128, RZ, 0x7610, R128 ;  /* 0x00007610ff807816 */ /* 0x000fe40000000080 */
[C---:B------:R-:W-:Y:S02]  /*33380*/  ISETP.GT.AND P3, PT, R13.reuse, 0x7, PT ;  /* 0x000000070d00780c */ /* 0x040fe40003f64270 */
[----:B------:R-:W-:Y:S02]  /*33390*/  PRMT R139, RZ, 0x7610, R139 ;  /* 0x00007610ff8b7816 */ /* 0x000fe4000000008b */
[----:B------:R-:W-:Y:S01]  /*333a0*/  ISETP.GT.AND P0, PT, R13, 0x8, PT ;  /* 0x000000080d00780c */ /* 0x000fe20003f04270 */
[----:B------:R0:W2:Y:S01]  /*333b0*/  @P1 LDG.E.U16 R128, desc[UR4][R22.64] ;  /* 0x0000000416801981 */ /* 0x0000a2000c1e1500 */
[----:B------:R-:W-:-:S03]  /*333c0*/  PRMT R150, RZ, 0x7610, R150 ;  /* 0x00007610ff967816 */ /* 0x000fc60000000096 */
[----:B0-----:R-:W-:Y:S02]  /*333d0*/  @P2 IMAD.MOV.U32 R22, RZ, RZ, R46 ;  /* 0x000000ffff162224 */ /* 0x001fe400078e002e */
[----:B------:R-:W-:-:S05]  /*333e0*/  @P2 IMAD.MOV.U32 R23, RZ, RZ, R48 ;  /* 0x000000ffff172224 */ /* 0x000fca00078e0030 */
[----:B------:R3:W2:Y:S01]  /*333f0*/  @P2 LDG.E.U16 R139, desc[UR4][R22.64] ;  /* 0x00000004168b2981 */ /* 0x0006a2000c1e1500 */
[----:B------:R-:W-:Y:S01]  /*33400*/  PRMT R70, RZ, 0x7610, R70 ;  /* 0x00007610ff467816 */ /* 0x000fe20000000046 */
[----:B---3--:R-:W-:Y:S02]  /*33410*/  @P3 IMAD.MOV.U32 R22, RZ, RZ, R41 ;  /* 0x000000ffff163224 */ /* 0x008fe400078e0029 */
[----:B------:R-:W-:-:S05]  /*33420*/  @P3 IMAD.MOV.U32 R23, RZ, RZ, R42 ;  /* 0x000000ffff173224 */ /* 0x000fca00078e002a */
[----:B------:R4:W3:Y:S04]  /*33430*/  @P3 LDG.E.U16 R150, desc[UR4][R22.64] ;  /* 0x0000000416963981 */ /* 0x0008e8000c1e1500 */
[----:B------:R-:W-:Y:S04]  /*33440*/  STL [R1+0x24b0], R2 ;  /* 0x0024b00201007387 */ /* 0x000fe80000100800 */
[----:B------:R-:W3:Y:S04]  /*33450*/  LDL R48, [R1+0x12f0] ;  /* 0x0012f00001307983 */ /* 0x000ee80000100800 */
[----:B------:R-:W3:Y:S04]  /*33460*/  LDL R46, [R1+0x12f4] ;  /* 0x0012f400012e7983 */ /* 0x000ee80000100800 */
[----:B------:R-:W3:Y:S04]  /*33470*/  LDL R42, [R1+0x12e8] ;  /* 0x0012e800012a7983 */ /* 0x000ee80000100800 */
[----:B------:R-:W3:Y:S01]  /*33480*/  LDL R41, [R1+0x12ec] ;  /* 0x0012ec0001297983 */ /* 0x000ee20000100800 */
[----:B----4-:R-:W-:-:S03]  /*33490*/  @P0 IMAD.MOV.U32 R23, RZ, RZ, R38 ;  /* 0x000000ffff170224 */ /* 0x010fc600078e0026 */
[----:B------:R-:W4:Y:S01]  /*334a0*/  LDL R38, [R1+0x12e0] ;  /* 0x0012e00001267983 */ /* 0x000f220000100800 */
[----:B--2---:R-:W-:-:S03]  /*334b0*/  @P0 IMAD.MOV.U32 R22, RZ, RZ, R0 ;  /* 0x000000ffff160224 */ /* 0x004fc600078e0000 */
[----:B------:R-:W2:Y:S04]  /*334c0*/  LDL R0, [R1+0x12e4] ;  /* 0x0012e40001007983 */ /* 0x000ea80000100800 */
[----:B------:R0:W4:Y:S04]  /*334d0*/  @P0 LDG.E.U16 R70, desc[UR4][R22.64] ;  /* 0x0000000416460981 */ /* 0x000128000c1e1500 */
[----:B------:R-:W0:Y:S04]  /*334e0*/  LDL R22, [R1+0x12f8] ;  /* 0x0012f80001167983 */ /* 0x000e280000100800 */
[----:B------:R-:W0:Y:S01]  /*334f0*/  LDL R23, [R1+0x12fc] ;  /* 0x0012fc0001177983 */ /* 0x000e220000100800 */
[----:B------:R-:W-:-:S02]  /*33500*/  ISETP.GT.AND P1, PT, R13, 0x9, PT ;  /* 0x000000090d00780c */ /* 0x000fc40003f24270 */
[C---:B------:R-:W-:Y:S02]  /*33510*/  ISETP.GT.AND P2, PT, R13.reuse, 0xa, PT ;  /* 0x0000000a0d00780c */ /* 0x040fe40003f44270 */
[----:B------:R-:W-:Y:S02]  /*33520*/  PRMT R82, RZ, 0x7610, R82 ;  /* 0x00007610ff527816 */ /* 0x000fe40000000052 */
[C---:B------:R-:W-:Y:S02]  /*33530*/  ISETP.GT.AND P3, PT, R13.reuse, 0xb, PT ;  /* 0x0000000b0d00780c */ /* 0x040fe40003f64270 */
[----:B------:R-:W-:Y:S02]  /*33540*/  PRMT R94, RZ, 0x7610, R94 ;  /* 0x00007610ff5e7816 */ /* 0x000fe4000000005e */
[----:B------:R-:W-:Y:S02]  /*33550*/  ISETP.GT.AND P0, PT, R13, 0xc, PT ;  /* 0x0000000c0d00780c */ /* 0x000fe40003f04270 */
[----:B------:R-:W-:-:S02]  /*33560*/  PRMT R106, RZ, 0x7610, R106 ;  /* 0x00007610ff6a7816 */ /* 0x000fc4000000006a */
[----:B------:R-:W-:Y:S02]  /*33570*/  PRMT R118, RZ, 0x7610, R118 ;  /* 0x00007610ff767816 */ /* 0x000fe40000000076 */
[----:B0-----:R-:W-:-:S04]  /*33580*/  @P1 LOP3.LUT R23, R23, R22, RZ, 0x3c, !PT ;  /* 0x0000001617171212 */ /* 0x001fc800078e3cff */
[----:B------:R-:W-:-:S04]  /*33590*/  @P1 LOP3.LUT R22, R23, R22, RZ, 0x3c, !PT ;  /* 0x0000001617161212 */ /* 0x000fc800078e3cff */
[----:B------:R-:W-:-:S05]  /*335a0*/  @P1 LOP3.LUT R23, R23, R22, RZ, 0x3c, !PT ;  /* 0x0000001617171212 */ /* 0x000fca00078e3cff */
[----:B------:R3:W4:Y:S02]  /*335b0*/  @P1 LDG.E.U16 R82, desc[UR4][R22.64] ;  /* 0x0000000416521981 */ /* 0x000724000c1e1500 */
[----:B---3--:R-:W-:Y:S02]  /*335c0*/  @P2 IMAD.MOV.U32 R22, RZ, RZ, R46 ;  /* 0x000000ffff162224 */ /* 0x008fe400078e002e */
[----:B------:R-:W-:Y:S01]  /*335d0*/  @P2 IMAD.MOV.U32 R23, RZ, RZ, R48 ;  /* 0x000000ffff172224 */ /* 0x000fe200078e0030 */
[----:B------:R-:W3:Y:S04]  /*335e0*/  LDL R46, [R1+0x12d4] ;  /* 0x0012d400012e7983 */ /* 0x000ee80000100800 */
[----:B------:R0:W3:Y:S04]  /*335f0*/  @P2 LDG.E.U16 R94, desc[UR4][R22.64] ;  /* 0x00000004165e2981 */ /* 0x0000e8000c1e1500 */
[----:B------:R-:W3:Y:S01]  /*33600*/  LDL R48, [R1+0x12d0] ;  /* 0x0012d00001307983 */ /* 0x000ee20000100800 */
[----:B0-----:R-:W-:-:S02]  /*33610*/  @P3 IMAD.MOV.U32 R22, RZ, RZ, R41 ;  /* 0x000000ffff163224 */ /* 0x001fc400078e0029 */
[----:B------:R-:W-:Y:S01]  /*33620*/  @P3 IMAD.MOV.U32 R23, RZ, RZ, R42 ;  /* 0x000000ffff173224 */ /* 0x000fe200078e002a */
[----:B------:R-:W3:Y:S04]  /*33630*/  LDL R41, [R1+0x12cc] ;  /* 0x0012cc0001297983 */ /* 0x000ee80000100800 */
[----:B------:R2:W3:Y:S04]  /*33640*/  @P3 LDG.E.U16 R106, desc[UR4][R22.64] ;  /* 0x00000004166a3981 */ /* 0x0004e8000c1e1500 */
[----:B------:R-:W3:Y:S01]  /*33650*/  LDL R42, [R1+0x12c8] ;  /* 0x0012c800012a7983 */ /* 0x000ee20000100800 */
[----:B--2---:R-:W-:-:S02]  /*33660*/  @P0 IMAD.MOV.U32 R22, RZ, RZ, R0 ;  /* 0x000000ffff160224 */ /* 0x004fc400078e0000 */
[----:B----4-:R-:W-:Y:S01]  /*33670*/  @P0 IMAD.MOV.U32 R23, RZ, RZ, R38 ;  /* 0x000000ffff170224 */ /* 0x010fe200078e0026 */
[----:B------:R-:W2:Y:S04]  /*33680*/  LDL R0, [R1+0x12c4] ;  /* 0x0012c40001007983 */ /* 0x000ea80000100800 */
[----:B------:R0:W4:Y:S04]  /*33690*/  @P0 LDG.E.U16 R118, desc[UR4][R22.64] ;  /* 0x0000000416760981 */ /* 0x000128000c1e1500 */
[----:B------:R-:W4:Y:S04]  /*336a0*/  LDL R38, [R1+0x12c0] ;  /* 0x0012c00001267983 */ /* 0x000f280000100800 */
        /* <DEDUP_REMOVED lines=731> */
[----:B------:R-:W-:Y:S02]  /*36460*/  ISETP.GT.AND P4, PT, R13, 0x74, PT ;  /* 0x000000740d00780c */ /* 0x000fe40003f84270 */
[----:B------:R-:W-:Y:S02]  /*36470*/  PRMT R238, RZ, 0x7610, R238 ;  /* 0x00007610ffee7816 */ /* 0x000fe400000000ee */
        /* <DEDUP_REMOVED lines=8> */
[----:B------:R-:W-:Y:S01]  /*36500*/  ISETP.GT.AND P0, PT, R13, 0x75, PT ;  /* 0x000000750d00780c */ /* 0x000fe20003f04270 */
[----:B------:R-:W3:Y:S04]  /*36510*/  LDL R48, [R1+0xf88] ;  /* 0x000f880001307983 */ /* 0x000ee80000100800 */
[----:B------:R0:W3:Y:S01]  /*36520*/  @P2 LDG.E.U16 R238, desc[UR4][R22.64] ;  /* 0x0000000416ee2981 */ /* 0x0000e2000c1e1500 */
[----:B------:R-:W-:-:S02]  /*36530*/  PRMT R235, RZ, 0x7610, R235 ;  /* 0x00007610ffeb7816 */ /* 0x000fc400000000eb */
[C---:B------:R-:W-:Y:S01]  /*36540*/  ISETP.GT.AND P1, PT, R13.reuse, 0x76, PT ;  /* 0x000000760d00780c */ /* 0x040fe20003f24270 */
[----:B------:R-:W3:Y:S01]  /*36550*/  LDL R46, [R1+0xf80] ;  /* 0x000f8000012e7983 */ /* 0x000ee20000100800 */
[----:B0-----:R-:W-:Y:S02]  /*36560*/  @P3 IMAD.MOV.U32 R22, RZ, RZ, R41 ;  /* 0x000000ffff163224 */ /* 0x001fe400078e0029 */
[----:B------:R-:W-:Y:S01]  /*36570*/  @P3 IMAD.MOV.U32 R23, RZ, RZ, R42 ;  /* 0x000000ffff173224 */ /* 0x000fe200078e002a */
[----:B------:R-:W3:Y:S04]  /*36580*/  LDL R41, [R1+0xf8c] ;  /* 0x000f8c0001297983 */ /* 0x000ee80000100800 */
[----:B------:R2:W3:Y:S01]  /*36590*/  @P3 LDG.E.U16 R237, desc[UR4][R22.64] ;  /* 0x0000000416ed3981 */ /* 0x0004e2000c1e1500 */
[----:B------:R-:W-:-:S03]  /*365a0*/  ISETP.GT.AND P2, PT, R13, 0x77, PT ;  /* 0x000000770d00780c */ /* 0x000fc60003f44270 */
[----:B------:R-:W3:Y:S01]  /*365b0*/  LDL R42, [R1+0xf84] ;  /* 0x000f8400012a7983 */ /* 0x000ee20000100800 */
[----:B--2---:R-:W-:Y:S02]  /*365c0*/  @P4 IMAD.MOV.U32 R22, RZ, RZ, R0 ;  /* 0x000000ffff164224 */ /* 0x004fe400078e0000 */
[----:B----4-:R-:W-:Y:S01]  /*365d0*/  @P4 IMAD.MOV.U32 R23, RZ, RZ, R38 ;  /* 0x000000ffff174224 */ /* 0x010fe200078e0026 */
[----:B------:R-:W-:Y:S01]  /*365e0*/  PRMT R234, RZ, 0x7610, R234 ;  /* 0x00007610ffea7816 */ /* 0x000fe200000000ea */
[----:B------:R-:W2:Y:S04]  /*365f0*/  LDL R38, [R1+0xf78] ;  /* 0x000f780001267983 */ /* 0x000ea80000100800 */
[----:B------:R0:W4:Y:S04]  /*36600*/  @P4 LDG.E.U16 R236, desc[UR4][R22.64] ;  /* 0x0000000416ec4981 */ /* 0x000128000c1e1500 */
[----:B------:R-:W2:Y:S04]  /*36610*/  LDL R0, [R1+0xf7c] ;  /* 0x000f7c0001007983 */ /* 0x000ea80000100800 */
[----:B------:R-:W0:Y:S04]  /*36620*/  LDL R22, [R1+0xf98] ;  /* 0x000f980001167983 */ /* 0x000e280000100800 */
[----:B------:R-:W0:Y:S02]  /*36630*/  LDL R23, [R1+0xf9c] ;  /* 0x000f9c0001177983 */ /* 0x000e240000100800 */
[----:B0-----:R-:W-:-:S04]  /*36640*/  @P0 LOP3.LUT R23, R23, R22, RZ, 0x3c, !PT ;  /* 0x0000001617170212 */ /* 0x001fc800078e3cff */
[----:B------:R-:W-:-:S04]  /*36650*/  @P0 LOP3.LUT R22, R23, R22, RZ, 0x3c, !PT ;  /* 0x0000001617160212 */ /* 0x000fc800078e3cff */
[----:B------:R-:W-:-:S05]  /*36660*/  @P0 LOP3.LUT R23, R23, R22, RZ, 0x3c, !PT ;  /* 0x0000001617170212 */ /* 0x000fca00078e3cff */
[----:B------:R0:W4:Y:S04]  /*36670*/  @P0 LDG.E.U16 R235, desc[UR4][R22.64] ;  /* 0x0000000416eb0981 */ /* 0x000128000c1e1500 */
[----:B------:R-:W0:Y:S04]  /*36680*/  LDL R22, [R1+0xf90] ;  /* 0x000f900001167983 */ /* 0x000e280000100800 */
[----:B------:R-:W0:Y:S01]  /*36690*/  LDL R23, [R1+0xf94] ;  /* 0x000f940001177983 */ /* 0x000e220000100800 */
[C---:B------:R-:W-:Y:S02]  /*366a0*/  ISETP.GT.AND P3, PT, R13.reuse, 0x78, PT ;  /* 0x000000780d00780c */ /* 0x040fe40003f64270 */
[----:B------:R-:W-:-:S02]  /*366b0*/  ISETP.GT.AND P4, PT, R13, 0x79, PT ;  /* 0x000000790d00780c */ /* 0x000fc40003f84270 */
[----:B0-----:R-:W-:-:S04]  /*366c0*/  @P1 LOP3.LUT R23, R23, R22, RZ, 0x3c, !PT ;  /* 0x0000001617171212 */ /* 0x001fc800078e3cff */
[----:B------:R-:W-:-:S04]  /*366d0*/  @P1 LOP3.LUT R22, R23, R22, RZ, 0x3c, !PT ;  /* 0x0000001617161212 */ /* 0x000fc800078e3cff */
[----:B------:R-:W-:-:S05]  /*366e0*/  @P1 LOP3.LUT R23, R23, R22, RZ, 0x3c, !PT ;  /* 0x0000001617171212 */ /* 0x000fca00078e3cff */
[----:B------:R3:W4:Y:S02]  /*366f0*/  @P1 LDG.E.U16 R234, desc[UR4][R22.64] ;  /* 0x0000000416ea1981 */ /* 0x000724000c1e1500 */
[----:B---3--:R-:W-:Y:S02]  /*36700*/  @P2 IMAD.MOV.U32 R22, RZ, RZ, R41 ;  /* 0x000000ffff162224 */ /* 0x008fe400078e0029 */
[----:B------:R-:W3:Y:S01]  /*36710*/  LDL.LU R41, [R1+0xf74] ;  /* 0x000f740001297983 */ /* 0x000ee20000300800 */
[----:B------:R-:W-:Y:S02]  /*36720*/  @P2 IMAD.MOV.U32 R23, RZ, RZ, R48 ;  /* 0x000000ffff172224 */ /* 0x000fe400078e0030 */
[----:B------:R-:W0:Y:S01]  /*36730*/  S2R R48, SR_TID.X ;  /* 0x0000000000307919 */ /* 0x000e220000002100 */
[----:B------:R-:W-:Y:S02]  /*36740*/  PRMT R233, RZ, 0x7610, R233 ;  /* 0x00007610ffe97816 */ /* 0x000fe400000000e9 */
[----:B------:R-:W-:-:S02]  /*36750*/  PRMT R232, RZ, 0x7610, R232 ;  /* 0x00007610ffe87816 */ /* 0x000fc400000000e8 */
[----:B------:R-:W-:Y:S02]  /*36760*/  ISETP.GT.AND P0, PT, R13, 0x7a, PT ;  /* 0x0000007a0d00780c */ /* 0x000fe40003f04270 */
[----:B------:R1:W4:Y:S01]  /*36770*/  @P2 LDG.E.U16 R233, desc[UR4][R22.64] ;  /* 0x0000000416e92981 */ /* 0x000322000c1e1500 */
[----:B------:R-:W-:Y:S01]  /*36780*/  PRMT R231, RZ, 0x7610, R231 ;  /* 0x00007610ffe77816 */ /* 0x000fe200000000e7 */
[----:B-1----:R-:W-:Y:S02]  /*36790*/  @P3 IMAD.MOV.U32 R22, RZ, RZ, R42 ;  /* 0x000000ffff163224 */ /* 0x002fe400078e002a */
[----:B------:R-:W-:-:S05]  /*367a0*/  @P3 IMAD.MOV.U32 R23, RZ, RZ, R46 ;  /* 0x000000ffff173224 */ /* 0x000fca00078e002e */
[----:B------:R2:W4:Y:S01]  /*367b0*/  @P3 LDG.E.U16 R232, desc[UR4][R22.64] ;  /* 0x0000000416e83981 */ /* 0x000522000c1e1500 */
[----:B------:R-:W-:Y:S01]  /*367c0*/  PRMT R230, RZ, 0x7610, R230 ;  /* 0x00007610ffe67816 */ /* 0x000fe200000000e6 */
[----:B--2---:R-:W-:Y:S02]  /*367d0*/  @P4 IMAD.MOV.U32 R22, RZ, RZ, R0 ;  /* 0x000000ffff164224 */ /* 0x004fe400078e0000 */
[----:B------:R-:W-:Y:S01]  /*367e0*/  @P4 IMAD.MOV.U32 R23, RZ, RZ, R38 ;  /* 0x000000ffff174224 */ /* 0x000fe200078e0026 */
[----:B0-----:R-:W-:Y:S01]  /*367f0*/  LOP3.LUT R0, R48, 0x7f, RZ, 0xc0, !PT ;  /* 0x0000007f30007812 */ /* 0x001fe200078ec0ff */
[----:B------:R-:W2:Y:S04]  /*36800*/  LDL R38, [R1+0xf60] ;  /* 0x000f600001267983 */ /* 0x000ea80000100800 */
[----:B------:R0:W4:Y:S01]  /*36810*/  @P4 LDG.E.U16 R231, desc[UR4][R22.64] ;  /* 0x0000000416e74981 */ /* 0x000122000c1e1500 */
[----:B------:R-:W-:-:S03]  /*36820*/  ISETP.GE.AND P2, PT, R0, R13, PT ;  /* 0x0000000d0000720c */ /* 0x000fc60003f46270 */
[----:B------:R-:W2:Y:S04]  /*36830*/  LDL.LU R42, [R1+0xf64] ;  /* 0x000f6400012a7983 */ /* 0x000ea80000300800 */
[----:B------:R-:W4:Y:S01]  /*36840*/  LDL R46, [R1+0xf5c] ;  /* 0x000f5c00012e7983 */ /* 0x000f220000100800 */
[----:B0-----:R-:W-:-:S03]  /*36850*/  @P0 IMAD.MOV.U32 R23, RZ, RZ, R12 ;  /* 0x000000ffff170224 */ /* 0x001fc600078e000c */
[----:B------:R-:W4:Y:S04]  /*36860*/  LDL R48, [R1+0xf4c] ;  /* 0x000f4c0001307983 */ /* 0x000f280000100800 */
[----:B------:R-:W4:Y:S04]  /*36870*/  LDL.LU R0, [R1+0xf48] ;  /* 0x000f480001007983 */ /* 0x000f280000300800 */
[----:B------:R0:W-:Y:S04]  /*36880*/  STL [R1+0x2034], R12 ;  /* 0x0020340c01007387 */ /* 0x0001e80000100800 */
[----:B0-----:R-:W4:Y:S01]  /*36890*/  LDL.LU R12, [R1+0xf54] ;  /* 0x000f5400010c7983 */ /* 0x001f220000300800 */
[----:B---3--:R-:W-:-:S05]  /*368a0*/  @P0 IMAD.MOV.U32 R22, RZ, RZ, R41 ;  /* 0x000000ffff160224 */ /* 0x008fca00078e0029 */
[----:B------:R0:W3:Y:S04]  /*368b0*/  @P0 LDG.E.U16 R230, desc[UR4][R22.64] ;  /* 0x0000000416e60981 */ /* 0x0000e8000c1e1500 */
[----:B------:R-:W0:Y:S04]  /*368c0*/  LDL R22, [R1+0xf68] ;  /* 0x000f680001167983 */ /* 0x000e280000100800 */
[----:B------:R-:W0:Y:S01]  /*368d0*/  LDL R23, [R1+0xf6c] ;  /* 0x000f6c0001177983 */ /* 0x000e220000100800 */
[C---:B------:R-:W-:Y:S02]  /*368e0*/  ISETP.GT.AND P1, PT, R13.reuse, 0x7b, PT ;  /* 0x0000007b0d00780c */ /* 0x040fe40003f24270 */
[----:B------:R-:W-:-:S02]  /*368f0*/  ISETP.GT.AND P3, PT, R13, 0x7c, PT ;  /* 0x0000007c0d00780c */ /* 0x000fc40003f64270 */
[----:B------:R-:W-:Y:S02]  /*36900*/  PRMT R229, RZ, 0x7610, R229 ;  /* 0x00007610ffe57816 */ /* 0x000fe400000000e5 */
[----:B------:R-:W-:-:S07]  /*36910*/  PRMT R228, RZ, 0x7610, R228 ;  /* 0x00007610ffe47816 */ /* 0x000fce00000000e4 */
[----:B0-----:R-:W-:-:S04]  /*36920*/  @P1 LOP3.LUT R23, R23, R22, RZ, 0x3c, !PT ;  /* 0x0000001617171212 */ /* 0x001fc800078e3cff */
[----:B------:R-:W-:-:S04]  /*36930*/  @P1 LOP3.LUT R22, R23, R22, RZ, 0x3c, !PT ;  /* 0x0000001617161212 */ /* 0x000fc800078e3cff */
[----:B------:R-:W-:-:S05]  /*36940*/  @P1 LOP3.LUT R23, R23, R22, RZ, 0x3c, !PT ;  /* 0x0000001617171212 */ /* 0x000fca00078e3cff */
[----:B------:R2:W3:Y:S02]  /*36950*/  @P1 LDG.E.U16 R229, desc[UR4][R22.64] ;  /* 0x0000000416e51981 */ /* 0x0004e4000c1e1500 */
[----:B--2---:R-:W-:Y:S02]  /*36960*/  @P3 IMAD.MOV.U32 R22, RZ, RZ, R42 ;  /* 0x000000ffff163224 */ /* 0x004fe400078e002a */
[----:B------:R-:W-:Y:S01]  /*36970*/  @P3 IMAD.MOV.U32 R23, RZ, RZ, R38 ;  /* 0x000000ffff173224 */ /* 0x000fe200078e0026 */
[----:B------:R-:W-:Y:S01]  /*36980*/  ISETP.GT.AND P4, PT, R13, 0x7d, PT ;  /* 0x0000007d0d00780c */ /* 0x000fe20003f84270 */
[----:B------:R-:W2:Y:S04]  /*36990*/  LDL R38, [R1+0x1f58] ;  /* 0x001f580001267983 */ /* 0x000ea80000100800 */
[----:B------:R4:W3:Y:S04]  /*369a0*/  @P3 LDG.E.U16 R228, desc[UR4][R22.64] ;  /* 0x0000000416e43981 */ /* 0x0008e8000c1e1500 */
[----:B------:R-:W2:Y:S01]  /*369b0*/  LDL R23, [R1+0xf58] ;  /* 0x000f580001177983 */ /* 0x000ea20000100800 */
[----:B------:R-:W-:-:S03]  /*369c0*/  PRMT R227, RZ, 0x7610, R227 ;  /* 0x00007610ffe37816 */ /* 0x000fc600000000e3 */
[----:B----4-:R-:W-:Y:S01]  /*369d0*/  @P4 IMAD.MOV.U32 R22, RZ, RZ, R46 ;  /* 0x000000ffff164224 */ /* 0x010fe200078e002e */
[C---:B------:R-:W-:Y:S01]  /*369e0*/  ISETP.GT.AND P5, PT, R13.reuse, 0x7e, PT ;  /* 0x0000007e0d00780c */ /* 0x040fe20003fa4270 */
[----:B------:R-:W4:Y:S01]  /*369f0*/  LDL R46, [R1+0x1f38] ;  /* 0x001f3800012e7983 */ /* 0x000f220000100800 */
[----:B------:R-:W-:-:S03]  /*36a00*/  ISETP.GT.AND P6, PT, R13, 0x7f, PT ;  /* 0x0000007f0d00780c */ /* 0x000fc60003fc4270 */
[----:B--2---:R0:W2:Y:S04]  /*36a10*/  @P4 LDG.E.U16 R227, desc[UR4][R22.64] ;  /* 0x0000000416e34981 */ /* 0x0040a8000c1e1500 */
[----:B------:R-:W3:Y:S01]  /*36a20*/  LDL R23, [R1+0xf50] ;  /* 0x000f500001177983 */ /* 0x000ee20000100800 */
[----:B------:R-:W-:-:S03]  /*36a30*/  PRMT R226, RZ, 0x7610, R226 ;  /* 0x00007610ffe27816 */ /* 0x000fc600000000e2 */
[----:B0-----:R-:W-:Y:S01]  /*36a40*/  @P5 IMAD.MOV.U32 R22, RZ, RZ, R12 ;  /* 0x000000ffff165224 */ /* 0x001fe200078e000c */
[----:B------:R-:W-:Y:S01]  /*36a50*/  PRMT R225, RZ, 0x7610, R225 ;  /* 0x00007610ffe17816 */ /* 0x000fe200000000e1 */
[----:B------:R-:W-:Y:S04]  /*36a60*/  STL [R1+0x2038], R12 ;  /* 0x0020380c01007387 */ /* 0x000fe80000100800 */
[----:B---3--:R0:W3:Y:S02]  /*36a70*/  @P5 LDG.E.U16 R226, desc[UR4][R22.64] ;  /* 0x0000000416e25981 */ /* 0x0080e4000c1e1500 */
[----:B0-----:R-:W-:Y:S02]  /*36a80*/  @P6 IMAD.MOV.U32 R22, RZ, RZ, R48 ;  /* 0x000000ffff166224 */ /* 0x001fe400078e0030 */
[----:B------:R-:W-:Y:S01]  /*36a90*/  @P6 IMAD.MOV.U32 R23, RZ, RZ, R0 ;  /* 0x000000ffff176224 */ /* 0x000fe200078e0000 */
[----:B------:R-:W2:Y:S04]  /*36aa0*/  LDL R48, [R1+0x1e78] ;  /* 0x001e780001307983 */ /* 0x000ea80000100800 */
[----:B------:R0:W-:Y:S04]  /*36ab0*/  STL [R1+0x202c], R0 ;  /* 0x00202c0001007387 */ /* 0x0001e80000100800 */
[----:B------:R1:W3:Y:S01]  /*36ac0*/  @P6 LDG.E.U16 R225, desc[UR4][R22.64] ;  /* 0x0000000416e16981 */ /* 0x0002e2000c1e1500 */
[----:B------:R-:W-:Y:S06]  /*36ad0*/  BAR.SYNC.DEFER_BLOCKING 0x0 ;  /* 0x0000000000007b1d */ /* 0x000fec0000010000 */
[----:B------:R-:W4:Y:S01]  /*36ae0*/  LDL R23, [R1+0x1354] ;  /* 0x0013540001177983 */ /* 0x000f220000100800 */
[----:B------:R-:W-:Y:S01]  /*36af0*/  PRMT R224, RZ, 0x7610, R224 ;  /* 0x00007610ffe07816 */ /* 0x000fe200000000e0 */
[----:B-1----:R-:W-:Y:S01]  /*36b00*/  @!P2 IMAD.MOV.U32 R22, RZ, RZ, R38 ;  /* 0x000000ffff16a224 */ /* 0x002fe200078e0026 */
[----:B------:R-:W-:Y:S01]  /*36b10*/  PRMT R223, RZ, 0x7610, R223 ;  /* 0x00007610ffdf7816 */ /* 0x000fe200000000df */
[----:B0-----:R-:W3:Y:S01]  /*36b20*/  LDL R0, [R1+0x1e74] ;  /* 0x001e740001007983 */ /* 0x001ee20000100800 */
[----:B------:R-:W-:-:S02]  /*36b30*/  PRMT R222, RZ, 0x7610, R222 ;  /* 0x00007610ffde7816 */ /* 0x000fc400000000de */
[----:B------:R-:W-:Y:S01]  /*36b40*/  PRMT R221, RZ, 0x7610, R221 ;  /* 0x00007610ffdd7816 */ /* 0x000fe200000000dd */
[----:B------:R-:W3:Y:S04]  /*36b50*/  LDL R38, [R1+0x1e38] ;  /* 0x001e380001267983 */ /* 0x000ee80000100800 */
[----:B----4-:R0:W4:Y:S04]  /*36b60*/  @!P2 LDG.E.U16 R224, desc[UR4][R22.64] ;  /* 0x0000000416e0a981 */ /* 0x010128000c1e1500 */
[----:B------:R-:W2:Y:S01]  /*36b70*/  LDL R23, [R1+0x1f34] ;  /* 0x001f340001177983 */ /* 0x000ea20000100800 */
[----:B0-----:R-:W-:Y:S01]  /*36b80*/  @!P2 IMAD.MOV.U32 R22, RZ, RZ, R46 ;  /* 0x000000ffff16a224 */ /* 0x001fe200078e002e */
[----:B------:R-:W-:-:S02]  /*36b90*/  PRMT R220, RZ, 0x7610, R220 ;  /* 0x00007610ffdc7816 */ /* 0x000fc400000000dc */
[----:B------:R-:W-:Y:S01]  /*36ba0*/  PRMT R219, RZ, 0x7610, R219 ;  /* 0x00007610ffdb7816 */ /* 0x000fe200000000db */
[----:B------:R-:W4:Y:S04]  /*36bb0*/  LDL R46, [R1+0x1df8] ;  /* 0x001df800012e7983 */ /* 0x000f280000100800 */
[----:B--2---:R0:W2:Y:S04]  /*36bc0*/  @!P2 LDG.E.U16 R223, desc[UR4][R22.64] ;  /* 0x0000000416dfa981 */ /* 0x0040a8000c1e1500 */
[----:B------:R-:W0:Y:S04]  /*36bd0*/  LDL R22, [R1+0x1ef4] ;  /* 0x001ef40001167983 */ /* 0x000e280000100800 */
[----:B------:R-:W0:Y:S02]  /*36be0*/  LDL R23, [R1+0x1ef8] ;  /* 0x001ef80001177983 */ /* 0x000e240000100800 */
[----:B0-----:R-:W-:-:S04]  /*36bf0*/  @!P2 LOP3.LUT R23, R23, R22, RZ, 0x3c, !PT ;  /* 0x000000161717a212 */ /* 0x001fc800078e3cff */
[----:B------:R-:W-:-:S04]  /*36c00*/  @!P2 LOP3.LUT R22, R23, R22, RZ, 0x3c, !PT ;  /* 0x000000161716a212 */ /* 0x000fc800078e3cff */
[----:B------:R-:W-:-:S05]  /*36c10*/  @!P2 LOP3.LUT R23, R23, R22, RZ, 0x3c, !PT ;  /* 0x000000161717a212 */ /* 0x000fca00078e3cff */
[----:B------:R0:W2:Y:S04]  /*36c20*/  @!P2 LDG.E.U16 R222, desc[UR4][R22.64] ;  /* 0x0000000416dea981 */ /* 0x0000a8000c1e1500 */
[----:B------:R-:W0:Y:S04]  /*36c30*/  LDL R22, [R1+0x1eb4] ;  /* 0x001eb40001167983 */ /* 0x000e280000100800 */
[----:B------:R-:W0:Y:S02]  /*36c40*/  LDL R23, [R1+0x1eb8] ;  /* 0x001eb80001177983 */ /* 0x000e240000100800 */
[----:B0-----:R-:W-:-:S04]  /*36c50*/  @!P2 LOP3.LUT R23, R23, R22, RZ, 0x3c, !PT ;  /* 0x000000161717a212 */ /* 0x001fc800078e3cff */
[----:B------:R-:W-:-:S04]  /*36c60*/  @!P2 LOP3.LUT R22, R23, R22, RZ, 0x3c, !PT ;  /* 0x000000161716a212 */ /* 0x000fc800078e3cff */
[----:B------:R-:W-:-:S05]  /*36c70*/  @!P2 LOP3.LUT R23, R23, R22, RZ, 0x3c, !PT ;  /* 0x000000161717a212 */ /* 0x000fca00078e3cff */
[----:B------:R0:W2:Y:S02]  /*36c80*/  @!P2 LDG.E.U16 R221, desc[UR4][R22.64] ;  /* 0x0000000416dda981 */ /* 0x0000a4000c1e1500 */
[----:B0-----:R-:W-:Y:S02]  /*36c90*/  @!P2 IMAD.MOV.U32 R22, RZ, RZ, R48 ;  /* 0x000000ffff16a224 */ /* 0x001fe400078e0030 */
[----:B---3--:R-:W-:Y:S01]  /*36ca0*/  @!P2 IMAD.MOV.U32 R23, RZ, RZ, R0 ;  /* 0x000000ffff17a224 */ /* 0x008fe200078e0000 */
[----:B------:R-:W-:Y:S01]  /*36cb0*/  PRMT R218, RZ, 0x7610, R218 ;  /* 0x00007610ffda7816 */ /* 0x000fe200000000da */
[----:B------:R-:W3:Y:S04]  /*36cc0*/  LDL R48, [R1+0x1d34] ;  /* 0x001d340001307983 */ /* 0x000ee80000100800 */
[----:B------:R0:W2:Y:S01]  /*36cd0*/  @!P2 LDG.E.U16 R220, desc[UR4][R22.64] ;  /* 0x0000000416dca981 */ /* 0x0000a2000c1e1500 */
[----:B------:R-:W-:-:S03]  /*36ce0*/  PRMT R217, RZ, 0x7610, R217 ;  /* 0x00007610ffd97816 */ /* 0x000fc600000000d9 */
[----:B------:R-:W3:Y:S04]  /*36cf0*/  LDL R0, [R1+0x1d38] ;  /* 0x001d380001007983 */ /* 0x000ee80000100800 */
[----:B------:R-:W4:Y:S01]  /*36d00*/  LDL R23, [R1+0x1e34] ;  /* 0x001e340001177983 */ /* 0x000f220000100800 */
[----:B0-----:R-:W-:Y:S01]  /*36d10*/  @!P2 IMAD.MOV.U32 R22, RZ, RZ, R38 ;  /* 0x000000ffff16a224 */ /* 0x001fe200078e0026 */
[----:B------:R-:W-:Y:S02]  /*36d20*/  PRMT R216, RZ, 0x7610, R216 ;  /* 0x00007610ffd87816 */ /* 0x000fe400000000d8 */
[----:B------:R-:W-:Y:S01]  /*36d30*/  PRMT R215, RZ, 0x7610, R215 ;  /* 0x00007610ffd77816 */ /* 0x000fe200000000d7 */
[----:B------:R-:W2:Y:S04]  /*36d40*/  LDL R38, [R1+0x1cf8] ;  /* 0x001cf80001267983 */ /* 0x000ea80000100800 */
[----:B----4-:R0:W4:Y:S04]  /*36d50*/  @!P2 LDG.E.U16 R219, desc[UR4][R22.64] ;  /* 0x0000000416dba981 */ /* 0x010128000c1e1500 */
[----:B------:R-:W3:Y:S01]  /*36d60*/  LDL R23, [R1+0x1df4] ;  /* 0x001df40001177983 */ /* 0x000ee20000100800 */
[----:B0-----:R-:W-:Y:S01]  /*36d70*/  @!P2 IMAD.MOV.U32 R22, RZ, RZ, R46 ;  /* 0x000000ffff16a224 */ /* 0x001fe200078e002e */
[----:B------:R-:W-:-:S02]  /*36d80*/  PRMT R214, RZ, 0x7610, R214 ;  /* 0x00007610ffd67816 */ /* 0x000fc400000000d6 */
[----:B------:R-:W4:Y:S04]  /*36d90*/  LDL R46, [R1+0x1cb8] ;  /* 0x001cb800012e7983 */ /* 0x000f280000100800 */
[----:B---3--:R0:W3:Y:S04]  /*36da0*/  @!P2 LDG.E.U16 R218, desc[UR4][R22.64] ;  /* 0x0000000416daa981 */ /* 0x0080e8000c1e1500 */
[----:B------:R-:W0:Y:S04]  /*36db0*/  LDL R22, [R1+0x1db4] ;  /* 0x001db40001167983 */ /* 0x000e280000100800 */
[----:B------:R-:W0:Y:S02]  /*36dc0*/  LDL R23, [R1+0x1db8] ;  /* 0x001db80001177983 */ /* 0x000e240000100800 */
[----:B0-----:R-:W-:-:S04]  /*36dd0*/  @!P2 LOP3.LUT R23, R23, R22, RZ, 0x3c, !PT ;  /* 0x000000161717a212 */ /* 0x001fc800078e3cff */
[----:B------:R-:W-:-:S04]  /*36de0*/  @!P2 LOP3.LUT R22, R23, R22, RZ, 0x3c, !PT ;  /* 0x000000161716a212 */ /* 0x000fc800078e3cff */
[----:B------:R-:W-:-:S05]  /*36df0*/  @!P2 LOP3.LUT R23, R23, R22, RZ, 0x3c, !PT ;  /* 0x000000161717a212 */ /* 0x000fca00078e3cff */
[----:B------:R0:W3:Y:S04]  /*36e00*/  @!P2 LDG.E.U16 R217, desc[UR4][R22.64] ;  /* 0x0000000416d9a981 */ /* 0x0000e8000c1e1500 */
[----:B------:R-:W0:Y:S04]  /*36e10*/  LDL R22, [R1+0x1d74] ;  /* 0x001d740001167983 */ /* 0x000e280000100800 */
[----:B------:R-:W0:Y:S02]  /*36e20*/  LDL R23, [R1+0x1d78] ;  /* 0x001d780001177983 */ /* 0x000e240000100800 */
[----:B0-----:R-:W-:-:S04]  /*36e30*/  @!P2 LOP3.LUT R23, R23, R22, RZ, 0x3c, !PT ;  /* 0x000000161717a212 */ /* 0x001fc800078e3cff */
[----:B------:R-:W-:-:S04]  /*36e40*/  @!P2 LOP3.LUT R22, R23, R22, RZ, 0x3c, !PT ;  /* 0x000000161716a212 */ /* 0x000fc800078e3cff */
[----:B------:R-:W-:-:S05]  /*36e50*/  @!P2 LOP3.LUT R23, R23, R22, RZ, 0x3c, !PT ;  /* 0x000000161717a212 */ /* 0x000fca00078e3cff */
[----:B------:R0:W3:Y:S02]  /*36e60*/  @!P2 LDG.E.U16 R216, desc[UR4][R22.64] ;  /* 0x0000000416d8a981 */ /* 0x0000e4000c1e1500 */
[----:B0-----:R-:W-:Y:S02]  /*36e70*/  @!P2 IMAD.MOV.U32 R22, RZ, RZ, R0 ;  /* 0x000000ffff16a224 */ /* 0x001fe400078e0000 */
[----:B------:R-:W-:Y:S01]  /*36e80*/  @!P2 IMAD.MOV.U32 R23, RZ, RZ, R48 ;  /* 0x000000ffff17a224 */ /* 0x000fe200078e0030 */
[----:B------:R-:W-:Y:S01]  /*36e90*/  PRMT R213, RZ, 0x7610, R213 ;  /* 0x00007610ffd57816 */ /* 0x000fe200000000d5 */
[----:B------:R-:W3:Y:S04]  /*36ea0*/  LDL R48, [R1+0x1bf4] ;  /* 0x001bf40001307983 */ /* 0x000ee80000100800 */
[----:B------:R2:W3:Y:S01]  /*36eb0*/  @!P2 LDG.E.U16 R215, desc[UR4][R22.64] ;  /* 0x0000000416d7a981 */ /* 0x0004e2000c1e1500 */
[----:B------:R-:W-:-:S03]  /*36ec0*/  PRMT R212, RZ, 0x7610, R212 ;  /* 0x00007610ffd47816 */ /* 0x000fc600000000d4 */
[----:B------:R-:W3:Y:S04]  /*36ed0*/  LDL R0, [R1+0x1bf8] ;  /* 0x001bf80001007983 */ /* 0x000ee80000100800 */
[----:B------:R-:W4:Y:S01]  /*36ee0*/  LDL R23, [R1+0x1cf4] ;  /* 0x001cf40001177983 */ /* 0x000f220000100800 */
[----:B--2---:R-:W-:Y:S01]  /*36ef0*/  @!P2 IMAD.MOV.U32 R22, RZ, RZ, R38 ;  /* 0x000000ffff16a224 */ /* 0x004fe200078e0026 */
        /* <DEDUP_REMOVED lines=263> */
[----:B------:R-:W3:Y:S04]  /*37f70*/  LDL R0, [R1+0xca0] ;  /* 0x000ca00001007983 */ /* 0x000ee80000100800 */
[----:B------:R2:W3:Y:S04]  /*37f80*/  @!P2 LDG.E.U16 R170, desc[UR4][R22.64] ;  /* 0x0000000416aaa981 */ /* 0x0004e8000c1e1500 */
[----:B------:R-:W3:Y:S04]  /*37f90*/  LDL R48, [R1+0xc9c] ;  /* 0x000c9c0001307983 */ /* 0x000ee80000100800 */
[----:B------:R-:W4:Y:S01]  /*37fa0*/  LDL R23, [R1+0xd9c] ;  /* 0x000d9c0001177983 */ /* 0x000f220000100800 */
[----:B--2---:R-:W-:-:S03]  /*37fb0*/  @!P2 IMAD.MOV.U32 R22, RZ, RZ, R38 ;  /* 0x000000ffff16a224 */ /* 0x004fc600078e0026 */
[----:B------:R-:W2:Y:S01]  /*37fc0*/  LDL.LU R38, [R1+0xc20] ;  /* 0x000c200001267983 */ /* 0x000ea20000300800 */
[----:B------:R-:W-:-:S03]  /*37fd0*/  PRMT R168, RZ, 0x7610, R168 ;  /* 0x00007610ffa87816 */ /* 0x000fc600000000a8 */
[----:B----4-:R0:W4:Y:S04]  /*37fe0*/  @!P2 LDG.E.U16 R169, desc[UR4][R22.64] ;  /* 0x0000000416a9a981 */ /* 0x010128000c1e1500 */
[----:B------:R-:W3:Y:S01]  /*37ff0*/  LDL R23, [R1+0xd5c] ;  /* 0x000d5c0001177983 */ /* 0x000ee20000100800 */
[----:B0-----:R-:W-:-:S03]  /*38000*/  @!P2 IMAD.MOV.U32 R22, RZ, RZ, R46 ;  /* 0x000000ffff16a224 */ /* 0x001fc600078e002e */
[----:B------:R-:W4:Y:S04]  /*38010*/  LDL.LU R46, [R1+0xbe0] ;  /* 0x000be000012e7983 */ /* 0x000f280000300800 */
[----:B---3--:R0:W3:Y:S04]  /*38020*/  @!P2 LDG.E.U16 R168, desc[UR4][R22.64] ;  /* 0x0000000416a8a981 */ /* 0x0080e8000c1e1500 */
[----:B------:R-:W0:Y:S04]  /*38030*/  LDL R22, [R1+0xd1c] ;  /* 0x000d1c0001167983 */ /* 0x000e280000100800 */
[----:B------:R-:W0:Y:S01]  /*38040*/  LDL R23, [R1+0xd20] ;  /* 0x000d200001177983 */ /* 0x000e220000100800 */
[----:B------:R-:W-:-:S02]  /*38050*/  PRMT R167, RZ, 0x7610, R167 ;  /* 0x00007610ffa77816 */ /* 0x000fc400000000a7 */
[----:B0-----:R-:W-:-:S04]  /*38060*/  @!P2 LOP3.LUT R23, R23, R22, RZ, 0x3c, !PT ;  /* 0x000000161717a212 */ /* 0x001fc800078e3cff */
[----:B------:R-:W-:-:S04]  /*38070*/  @!P2 LOP3.LUT R22, R23, R22, RZ, 0x3c, !PT ;  /* 0x000000161716a212 */ /* 0x000fc800078e3cff */
[----:B------:R-:W-:-:S05]  /*38080*/  @!P2 LOP3.LUT R23, R23, R22, RZ, 0x3c, !PT ;  /* 0x000000161717a212 */ /* 0x000fca00078e3cff */
[----:B------:R0:W3:Y:S04]  /*38090*/  @!P2 LDG.E.U16 R167, desc[UR4][R22.64] ;  /* 0x0000000416a7a981 */ /* 0x0000e8000c1e1500 */
[----:B------:R-:W0:Y:S04]  /*380a0*/  LDL R22, [R1+0xcdc] ;  /* 0x000cdc0001167983 */ /* 0x000e280000100800 */
[----:B------:R-:W0:Y:S01]  /*380b0*/  LDL R23, [R1+0xce0] ;  /* 0x000ce00001177983 */ /* 0x000e220000100800 */
[----:B------:R-:W-:Y:S02]  /*380c0*/  PRMT R166, RZ, 0x7610, R166 ;  /* 0x00007610ffa67816 */ /* 0x000fe400000000a6 */
[----:B------:R-:W-:-:S02]  /*380d0*/  PRMT R165, RZ, 0x7610, R165 ;  /* 0x00007610ffa57816 */ /* 0x000fc400000000a5 */
        /* <DEDUP_REMOVED lines=9> */
[----:B------:R-:W-:-:S02]  /*38170*/  PRMT R163, RZ, 0x7610, R163 ;  /* 0x00007610ffa37816 */ /* 0x000fc400000000a3 */
[----:B------:R-:W-:Y:S01]  /*38180*/  PRMT R162, RZ, 0x7610, R162 ;  /* 0x00007610ffa27816 */ /* 0x000fe200000000a2 */
[----:B------:R-:W3:Y:S04]  /*38190*/  LDL R0, [R1+0x1f30] ;  /* 0x001f300001007983 */ /* 0x000ee80000100800 */
[----:B------:R-:W0:Y:S04]  /*381a0*/  LDL R22, [R1+0xc5c] ;  /* 0x000c5c0001167983 */ /* 0x000e280000100800 */
[----:B------:R-:W0:Y:S02]  /*381b0*/  LDL R23, [R1+0xc60] ;  /* 0x000c600001177983 */ /* 0x000e240000100800 */
[----:B0-----:R-:W-:-:S04]  /*381c0*/  @!P2 LOP3.LUT R23, R23, R22, RZ, 0x3c, !PT ;  /* 0x000000161717a212 */ /* 0x001fc800078e3cff */
[----:B------:R-:W-:-:S04]  /*381d0*/  @!P2 LOP3.LUT R22, R23, R22, RZ, 0x3c, !PT ;  /* 0x000000161716a212 */ /* 0x000fc800078e3cff */
[----:B------:R-:W-:-:S05]  /*381e0*/  @!P2 LOP3.LUT R23, R23, R22, RZ, 0x3c, !PT ;  /* 0x000000161717a212 */ /* 0x000fca00078e3cff */
[----:B------:R2:W3:Y:S04]  /*381f0*/  @!P2 LDG.E.U16 R164, desc[UR4][R22.64] ;  /* 0x0000000416a4a981 */ /* 0x0004e8000c1e1500 */
[----:B------:R-:W4:Y:S01]  /*38200*/  LDL R23, [R1+0xc1c] ;  /* 0x000c1c0001177983 */ /* 0x000f220000100800 */
[----:B--2---:R-:W-:-:S05]  /*38210*/  @!P2 IMAD.MOV.U32 R22, RZ, RZ, R38 ;  /* 0x000000ffff16a224 */ /* 0x004fca00078e0026 */
[----:B----4-:R0:W2:Y:S04]  /*38220*/  @!P2 LDG.E.U16 R163, desc[UR4][R22.64] ;  /* 0x0000000416a3a981 */ /* 0x0100a8000c1e1500 */
[----:B------:R-:W4:Y:S01]  /*38230*/  LDL R23, [R1+0xbdc] ;  /* 0x000bdc0001177983 */ /* 0x000f220000100800 */
[----:B0-----:R-:W-:-:S05]  /*38240*/  @!P2 IMAD.MOV.U32 R22, RZ, RZ, R46 ;  /* 0x000000ffff16a224 */ /* 0x001fca00078e002e */
[----:B----4-:R0:W4:Y:S04]  /*38250*/  @!P2 LDG.E.U16 R162, desc[UR4][R22.64] ;  /* 0x0000000416a2a981 */ /* 0x010128000c1e1500 */
[----:B------:R-:W0:Y:S04]  /*38260*/  LDL R22, [R1+0xb9c] ;  /* 0x000b9c0001167983 */ /* 0x000e280000100800 */
[----:B------:R-:W0:Y:S01]  /*38270*/  LDL R23, [R1+0xba0] ;  /* 0x000ba00001177983 */ /* 0x000e220000100800 */
[----:B------:R-:W-:Y:S02]  /*38280*/  PRMT R161, RZ, 0x7610, R161 ;  /* 0x00007610ffa17816 */ /* 0x000fe400000000a1 */
[----:B0-----:R-:W-:-:S04]  /*38290*/  @!P2 LOP3.LUT R23, R23, R22, RZ, 0x3c, !PT ;  /* 0x000000161717a212 */ /* 0x001fc800078e3cff */
[----:B------:R-:W-:-:S04]  /*382a0*/  @!P2 LOP3.LUT R22, R23, R22, RZ, 0x3c, !PT ;  /* 0x000000161716a212 */ /* 0x000fc800078e3cff */
[----:B------:R-:W-:-:S05]  /*382b0*/  @!P2 LOP3.LUT R23, R23, R22, RZ, 0x3c, !PT ;  /* 0x000000161717a212 */ /* 0x000fca00078e3cff */
[----:B------:R0:W4:Y:S04]  /*382c0*/  @!P2 LDG.E.U16 R161, desc[UR4][R22.64] ;  /* 0x0000000416a1a981 */ /* 0x000128000c1e1500 */
[----:B------:R-:W0:Y:S04]  /*382d0*/  LDL R22, [R1+0xf44] ;  /* 0x000f440001167983 */ /* 0x000e280000100800 */
[----:B------:R-:W0:Y:S01]  /*382e0*/  LDL R23, [R1+0x1350] ;  /* 0x0013500001177983 */ /* 0x000e220000100800 */
[----:B------:R-:W-:Y:S02]  /*382f0*/  PRMT R160, RZ, 0x7610, R160 ;  /* 0x00007610ffa07816 */ /* 0x000fe400000000a0 */
[----:B------:R-:W-:-:S02]  /*38300*/  PRMT R159, RZ, 0x7610, R159 ;  /* 0x00007610ff9f7816 */ /* 0x000fc4000000009f */
[----:B0-----:R-:W-:-:S04]  /*38310*/  @!P2 LOP3.LUT R23, R23, R22, RZ, 0x3c, !PT ;  /* 0x000000161717a212 */ /* 0x001fc800078e3cff */
[----:B------:R-:W-:-:S04]  /*38320*/  @!P2 LOP3.LUT R22, R23, R22, RZ, 0x3c, !PT ;  /* 0x000000161716a212 */ /* 0x000fc800078e3cff */
[----:B------:R-:W-:-:S05]  /*38330*/  @!P2 LOP3.LUT R23, R23, R22, RZ, 0x3c, !PT ;  /* 0x000000161717a212 */ /* 0x000fca00078e3cff */
[----:B------:R3:W4:Y:S02]  /*38340*/  @!P2 LDG.E.U16 R160, desc[UR4][R22.64] ;  /* 0x0000000416a0a981 */ /* 0x000724000c1e1500 */
[----:B---3--:R-:W-:Y:S02]  /*38350*/  @!P2 IMAD.MOV.U32 R22, RZ, RZ, R0 ;  /* 0x000000ffff16a224 */ /* 0x008fe400078e0000 */
[----:B------:R-:W-:Y:S01]  /*38360*/  @!P2 IMAD.MOV.U32 R23, RZ, RZ, R48 ;  /* 0x000000ffff17a224 */ /* 0x000fe200078e0030 */
[----:B------:R-:W3:Y:S04]  /*38370*/  LDL R0, [R1+0xb68] ;  /* 0x000b680001007983 */ /* 0x000ee80000100800 */
[----:B------:R-:W2:Y:S04]  /*38380*/  LDL.LU R48, [R1+0xb64] ;  /* 0x000b640001307983 */ /* 0x000ea80000300800 */
[----:B------:R0:W4:Y:S04]  /*38390*/  @!P2 LDG.E.U16 R159, desc[UR4][R22.64] ;  /* 0x00000004169fa981 */ /* 0x000128000c1e1500 */
[----:B------:R-:W0:Y:S04]  /*383a0*/  LDL R22, [R1+0x1eec] ;  /* 0x001eec0001167983 */ /* 0x000e280000100800 */
[----:B------:R-:W0:Y:S01]  /*383b0*/  LDL R23, [R1+0x1ef0] ;  /* 0x001ef00001177983 */ /* 0x000e220000100800 */
[----:B------:R-:W-:-:S02]  /*383c0*/  PRMT R158, RZ, 0x7610, R158 ;  /* 0x00007610ff9e7816 */ /* 0x000fc4000000009e */
[----:B0-----:R-:W-:-:S04]  /*383d0*/  @!P2 LOP3.LUT R23, R23, R22, RZ, 0x3c, !PT ;  /* 0x000000161717a212 */ /* 0x001fc800078e3cff */
[----:B------:R-:W-:-:S04]  /*383e0*/  @!P2 LOP3.LUT R22, R23, R22, RZ, 0x3c, !PT ;  /* 0x000000161716a212 */ /* 0x000fc800078e3cff */
[----:B------:R-:W-:-:S05]  /*383f0*/  @!P2 LOP3.LUT R23, R23, R22, RZ, 0x3c, !PT ;  /* 0x000000161717a212 */ /* 0x000fca00078e3cff */
[----:B------:R0:W4:Y:S04]  /*38400*/  @!P2 LDG.E.U16 R158, desc[UR4][R22.64] ;  /* 0x00000004169ea981 */ /* 0x000128000c1e1500 */
        /* <DEDUP_REMOVED lines=30> */
[----:B--2---:R-:W-:-:S05]  /*385f0*/  @!P2 IMAD.MOV.U32 R23, RZ, RZ, R48 ;  /* 0x000000ffff17a224 */ /* 0x004fca00078e0030 */
[----:B------:R-:W2:Y:S04]  /*38600*/  @!P2 LDG.E.U16 R153, desc[UR4][R22.64] ;  /* 0x000000041699a981 */ /* 0x000ea8000c1e1500 */
[----:B------:R0:W-:Y:S04]  /*38610*/  STS.U16 [R21+0x20000], R69 ;  /* 0x0200004515007388 */ /* 0x0001e80000000400 */
        /* <DEDUP_REMOVED lines=9> */
[----:B--2---:R-:W-:Y:S04]  /*386b0*/  STL [R1+0x24b4], R153 ;  /* 0x0024b49901007387 */ /* 0x004fe80000100800 */
[----:B0-----:R-:W2:Y:S04]  /*386c0*/  LDL.LU R69, [R1+0x2998] ;  /* 0x0029980001457983 */ /* 0x001ea80000300800 */
[----:B-1----:R-:W2:Y:S04]  /*386d0*/  LDL.LU R70, [R1+0x2994] ;  /* 0x0029940001467983 */ /* 0x002ea80000300800 */
[----:B---3--:R-:W3:Y:S04]  /*386e0*/  LDL.LU R71, [R1+0x2990] ;  /* 0x0029900001477983 */ /* 0x008ee80000300800 */
[----:B------:R-:W2:Y:S04]  /*386f0*/  LDL.LU R72, [R1+0x298c] ;  /* 0x00298c0001487983 */ /* 0x000ea80000300800 */
[----:B------:R-:W3:Y:S04]  /*38700*/  LDL.LU R73, [R1+0x2988] ;  /* 0x0029880001497983 */ /* 0x000ee80000300800 */
[----:B------:R-:W2:Y:S04]  /*38710*/  LDL.LU R74, [R1+0x2984] ;  /* 0x00298400014a7983 */ /* 0x000ea80000300800 */
[----:B------:R-:W3:Y:S04]  /*38720*/  LDL.LU R75, [R1+0x2980] ;  /* 0x00298000014b7983 */ /* 0x000ee80000300800 */
[----:B------:R-:W2:Y:S04]  /*38730*/  LDL.LU R76, [R1+0x297c] ;  /* 0x00297c00014c7983 */ /* 0x000ea80000300800 */
[----:B------:R-:W3:Y:S04]  /*38740*/  LDL.LU R77, [R1+0x2978] ;  /* 0x00297800014d7983 */ /* 0x000ee80000300800 */
[----:B------:R-:W4:Y:S04]  /*38750*/  LDL.LU R20, [R1+0x2974] ;  /* 0x0029740001147983 */ /* 0x000f280000300800 */
[----:B------:R0:W-:Y:S04]  /*38760*/  STS.U16 [R21+0x22800], R78 ;  /* 0x0228004e15007388 */ /* 0x0001e80000000400 */
[----:B------:R1:W-:Y:S04]  /*38770*/  STS.U16 [R21+0x22c00], R79 ;  /* 0x022c004f15007388 */ /* 0x0003e80000000400 */
[----:B------:R1:W-:Y:S04]  /*38780*/  STS.U16 [R21+0x23000], R80 ;  /* 0x0230005015007388 */ /* 0x0003e80000000400 */
[----:B0-----:R-:W2:Y:S04]  /*38790*/  LDL.LU R78, [R1+0x2970] ;  /* 0x00297000014e7983 */ /* 0x001ea80000300800 */
[----:B-1----:R-:W3:Y:S04]  /*387a0*/  LDL.LU R79, [R1+0x296c] ;  /* 0x00296c00014f7983 */ /* 0x002ee80000300800 */
[----:B------:R-:W2:Y:S04]  /*387b0*/  LDL.LU R80, [R1+0x2968] ;  /* 0x0029680001507983 */ /* 0x000ea80000300800 */
[----:B------:R-:W-:Y:S04]  /*387c0*/  STS.U16 [R21+0x23400], R248 ;  /* 0x023400f815007388 */ /* 0x000fe80000000400 */
[----:B------:R-:W-:Y:S04]  /*387d0*/  STS.U16 [R21+0x23800], R240 ;  /* 0x023800f015007388 */ /* 0x000fe80000000400 */
[----:B------:R-:W-:Y:S04]  /*387e0*/  STS.U16 [R21+0x23c00], R232 ;  /* 0x023c00e815007388 */ /* 0x000fe80000000400 */
[----:B------:R-:W-:Y:S04]  /*387f0*/  STL [R1+0x1f90], R21 ;  /* 0x001f901501007387 */ /* 0x000fe80000100800 */
[----:B----4-:R0:W-:Y:S04]  /*38800*/  STS.U16 [R20+0x20080], R81 ;  /* 0x0200805114007388 */ /* 0x0101e80000000400 */
[----:B------:R1:W-:Y:S04]  /*38810*/  STS.U16 [R20+0x20480], R82 ;  /* 0x0204805214007388 */ /* 0x0003e80000000400 */
[----:B------:R4:W-:Y:S04]  /*38820*/  STS.U16 [R20+0x20880], R83 ;  /* 0x0208805314007388 */ /* 0x0009e80000000400 */
[----:B0-----:R-:W3:Y:S04]  /*38830*/  LDL.LU R81, [R1+0x2964] ;  /* 0x0029640001517983 */ /* 0x001ee80000300800 */
[----:B-1----:R-:W2:Y:S04]  /*38840*/  LDL.LU R82, [R1+0x2960] ;  /* 0x0029600001527983 */ /* 0x002ea80000300800 */
[----:B----4-:R-:W4:Y:S04]  /*38850*/  LDL.LU R83, [R1+0x295c] ;  /* 0x00295c0001537983 */ /* 0x010f280000300800 */
[----:B------:R0:W-:Y:S04]  /*38860*/  STS.U16 [R20+0x20c80], R84 ;  /* 0x020c805414007388 */ /* 0x0001e80000000400 */
[----:B------:R1:W-:Y:S04]  /*38870*/  STS.U16 [R20+0x21080], R85 ;  /* 0x0210805514007388 */ /* 0x0003e80000000400 */
[----:B------:R1:W-:Y:S04]  /*38880*/  STS.U16 [R20+0x21480], R86 ;  /* 0x0214805614007388 */ /* 0x0003e80000000400 */
[----:B0-----:R-:W3:Y:S04]  /*38890*/  LDL.LU R84, [R1+0x2958] ;  /* 0x0029580001547983 */ /* 0x001ee80000300800 */
[----:B-1----:R-:W2:Y:S04]  /*388a0*/  LDL.LU R85, [R1+0x2954] ;  /* 0x0029540001557983 */ /* 0x002ea80000300800 */
[----:B------:R-:W4:Y:S04]  /*388b0*/  LDL.LU R86, [R1+0x2950] ;  /* 0x0029500001567983 */ /* 0x000f280000300800 */
[----:B------:R0:W-:Y:S04]  /*388c0*/  STS.U16 [R20+0x21880], R87 ;  /* 0x0218805714007388 */ /* 0x0001e80000000400 */
[----:B------:R1:W-:Y:S04]  /*388d0*/  STS.U16 [R20+0x21c80], R88 ;  /* 0x021c805814007388 */ /* 0x0003e80000000400 */
[----:B------:R1:W-:Y:S04]  /*388e0*/  STS.U16 [R20+0x22080], R89 ;  /* 0x0220805914007388 */ /* 0x0003e80000000400 */
[----:B0-----:R-:W3:Y:S04]  /*388f0*/  LDL.LU R87, [R1+0x294c] ;  /* 0x00294c0001577983 */ /* 0x001ee80000300800 */
[----:B-1----:R-:W3:Y:S04]  /*38900*/  LDL.LU R88, [R1+0x2948] ;  /* 0x0029480001587983 */ /* 0x002ee80000300800 */
[----:B------:R-:W3:Y:S04]  /*38910*/  LDL.LU R89, [R1+0x2944] ;  /* 0x0029440001597983 */ /* 0x000ee80000300800 */
[----:B------:R0:W-:Y:S04]  /*38920*/  STS.U16 [R20+0x22480], R19 ;  /* 0x0224801314007388 */ /* 0x0001e80000000400 */
[----:B0-----:R-:W2:Y:S04]  /*38930*/  LDL.LU R19, [R1+0x2940] ;  /* 0x0029400001137983 */ /* 0x001ea80000300800 */
[----:B------:R0:W-:Y:S04]  /*38940*/  STS.U16 [R20+0x22880], R90 ;  /* 0x0228805a14007388 */ /* 0x0001e80000000400 */
[----:B------:R1:W-:Y:S04]  /*38950*/  STS.U16 [R20+0x22c80], R91 ;  /* 0x022c805b14007388 */ /* 0x0003e80000000400 */
[----:B------:R1:W-:Y:S04]  /*38960*/  STS.U16 [R20+0x23080], R92 ;  /* 0x0230805c14007388 */ /* 0x0003e80000000400 */
[----:B0-----:R-:W3:Y:S04]  /*38970*/  LDL.LU R90, [R1+0x293c] ;  /* 0x00293c00015a7983 */ /* 0x001ee80000300800 */
[----:B-1----:R-:W3:Y:S04]  /*38980*/  LDL.LU R91, [R1+0x2938] ;  /* 0x00293800015b7983 */ /* 0x002ee80000300800 */
[----:B------:R-:W3:Y:S04]  /*38990*/  LDL.LU R92, [R1+0x2934] ;  /* 0x00293400015c7983 */ /* 0x000ee80000300800 */
[----:B------:R-:W-:Y:S04]  /*389a0*/  STS.U16 [R20+0x23480], R247 ;  /* 0x023480f714007388 */ /* 0x000fe80000000400 */
[----:B------:R-:W-:Y:S04]  /*389b0*/  STS.U16 [R20+0x23880], R239 ;  /* 0x023880ef14007388 */ /* 0x000fe80000000400 */
[----:B------:R-:W-:Y:S04]  /*389c0*/  STS.U16 [R20+0x23c80], R231 ;  /* 0x023c80e714007388 */ /* 0x000fe80000000400 */
[----:B------:R-:W-:Y:S04]  /*389d0*/  STL [R1+0x1f94], R20 ;  /* 0x001f941401007387 */ /* 0x000fe80000100800 */
[----:B--2---:R0:W-:Y:S04]  /*389e0*/  STS.U16 [R19+0x20100], R93 ;  /* 0x0201005d13007388 */ /* 0x0041e80000000400 */
[----:B------:R1:W-:Y:S04]  /*389f0*/  STS.U16 [R19+0x20500], R94 ;  /* 0x0205005e13007388 */ /* 0x0003e80000000400 */
[----:B------:R2:W-:Y:S04]  /*38a00*/  STS.U16 [R19+0x20900], R95 ;  /* 0x0209005f13007388 */ /* 0x0005e80000000400 */
[----:B0-----:R-:W3:Y:S04]  /*38a10*/  LDL.LU R93, [R1+0x2930] ;  /* 0x00293000015d7983 */ /* 0x001ee80000300800 */
[----:B-1----:R-:W3:Y:S04]  /*38a20*/  LDL.LU R94, [R1+0x292c] ;  /* 0x00292c00015e7983 */ /* 0x002ee80000300800 */
[----:B--2---:R-:W2:Y:S04]  /*38a30*/  LDL.LU R95, [R1+0x2928] ;  /* 0x00292800015f7983 */ /* 0x004ea80000300800 */
[----:B------:R0:W-:Y:S04]  /*38a40*/  STS.U16 [R19+0x20d00], R96 ;  /* 0x020d006013007388 */ /* 0x0001e80000000400 */
[----:B------:R1:W-:Y:S04]  /*38a50*/  STS.U16 [R19+0x21100], R97 ;  /* 0x0211006113007388 */ /* 0x0003e80000000400 */
[----:B------:R4:W-:Y:S04]  /*38a60*/  STS.U16 [R19+0x21500], R98 ;  /* 0x0215006213007388 */ /* 0x0009e80000000400 */
[----:B0-----:R-:W2:Y:S04]  /*38a70*/  LDL.LU R96, [R1+0x2924] ;  /* 0x0029240001607983 */ /* 0x001ea80000300800 */
[----:B-1----:R-:W2:Y:S04]  /*38a80*/  LDL.LU R97, [R1+0x2920] ;  /* 0x0029200001617983 */ /* 0x002ea80000300800 */
[----:B----4-:R-:W4:Y:S04]  /*38a90*/  LDL.LU R98, [R1+0x291c] ;  /* 0x00291c0001627983 */ /* 0x010f280000300800 */
[----:B------:R0:W-:Y:S04]  /*38aa0*/  STS.U16 [R19+0x21900], R99 ;  /* 0x0219006313007388 */ /* 0x0001e80000000400 */
[----:B------:R1:W-:Y:S04]  /*38ab0*/  STS.U16 [R19+0x21d00], R100 ;  /* 0x021d006413007388 */ /* 0x0003e80000000400 */
[----:B------:R1:W-:Y:S04]  /*38ac0*/  STS.U16 [R19+0x22100], R101 ;  /* 0x0221006513007388 */ /* 0x0003e80000000400 */
[----:B0-----:R-:W2:Y:S04]  /*38ad0*/  LDL.LU R99, [R1+0x2918] ;  /* 0x0029180001637983 */ /* 0x001ea80000300800 */
[----:B-1----:R-:W4:Y:S04]  /*38ae0*/  LDL.LU R100, [R1+0x2914] ;  /* 0x0029140001647983 */ /* 0x002f280000300800 */
[----:B------:R-:W2:Y:S04]  /*38af0*/  LDL.LU R101, [R1+0x2910] ;  /* 0x0029100001657983 */ /* 0x000ea80000300800 */
[----:B------:R0:W-:Y:S04]  /*38b00*/  STS.U16 [R19+0x22500], R18 ;  /* 0x0225001213007388 */ /* 0x0001e80000000400 */
[----:B0-----:R-:W3:Y:S04]  /*38b10*/  LDL.LU R18, [R1+0x290c] ;  /* 0x00290c0001127983 */ /* 0x001ee80000300800 */
[----:B------:R0:W-:Y:S04]  /*38b20*/  STS.U16 [R19+0x22900], R102 ;  /* 0x0229006613007388 */ /* 0x0001e80000000400 */
[----:B------:R1:W-:Y:S04]  /*38b30*/  STS.U16 [R19+0x22d00], R103 ;  /* 0x022d006713007388 */ /* 0x0003e80000000400 */
[----:B------:R1:W-:Y:S04]  /*38b40*/  STS.U16 [R19+0x23100], R104 ;  /* 0x0231006813007388 */ /* 0x0003e80000000400 */
[----:B0-----:R-:W4:Y:S04]  /*38b50*/  LDL.LU R102, [R1+0x2908] ;  /* 0x0029080001667983 */ /* 0x001f280000300800 */
[----:B-1----:R-:W2:Y:S04]  /*38b60*/  LDL.LU R103, [R1+0x2904] ;  /* 0x0029040001677983 */ /* 0x002ea80000300800 */
[----:B------:R-:W4:Y:S04]  /*38b70*/  LDL.LU R104, [R1+0x2900] ;  /* 0x0029000001687983 */ /* 0x000f280000300800 */
[----:B------:R-:W-:Y:S04]  /*38b80*/  STS.U16 [R19+0x23500], R246 ;  /* 0x023500f613007388 */ /* 0x000fe80000000400 */
[----:B------:R-:W-:Y:S04]  /*38b90*/  STS.U16 [R19+0x23900], R238 ;  /* 0x023900ee13007388 */ /* 0x000fe80000000400 */
[----:B------:R-:W-:Y:S04]  /*38ba0*/  STS.U16 [R19+0x23d00], R230 ;  /* 0x023d00e613007388 */ /* 0x000fe80000000400 */
[----:B------:R-:W-:Y:S04]  /*38bb0*/  STL [R1+0x1f98], R19 ;  /* 0x001f981301007387 */ /* 0x000fe80000100800 */
[----:B---3--:R0:W-:Y:S04]  /*38bc0*/  STS.U16 [R18+0x20180], R105 ;  /* 0x0201806912007388 */ /* 0x0081e80000000400 */
[----:B------:R1:W-:Y:S04]  /*38bd0*/  STS.U16 [R18+0x20580], R106 ;  /* 0x0205806a12007388 */ /* 0x0003e80000000400 */
[----:B------:R3:W-:Y:S04]  /*38be0*/  STS.U16 [R18+0x20980], R107 ;  /* 0x0209806b12007388 */ /* 0x0007e80000000400 */
[----:B0-----:R-:W2:Y:S04]  /*38bf0*/  LDL.LU R105, [R1+0x28fc] ;  /* 0x0028fc0001697983 */ /* 0x001ea80000300800 */
[----:B-1----:R-:W4:Y:S04]  /*38c00*/  LDL.LU R106, [R1+0x28f8] ;  /* 0x0028f800016a7983 */ /* 0x002f280000300800 */
[----:B---3--:R-:W3:Y:S04]  /*38c10*/  LDL.LU R107, [R1+0x28f4] ;  /* 0x0028f400016b7983 */ /* 0x008ee80000300800 */
[----:B------:R0:W-:Y:S04]  /*38c20*/  STS.U16 [R18+0x20d80], R108 ;  /* 0x020d806c12007388 */ /* 0x0001e80000000400 */
[----:B------:R1:W-:Y:S04]  /*38c30*/  STS.U16 [R18+0x21180], R109 ;  /* 0x0211806d12007388 */ /* 0x0003e80000000400 */
[----:B------:R1:W-:Y:S04]  /*38c40*/  STS.U16 [R18+0x21580], R110 ;  /* 0x0215806e12007388 */ /* 0x0003e80000000400 */
[----:B0-----:R-:W2:Y:S04]  /*38c50*/  LDL.LU R108, [R1+0x28f0] ;  /* 0x0028f000016c7983 */ /* 0x001ea80000300800 */
[----:B-1----:R-:W4:Y:S04]  /*38c60*/  LDL.LU R109, [R1+0x28ec] ;  /* 0x0028ec00016d7983 */ /* 0x002f280000300800 */
[----:B------:R-:W3:Y:S04]  /*38c70*/  LDL.LU R110, [R1+0x28e8] ;  /* 0x0028e800016e7983 */ /* 0x000ee80000300800 */
[----:B------:R0:W-:Y:S04]  /*38c80*/  STS.U16 [R18+0x21980], R111 ;  /* 0x0219806f12007388 */ /* 0x0001e80000000400 */
[----:B------:R1:W-:Y:S04]  /*38c90*/  STS.U16 [R18+0x21d80], R112 ;  /* 0x021d807012007388 */ /* 0x0003e80000000400 */
[----:B------:R1:W-:Y:S04]  /*38ca0*/  STS.U16 [R18+0x22180], R113 ;  /* 0x0221807112007388 */ /* 0x0003e80000000400 */
[----:B0-----:R-:W2:Y:S04]  /*38cb0*/  LDL.LU R111, [R1+0x28e4] ;  /* 0x0028e400016f7983 */ /* 0x001ea80000300800 */
[----:B-1----:R-:W4:Y:S04]  /*38cc0*/  LDL.LU R112, [R1+0x28e0] ;  /* 0x0028e00001707983 */ /* 0x002f280000300800 */
[----:B------:R-:W3:Y:S04]  /*38cd0*/  LDL.LU R113, [R1+0x28dc] ;  /* 0x0028dc0001717983 */ /* 0x000ee80000300800 */
[----:B------:R0:W-:Y:S04]  /*38ce0*/  STS.U16 [R18+0x22580], R17 ;  /* 0x0225801112007388 */ /* 0x0001e80000000400 */
[----:B0-----:R-:W2:Y:S04]  /*38cf0*/  LDL.LU R17, [R1+0x28d8] ;  /* 0x0028d80001117983 */ /* 0x001ea80000300800 */
[----:B------:R0:W-:Y:S04]  /*38d00*/  STS.U16 [R18+0x22980], R114 ;  /* 0x0229807212007388 */ /* 0x0001e80000000400 */
[----:B------:R1:W-:Y:S04]  /*38d10*/  STS.U16 [R18+0x22d80], R115 ;  /* 0x022d807312007388 */ /* 0x0003e80000000400 */
[----:B------:R1:W-:Y:S04]  /*38d20*/  STS.U16 [R18+0x23180], R116 ;  /* 0x0231807412007388 */ /* 0x0003e80000000400 */
[----:B0-----:R-:W4:Y:S04]  /*38d30*/  LDL.LU R114, [R1+0x28d4] ;  /* 0x0028d40001727983 */ /* 0x001f280000300800 */
[----:B-1----:R-:W3:Y:S04]  /*38d40*/  LDL.LU R115, [R1+0x28d0] ;  /* 0x0028d00001737983 */ /* 0x002ee80000300800 */
[----:B------:R-:W4:Y:S04]  /*38d50*/  LDL.LU R116, [R1+0x28cc] ;  /* 0x0028cc0001747983 */ /* 0x000f280000300800 */
        /* <DEDUP_REMOVED lines=8> */
[----:B-1----:R-:W4:Y:S04]  /*38de0*/  LDL.LU R118, [R1+0x28c4] ;  /* 0x0028c40001767983 */ /* 0x002f280000300800 */
[----:B--2---:R-:W2:Y:S04]  /*38df0*/  LDL.LU R119, [R1+0x28c0] ;  /* 0x0028c00001777983 */ /* 0x004ea80000300800 */
[----:B------:R0:W-:Y:S04]  /*38e00*/  STS.U16 [R17+0x20e00], R120 ;  /* 0x020e007811007388 */ /* 0x0001e80000000400 */
[----:B------:R1:W-:Y:S04]  /*38e10*/  STS.U16 [R17+0x21200], R121 ;  /* 0x0212007911007388 */ /* 0x0003e80000000400 */
[----:B------:R1:W-:Y:S04]  /*38e20*/  STS.U16 [R17+0x21600], R122 ;  /* 0x0216007a11007388 */ /* 0x0003e80000000400 */
[----:B0-----:R-:W3:Y:S04]  /*38e30*/  LDL.LU R120, [R1+0x28bc] ;  /* 0x0028bc0001787983 */ /* 0x001ee80000300800 */
[----:B-1----:R-:W4:Y:S04]  /*38e40*/  LDL.LU R121, [R1+0x28b8] ;  /* 0x0028b80001797983 */ /* 0x002f280000300800 */
[----:B------:R-:W2:Y:S04]  /*38e50*/  LDL.LU R122, [R1+0x28b4] ;  /* 0x0028b400017a7983 */ /* 0x000ea80000300800 */
        /* <DEDUP_REMOVED lines=11> */
[----:B------:R-:W3:Y:S04]  /*38f10*/  LDL.LU R127, [R1+0x289c] ;  /* 0x00289c00017f7983 */ /* 0x000ee80000300800 */
[----:B------:R-:W-:Y:S04]  /*38f20*/  STS.U16 [R17+0x23200], R252 ;  /* 0x023200fc11007388 */ /* 0x000fe80000000400 */
[----:B------:R-:W-:Y:S04]  /*38f30*/  STS.U16 [R17+0x23600], R244 ;  /* 0x023600f411007388 */ /* 0x000fe80000000400 */
[----:B------:R-:W-:Y:S04]  /*38f40*/  STS.U16 [R17+0x23a00], R236 ;  /* 0x023a00ec11007388 */ /* 0x000fe80000000400 */
[----:B------:R-:W-:Y:S04]  /*38f50*/  STS.U16 [R17+0x23e00], R228 ;  /* 0x023e00e411007388 */ /* 0x000fe80000000400 */
[----:B------:R-:W-:Y:S04]  /*38f60*/  STL [R1+0x1fa0], R17 ;  /* 0x001fa01101007387 */ /* 0x000fe80000100800 */
[----:B--2---:R0:W-:Y:S04]  /*38f70*/  STS.U16 [R16+0x20280], R128 ;  /* 0x0202808010007388 */ /* 0x0041e80000000400 */
[----:B------:R1:W-:Y:S04]  /*38f80*/  STS.U16 [R16+0x20680], R129 ;  /* 0x0206808110007388 */ /* 0x0003e80000000400 */
[----:B------:R2:W-:Y:S04]  /*38f90*/  STS.U16 [R16+0x20a80], R130 ;  /* 0x020a808210007388 */ /* 0x0005e80000000400 */
[----:B0-----:R-:W4:Y:S04]  /*38fa0*/  LDL.LU R128, [R1+0x2898] ;  /* 0x0028980001807983 */ /* 0x001f280000300800 */
[----:B-1----:R-:W3:Y:S04]  /*38fb0*/  LDL.LU R129, [R1+0x2894] ;  /* 0x0028940001817983 */ /* 0x002ee80000300800 */
[----:B--2---:R-:W2:Y:S04]  /*38fc0*/  LDL.LU R130, [R1+0x2890] ;  /* 0x0028900001827983 */ /* 0x004ea80000300800 */
[----:B------:R0:W-:Y:S04]  /*38fd0*/  STS.U16 [R16+0x20e80], R131 ;  /* 0x020e808310007388 */ /* 0x0001e80000000400 */
[----:B------:R1:W-:Y:S04]  /*38fe0*/  STS.U16 [R16+0x21280], R132 ;  /* 0x0212808410007388 */ /* 0x0003e80000000400 */
[----:B------:R1:W-:Y:S04]  /*38ff0*/  STS.U16 [R16+0x21680], R133 ;  /* 0x0216808510007388 */ /* 0x0003e80000000400 */
[----:B0-----:R-:W4:Y:S04]  /*39000*/  LDL.LU R131, [R1+0x288c] ;  /* 0x00288c0001837983 */ /* 0x001f280000300800 */
[----:B-1----:R-:W3:Y:S04]  /*39010*/  LDL.LU R132, [R1+0x2888] ;  /* 0x0028880001847983 */ /* 0x002ee80000300800 */
[----:B------:R-:W2:Y:S04]  /*39020*/  LDL.LU R133, [R1+0x2884] ;  /* 0x0028840001857983 */ /* 0x000ea80000300800 */
        /* <DEDUP_REMOVED lines=10> */
[----:B-1----:R-:W4:Y:S04]  /*390d0*/  LDL.LU R137, [R1+0x2870] ;  /* 0x0028700001897983 */ /* 0x002f280000300800 */
[----:B------:R-:W4:Y:S04]  /*390e0*/  LDL.LU R138, [R1+0x286c] ;  /* 0x00286c00018a7983 */ /* 0x000f280000300800 */
        /* <DEDUP_REMOVED lines=9> */
[----:B-1----:R-:W4:Y:S04]  /*39180*/  LDL.LU R140, [R1+0x2864] ;  /* 0x00286400018c7983 */ /* 0x002f280000300800 */
[----:B--2---:R-:W2:Y:S04]  /*39190*/  LDL.LU R141, [R1+0x2860] ;  /* 0x00286000018d7983 */ /* 0x004ea80000300800 */
[----:B------:R0:W-:Y:S04]  /*391a0*/  STS.U16 [R15+0x20f00], R142 ;  /* 0x020f008e0f007388 */ /* 0x0001e80000000400 */
[----:B------:R1:W-:Y:S04]  /*391b0*/  STS.U16 [R15+0x21300], R143 ;  /* 0x0213008f0f007388 */ /* 0x0003e80000000400 */
[----:B------:R3:W-:Y:S04]  /*391c0*/  STS.U16 [R15+0x21700], R144 ;  /* 0x021700900f007388 */ /* 0x0007e80000000400 */
[----:B0-----:R-:W2:Y:S04]  /*391d0*/  LDL.LU R142, [R1+0x285c] ;  /* 0x00285c00018e7983 */ /* 0x001ea80000300800 */
[----:B-1----:R-:W2:Y:S04]  /*391e0*/  LDL.LU R143, [R1+0x2858] ;  /* 0x00285800018f7983 */ /* 0x002ea80000300800 */
[----:B---3--:R-:W3:Y:S04]  /*391f0*/  LDL.LU R144, [R1+0x2854] ;  /* 0x0028540001907983 */ /* 0x008ee80000300800 */
[----:B------:R0:W-:Y:S04]  /*39200*/  STS.U16 [R15+0x21b00], R145 ;  /* 0x021b00910f007388 */ /* 0x0001e80000000400 */
[----:B------:R1:W-:Y:S04]  /*39210*/  STS.U16 [R15+0x21f00], R146 ;  /* 0x021f00920f007388 */ /* 0x0003e80000000400 */
[----:B------:R1:W-:Y:S04]  /*39220*/  STS.U16 [R15+0x22300], R14 ;  /* 0x0223000e0f007388 */ /* 0x0003e80000000400 */
[----:B0-----:R-:W2:Y:S04]  /*39230*/  LDL.LU R145, [R1+0x2850] ;  /* 0x0028500001917983 */ /* 0x001ea80000300800 */
[----:B-1----:R-:W3:Y:S04]  /*39240*/  LDL.LU R146, [R1+0x284c] ;  /* 0x00284c0001927983 */ /* 0x002ee80000300800 */
        /* <DEDUP_REMOVED lines=32> */
[----:B0-----:R-:W3:Y:S04]  /*39450*/  LDL.LU R10, [R1+0x2814] ;  /* 0x00281400010a7983 */ /* 0x001ee80000300800 */
[----:B------:R-:W3:Y:S04]  /*39460*/  LDL R22, [R1+0x134c] ;  /* 0x00134c0001167983 */ /* 0x000ee80000100800 */
[----:B-1----:R-:W3:Y:S04]  /*39470*/  LDL.LU R24, [R1+0x1f54] ;  /* 0x001f540001187983 */ /* 0x002ee80000300800 */
[----:B------:R0:W-:Y:S04]  /*39480*/  STS.U16 [R14+0x22f80], R3 ;  /* 0x022f80030e007388 */ /* 0x0001e80000000400 */
[----:B------:R-:W-:Y:S04]  /*39490*/  STS.U16 [R14+0x23380], R249 ;  /* 0x023380f90e007388 */ /* 0x000fe80000000400 */
[----:B------:R-:W-:Y:S04]  /*394a0*/  STS.U16 [R14+0x23780], R241 ;  /* 0x023780f10e007388 */ /* 0x000fe80000000400 */
[----:B------:R-:W-:Y:S04]  /*394b0*/  STS.U16 [R14+0x23b80], R233 ;  /* 0x023b80e90e007388 */ /* 0x000fe80000000400 */
[----:B------:R-:W-:Y:S04]  /*394c0*/  STS.U16 [R14+0x23f80], R225 ;  /* 0x023f80e10e007388 */ /* 0x000fe80000000400 */
        /* <DEDUP_REMOVED lines=8> */
[----:B0-----:R-:W3:Y:S01]  /*39550*/  LDL.LU R3, [R1+0xb6c] ;  /* 0x000b6c0001037983 */ /* 0x001ee20000300800 */
[----:B----4-:R-:W-:-:S03]  /*39560*/  PRMT R9, RZ, 0x7610, R9 ;  /* 0x00007610ff097816 */ /* 0x010fc60000000009 */
[----:B--2---:R-:W-:Y:S04]  /*39570*/  STS.U16 [R11], R224 ;  /* 0x000000e00b007388 */ /* 0x004fe80000000400 */
[----:B------:R-:W-:Y:S04]  /*39580*/  STS.U16 [R11+0x400], R223 ;  /* 0x000400df0b007388 */ /* 0x000fe80000000400 */
[----:B------:R-:W-:Y:S04]  /*39590*/  STS.U16 [R11+0x800], R222 ;  /* 0x000800de0b007388 */ /* 0x000fe80000000400 */
[----:B------:R-:W-:Y:S01]  /*395a0*/  STS.U16 [R11+0xc00], R221 ;  /* 0x000c00dd0b007388 */ /* 0x000fe20000000400 */
[----:B---3--:R-:W-:-:S03]  /*395b0*/  @!P2 IMAD.MOV.U32 R23, RZ, RZ, R22 ;  /* 0x000000ffff17a224 */ /* 0x008fc600078e0016 */
[----:B------:R-:W-:Y:S01]  /*395c0*/  STS.U16 [R11+0x1000], R220 ;  /* 0x001000dc0b007388 */ /* 0x000fe20000000400 */
[----:B------:R-:W-:-:S03]  /*395d0*/  @!P2 IMAD.MOV.U32 R22, RZ, RZ, R24 ;  /* 0x000000ffff16a224 */ /* 0x000fc600078e0018 */
[----:B------:R-:W-:Y:S04]  /*395e0*/  STS.U16 [R11+0x1400], R219 ;  /* 0x001400db0b007388 */ /* 0x000fe80000000400 */
        /* <DEDUP_REMOVED lines=65> */
[----:B------:R-:W2:Y:S04]  /*39a00*/  @!P2 LDG.E.U16 R9, desc[UR4][R22.64] ;  /* 0x000000041609a981 */ /* 0x000ea8000c1e1500 */
[----:B------:R0:W-:Y:S04]  /*39a10*/  STL [R1+0x1fac], R14 ;  /* 0x001fac0e01007387 */ /* 0x0001e80000100800 */
[----:B0-----:R-:W3:Y:S04]  /*39a20*/  LDL.LU R14, [R1+0xb88] ;  /* 0x000b8800010e7983 */ /* 0x001ee80000300800 */
[----:B------:R0:W-:Y:S04]  /*39a30*/  STL [R1+0x1fb0], R11 ;  /* 0x001fb00b01007387 */ /* 0x0001e80000100800 */
[----:B0-----:R-:W4:Y:S04]  /*39a40*/  LDL.LU R11, [R1+0xb90] ;  /* 0x000b9000010b7983 */ /* 0x001f280000300800 */
[----:B--2---:R0:W-:Y:S04]  /*39a50*/  STL [R1+0xb5c], R9 ;  /* 0x000b5c0901007387 */ /* 0x0041e80000100800 */
[----:B0-----:R-:W2:Y:S04]  /*39a60*/  LDL.LU R9, [R1+0x2810] ;  /* 0x0028100001097983 */ /* 0x001ea80000300800 */
[----:B------:R-:W3:Y:S04]  /*39a70*/  LDL R22, [R1+0x1348] ;  /* 0x0013480001167983 */ /* 0x000ee80000100800 */
[----:B------:R-:W3:Y:S01]  /*39a80*/  LDL R23, [R1+0x1f50] ;  /* 0x001f500001177983 */ /* 0x000ee20000100800 */
[----:B------:R-:W-:-:S02]  /*39a90*/  PRMT R152, RZ, 0x7610, R152 ;  /* 0x00007610ff987816 */ /* 0x000fc40000000098 */
[----:B---3--:R-:W-:-:S04]  /*39aa0*/  @!P2 LOP3.LUT R23, R23, R22, RZ, 0x3c, !PT ;  /* 0x000000161717a212 */ /* 0x008fc800078e3cff */
[----:B------:R-:W-:-:S04]  /*39ab0*/  @!P2 LOP3.LUT R22, R23, R22, RZ, 0x3c, !PT ;  /* 0x000000161716a212 */ /* 0x000fc800078e3cff */
[----:B------:R-:W-:-:S05]  /*39ac0*/  @!P2 LOP3.LUT R23, R23, R22, RZ, 0x3c, !PT ;  /* 0x000000161717a212 */ /* 0x000fca00078e3cff */
[----:B------:R-:W3:Y:S01]  /*39ad0*/  @!P2 LDG.E.U16 R152, desc[UR4][R22.64] ;  /* 0x000000041698a981 */ /* 0x000ee2000c1e1500 */
[----:B--2---:R-:W-:-:S03]  /*39ae0*/  PRMT R9, RZ, 0x7610, R9 ;  /* 0x00007610ff097816 */ /* 0x004fc60000000009 */
[----:B---3--:R0:W-:Y:S04]  /*39af0*/  STL [R1+0xb58], R152 ;  /* 0x000b589801007387 */ /* 0x0081e80000100800 */
[----:B0-----:R-:W2:Y:S04]  /*39b00*/  LDL.LU R152, [R1+0x280c] ;  /* 0x00280c0001987983 */ /* 0x001ea80000300800 */
[----:B------:R-:W3:Y:S01]  /*39b10*/  LDL R23, [R1+0x1344] ;  /* 0x0013440001177983 */ /* 0x000ee20000100800 */
[----:B------:R-:W-:-:S05]  /*39b20*/  @!P2 IMAD.MOV.U32 R22, RZ, RZ, R0 ;  /* 0x000000ffff16a224 */ /* 0x000fca00078e0000 */
[----:B---3--:R-:W3:Y:S04]  /*39b30*/  @!P2 LDG.E.U16 R9, desc[UR4][R22.64] ;  /* 0x000000041609a981 */ /* 0x008ee8000c1e1500 */
[----:B------:R-:W-:Y:S04]  /*39b40*/  STL [R1+0x2030], R0 ;  /* 0x0020300001007387 */ /* 0x000fe80000100800 */
[----:B---3--:R0:W-:Y:S04]  /*39b50*/  STL [R1+0xb54], R9 ;  /* 0x000b540901007387 */ /* 0x0081e80000100800 */
[----:B0-----:R-:W3:Y:S04]  /*39b60*/  LDL.LU R9, [R1+0x2808] ;  /* 0x0028080001097983 */ /* 0x001ee80000300800 */
[----:B------:R-:W4:Y:S04]  /*39b70*/  LDL R22, [R1+0x1340] ;  /* 0x0013400001167983 */ /* 0x000f280000100800 */
[----:B------:R-:W4:Y:S01]  /*39b80*/  LDL R23, [R1+0x1f48] ;  /* 0x001f480001177983 */ /* 0x000f220000100800 */
[----:B--2---:R-:W-:-:S02]  /*39b90*/  PRMT R152, RZ, 0x7610, R152 ;  /* 0x00007610ff987816 */ /* 0x004fc40000000098 */
[----:B----4-:R-:W-:-:S04]  /*39ba0*/  @!P2 LOP3.LUT R23, R23, R22, RZ, 0x3c, !PT ;  /* 0x000000161717a212 */ /* 0x010fc800078e3cff */
[----:B------:R-:W-:-:S04]  /*39bb0*/  @!P2 LOP3.LUT R22, R23, R22, RZ, 0x3c, !PT ;  /* 0x000000161716a212 */ /* 0x000fc800078e3cff */
[----:B------:R-:W-:-:S05]  /*39bc0*/  @!P2 LOP3.LUT R23, R23, R22, RZ, 0x3c, !PT ;  /* 0x000000161717a212 */ /* 0x000fca00078e3cff */
[----:B------:R-:W2:Y:S04]  /*39bd0*/  @!P2 LDG.E.U16 R152, desc[UR4][R22.64] ;  /* 0x000000041698a981 */ /* 0x000ea8000c1e1500 */
[----:B--2---:R0:W-:Y:S04]  /*39be0*/  STL [R1+0xb50], R152 ;  /* 0x000b509801007387 */ /* 0x0041e80000100800 */
[----:B0-----:R-:W2:Y:S04]  /*39bf0*/  LDL.LU R152, [R1+0x2804] ;  /* 0x0028040001987983 */ /* 0x001ea80000300800 */
[----:B------:R-:W4:Y:S04]  /*39c00*/  LDL R22, [R1+0xf40] ;  /* 0x000f400001167983 */ /* 0x000f280000100800 */
[----:B------:R-:W4:Y:S01]  /*39c10*/  LDL R23, [R1+0x1f44] ;  /* 0x001f440001177983 */ /* 0x000f220000100800 */
[----:B------:R-:W-:-:S02]  /*39c20*/  PRMT R135, RZ, 0x7610, R135 ;  /* 0x00007610ff877816 */ /* 0x000fc40000000087 */
[----:B----4-:R-:W-:-:S04]  /*39c30*/  @!P2 LOP3.LUT R23, R23, R22, RZ, 0x3c, !PT ;  /* 0x000000161717a212 */ /* 0x010fc800078e3cff */
[----:B------:R-:W-:-:S04]  /*39c40*/  @!P2 LOP3.LUT R22, R23, R22, RZ, 0x3c, !PT ;  /* 0x000000161716a212 */ /* 0x000fc800078e3cff */
[----:B------:R-:W-:-:S05]  /*39c50*/  @!P2 LOP3.LUT R23, R23, R22, RZ, 0x3c, !PT ;  /* 0x000000161717a212 */ /* 0x000fca00078e3cff */
[----:B------:R-:W4:Y:S04]  /*39c60*/  @!P2 LDG.E.U16 R135, desc[UR4][R22.64] ;  /* 0x000000041687a981 */ /* 0x000f28000c1e1500 */
[----:B------:R-:W3:Y:S04]  /*39c70*/  LDL R22, [R1+0x1f3c] ;  /* 0x001f3c0001167983 */ /* 0x000ee80000100800 */
[----:B------:R-:W3:Y:S01]  /*39c80*/  LDL R23, [R1+0x1f40] ;  /* 0x001f400001177983 */ /* 0x000ee20000100800 */
[----:B------:R-:W-:-:S03]  /*39c90*/  PRMT R86, RZ, 0x7610, R86 ;  /* 0x00007610ff567816 */ /* 0x000fc60000000056 */
[----:B----4-:R-:W-:Y:S01]  /*39ca0*/  STL [R1+0x24c0], R135 ;  /* 0x0024c08701007387 */ /* 0x010fe20000100800 */
[----:B---3--:R-:W-:-:S04]  /*39cb0*/  @!P2 LOP3.LUT R23, R23, R22, RZ, 0x3c, !PT ;  /* 0x000000161717a212 */ /* 0x008fc800078e3cff */
[----:B------:R-:W-:-:S04]  /*39cc0*/  @!P2 LOP3.LUT R22, R23, R22, RZ, 0x3c, !PT ;  /* 0x000000161716a212 */ /* 0x000fc800078e3cff */
[----:B------:R-:W-:-:S05]  /*39cd0*/  @!P2 LOP3.LUT R23, R23, R22, RZ, 0x3c, !PT ;  /* 0x000000161717a212 */ /* 0x000fca00078e3cff */
[----:B------:R0:W3:Y:S04]  /*39ce0*/  @!P2 LDG.E.U16 R86, desc[UR4][R22.64] ;  /* 0x000000041656a981 */ /* 0x0000e8000c1e1500 */
[----:B------:R-:W0:Y:S04]  /*39cf0*/  LDL R22, [R1+0x1f24] ;  /* 0x001f240001167983 */ /* 0x000e280000100800 */
[----:B------:R-:W0:Y:S01]  /*39d00*/  LDL R23, [R1+0x1f28] ;  /* 0x001f280001177983 */ /* 0x000e220000100800 */
[----:B------:R-:W-:Y:S02]  /*39d10*/  PRMT R9, RZ, 0x7610, R9 ;  /* 0x00007610ff097816 */ /* 0x000fe40000000009 */
[----:B0-----:R-:W-:-:S04]  /*39d20*/  @!P2 LOP3.LUT R23, R23, R22, RZ, 0x3c, !PT ;  /* 0x000000161717a212 */ /* 0x001fc800078e3cff */
[----:B------:R-:W-:-:S04]  /*39d30*/  @!P2 LOP3.LUT R22, R23, R22, RZ, 0x3c, !PT ;  /* 0x000000161716a212 */ /* 0x000fc800078e3cff */
[----:B------:R-:W-:-:S05]  /*39d40*/  @!P2 LOP3.LUT R23, R23, R22, RZ, 0x3c, !PT ;  /* 0x000000161717a212 */ /* 0x000fca00078e3cff */
[----:B------:R-:W4:Y:S04]  /*39d50*/  @!P2 LDG.E.U16 R9, desc[UR4][R22.64] ;  /* 0x000000041609a981 */ /* 0x000f28000c1e1500 */
[----:B---3--:R-:W-:Y:S04]  /*39d60*/  STL [R1+0x24c4], R86 ;  /* 0x0024c45601007387 */ /* 0x008fe80000100800 */
[----:B----4-:R0:W-:Y:S04]  /*39d70*/  STL [R1+0xb44], R9 ;  /* 0x000b440901007387 */ /* 0x0101e80000100800 */
        /* <DEDUP_REMOVED lines=12> */
[----:B---3--:R-:W-:-:S02]  /*39e40*/  PRMT R9, RZ, 0x7610, R9 ;  /* 0x00007610ff097816 */ /* 0x008fc40000000009 */
[----:B----4-:R-:W-:-:S04]  /*39e50*/  @!P2 LOP3.LUT R23, R23, R22, RZ, 0x3c, !PT ;  /* 0x000000161717a212 */ /* 0x010fc800078e3cff */
[----:B------:R-:W-:-:S04]  /*39e60*/  @!P2 LOP3.LUT R22, R23, R22, RZ, 0x3c, !PT ;  /* 0x000000161716a212 */ /* 0x000fc800078e3cff */
[----:B------:R-:W-:-:S05]  /*39e70*/  @!P2 LOP3.LUT R23, R23, R22, RZ, 0x3c, !PT ;  /* 0x000000161717a212 */ /* 0x000fca00078e3cff */
[----:B------:R-:W3:Y:S04]  /*39e80*/  @!P2 LDG.E.U16 R9, desc[UR4][R22.64] ;  /* 0x000000041609a981 */ /* 0x000ee8000c1e1500 */
        /* <DEDUP_REMOVED lines=288> */
[----:B--2---:R-:W-:Y:S02]  /*3b090*/  PRMT R152, RZ, 0x7610, R152 ;  /* 0x00007610ff987816 */ /* 0x004fe40000000098 */
[----:B0-----:R-:W-:-:S04]  /*3b0a0*/  @!P2 LOP3.LUT R23, R23, R22, RZ, 0x3c, !PT ;  /* 0x000000161717a212 */ /* 0x001fc800078e3cff */
[----:B------:R-:W-:-:S04]  /*3b0b0*/  @!P2 LOP3.LUT R22, R23, R22, RZ, 0x3c, !PT ;  /* 0x000000161716a212 */ /* 0x000fc800078e3cff */
[----:B------:R-:W-:-:S05]  /*3b0c0*/  @!P2 LOP3.LUT R23, R23, R22, RZ, 0x3c, !PT ;  /* 0x000000161717a212 */ /* 0x000fca00078e3cff */
[----:B------:R-:W2:Y:S04]  /*3b0d0*/  @!P2 LDG.E.U16 R152, desc[UR4][R22.64] ;  /* 0x000000041698a981 */ /* 0x000ea8000c1e1500 */
[----:B---3--:R-:W-:Y:S04]  /*3b0e0*/  STL [R1+0x24f4], R80 ;  /* 0x0024f45001007387 */ /* 0x008fe80000100800 */
        /* <DEDUP_REMOVED lines=287> */
[----:B------:R-:W3:Y:S04]  /*3c2e0*/  @!P2 LDG.E.U16 R124, desc[UR4][R22.64] ;  /* 0x00000004167ca981 */ /* 0x000ee8000c1e1500 */
[----:B------:R-:W4:Y:S04]  /*3c2f0*/  LDL R22, [R1+0x1c7c] ;  /* 0x001c7c0001167983 */ /* 0x000f280000100800 */
[----:B------:R-:W4:Y:S01]  /*3c300*/  LDL R23, [R1+0x1c80] ;  /* 0x001c800001177983 */ /* 0x000f220000100800 */
[----:B------:R-:W-:-:S03]  /*3c310*/  PRMT R75, RZ, 0x7610, R75 ;  /* 0x00007610ff4b7816 */ /* 0x000fc6000000004b */
[----:B---3--:R-:W-:Y:S01]  /*3c320*/  STL [R1+0x2520], R124 ;  /* 0x0025207c01007387 */ /* 0x008fe20000100800 */
[----:B----4-:R-:W-:-:S04]  /*3c330*/  @!P2 LOP3.LUT R23, R23, R22, RZ, 0x3c, !PT ;  /* 0x000000161717a212 */ /* 0x010fc800078e3cff */
        /* <DEDUP_REMOVED lines=412> */
[----:B------:R-:W-:Y:S01]  /*3dd00*/  @!P2 LOP3.LUT R23, R23, R22, RZ, 0x3c, !PT ;  /* 0x000000161717a212 */ /* 0x000fe200078e3cff */
[----:B----4-:R-:W-:Y:S04]  /*3dd10*/  STL [R1+0x2570], R128 ;  /* 0x0025708001007387 */ /* 0x010fe80000100800 */
[----:B------:R0:W4:Y:S04]  /*3dd20*/  @!P2 LDG.E.U16 R117, desc[UR4][R22.64] ;  /* 0x000000041675a981 */ /* 0x000128000c1e1500 */
[----:B------:R-:W0:Y:S04]  /*3dd30*/  LDL R22, [R1+0x1abc] ;  /* 0x001abc0001167983 */ /* 0x000e280000100800 */
[----:B------:R-:W0:Y:S01]  /*3dd40*/  LDL R23, [R1+0x1ac0] ;  /* 0x001ac00001177983 */ /* 0x000e220000100800 */
[----:B------:R-:W-:-:S02]  /*3dd50*/  PRMT R68, RZ, 0x7610, R68 ;  /* 0x00007610ff447816 */ /* 0x000fc40000000044 */
[----:B0-----:R-:W-:-:S04]  /*3dd60*/  @!P2 LOP3.LUT R23, R23, R22, RZ, 0x3c, !PT ;  /* 0x000000161717a212 */ /* 0x001fc800078e3cff */
[----:B------:R-:W-:-:S04]  /*3dd70*/  @!P2 LOP3.LUT R22, R23, R22, RZ, 0x3c, !PT ;  /* 0x000000161716a212 */ /* 0x000fc800078e3cff */
[----:B------:R-:W-:Y:S01]  /*3dd80*/  @!P2 LOP3.LUT R23, R23, R22, RZ, 0x3c, !PT ;  /* 0x000000161717a212 */ /* 0x000fe200078e3cff */
[----:B----4-:R-:W-:Y:S04]  /*3dd90*/  STL [R1+0x2574], R117 ;  /* 0x0025747501007387 */ /* 0x010fe80000100800 */
[----:B------:R0:W4:Y:S04]  /*3dda0*/  @!P2 LDG.E.U16 R68, desc[UR4][R22.64] ;  /* 0x000000041644a981 */ /* 0x000128000c1e1500 */
[----:B------:R-:W0:Y:S04]  /*3ddb0*/  LDL R22, [R1+0x1aac] ;  /* 0x001aac0001167983 */ /* 0x000e280000100800 */
[----:B------:R-:W0:Y:S01]  /*3ddc0*/  LDL R23, [R1+0x1ab0] ;  /* 0x001ab00001177983 */ /* 0x000e220000100800 */
[----:B---3--:R-:W-:-:S02]  /*3ddd0*/  PRMT R9, RZ, 0x7610, R9 ;  /* 0x00007610ff097816 */ /* 0x008fc40000000009 */
[----:B0-----:R-:W-:-:S04]  /*3dde0*/  @!P2 LOP3.LUT R23, R23, R22, RZ, 0x3c, !PT ;  /* 0x000000161717a212 */ /* 0x001fc800078e3cff */
[----:B------:R-:W-:-:S04]  /*3ddf0*/  @!P2 LOP3.LUT R22, R23, R22, RZ, 0x3c, !PT ;  /* 0x000000161716a212 */ /* 0x000fc800078e3cff */
[----:B------:R-:W-:-:S05]  /*3de00*/  @!P2 LOP3.LUT R23, R23, R22, RZ, 0x3c, !PT ;  /* 0x000000161717a212 */ /* 0x000fca00078e3cff */
[----:B------:R-:W3:Y:S04]  /*3de10*/  @!P2 LDG.E.U16 R9, desc[UR4][R22.64] ;  /* 0x000000041609a981 */ /* 0x000ee8000c1e1500 */
[----:B----4-:R-:W-:Y:S04]  /*3de20*/  STL [R1+0x2578], R68 ;  /* 0x0025784401007387 */ /* 0x010fe80000100800 */
        /* <DEDUP_REMOVED lines=114> */
[----:B--2---:R-:W-:-:S02]  /*3e550*/  PRMT R152, RZ, 0x7610, R152 ;  /* 0x00007610ff987816 */ /* 0x004fc40000000098 */
[----:B0-----:R-:W-:-:S04]  /*3e560*/  @!P2 LOP3.LUT R23, R23, R22, RZ, 0x3c, !PT ;  /* 0x000000161717a212 */ /* 0x001fc800078e3cff */
[----:B------:R-:W-:-:S04]  /*3e570*/  @!P2 LOP3.LUT R22, R23, R22, RZ, 0x3c, !PT ;  /* 0x000000161716a212 */ /* 0x000fc800078e3cff */
[----:B------:R-:W-:-:S05]  /*3e580*/  @!P2 LOP3.LUT R23, R23, R22, RZ, 0x3c, !PT ;  /* 0x000000161717a212 */ /* 0x000fca00078e3cff */
[----:B------:R-:W2:Y:S04]  /*3e590*/  @!P2 LDG.E.U16 R152, desc[UR4][R22.64] ;  /* 0x000000041698a981 */ /* 0x000ea8000c1e1500 */
[----:B----4-:R-:W-:Y:S04]  /*3e5a0*/  STL [R1+0x2594], R66 ;  /* 0x0025944201007387 */ /* 0x010fe80000100800 */
        /* <DEDUP_REMOVED lines=126> */
[----:B------:R0:W2:Y:S04]  /*3ed90*/  @!P2 LDG.E.U16 R152, desc[UR4][R22.64] ;  /* 0x000000041698a981 */ /* 0x0000a8000c1e1500 */
[----:B------:R-:W0:Y:S04]  /*3eda0*/  LDL R22, [R1+0x199c] ;  /* 0x00199c0001167983 */ /* 0x000e280000100800 */
[----:B------:R-:W0:Y:S01]  /*3edb0*/  LDL R23, [R1+0x19a0] ;  /* 0x0019a00001177983 */ /* 0x000e220000100800 */
[----:B---3--:R-:W-:Y:S02]  /*3edc0*/  PRMT R9, RZ, 0x7610, R9 ;  /* 0x00007610ff097816 */ /* 0x008fe40000000009 */
[----:B0-----:R-:W-:-:S04]  /*3edd0*/  @!P2 LOP3.LUT R23, R23, R22, RZ, 0x3c, !PT ;  /* 0x000000161717a212 */ /* 0x001fc800078e3cff */
[----:B------:R-:W-:-:S04]  /*3ede0*/  @!P2 LOP3.LUT R22, R23, R22, RZ, 0x3c, !PT ;  /* 0x000000161716a212 */ /* 0x000fc800078e3cff */
[----:B------:R-:W-:-:S05]  /*3edf0*/  @!P2 LOP3.LUT R23, R23, R22, RZ, 0x3c, !PT ;  /* 0x000000161717a212 */ /* 0x000fca00078e3cff */
[----:B------:R-:W3:Y:S04]  /*3ee00*/  @!P2 LDG.E.U16 R9, desc[UR4][R22.64] ;  /* 0x000000041609a981 */ /* 0x000ee8000c1e1500 */
[----:B--2---:R0:W-:Y:S04]  /*3ee10*/  STL [R1+0x8ec], R152 ;  /* 0x0008ec9801007387 */ /* 0x0041e80000100800 */
[----:B0-----:R-:W2:Y:S04]  /*3ee20*/  LDL R152, [R1+0x1980] ;  /* 0x0019800001987983 */ /* 0x001ea80000100800 */
[----:B---3--:R0:W-:Y:S04]  /*3ee30*/  STL [R1+0x8e8], R9 ;  /* 0x0008e80901007387 */ /* 0x0081e80000100800 */
[----:B0-----:R-:W3:Y:S04]  /*3ee40*/  LDL.LU R9, [R1+0x2694] ;  /* 0x0026940001097983 */ /* 0x001ee80000300800 */
        /* <DEDUP_REMOVED lines=23> */
[----:B------:R-:W3:Y:S01]  /*3efc0*/  LDL R23, [R1+0x197c] ;  /* 0x00197c0001177983 */ /* 0x000ee20000100800 */
[----:B------:R-:W-:Y:S01]  /*3efd0*/  PRMT R63, RZ, 0x7610, R63 ;  /* 0x00007610ff3f7816 */ /* 0x000fe2000000003f */
[----:B--2---:R-:W-:-:S02]  /*3efe0*/  @!P2 IMAD.MOV.U32 R22, RZ, RZ, R152 ;  /* 0x000000ffff16a224 */ /* 0x004fc400078e0098 */
[----:B----4-:R-:W-:Y:S01]  /*3eff0*/  STL [R1+0x25c0], R112 ;  /* 0x0025c07001007387 */ /* 0x010fe20000100800 */
[----:B------:R-:W-:-:S03]  /*3f000*/  PRMT R47, RZ, 0x7610, R47 ;  /* 0x00007610ff2f7816 */ /* 0x000fc6000000002f */
[----:B------:R-:W2:Y:S04]  /*3f010*/  LDL R152, [R1+0x1950] ;  /* 0x0019500001987983 */ /* 0x000ea80000100800 */
[----:B---3--:R0:W3:Y:S04]  /*3f020*/  @!P2 LDG.E.U16 R63, desc[UR4][R22.64] ;  /* 0x00000004163fa981 */ /* 0x0080e8000c1e1500 */
[----:B------:R-:W0:Y:S04]  /*3f030*/  LDL R22, [R1+0x196c] ;  /* 0x00196c0001167983 */ /* 0x000e280000100800 */
[----:B------:R-:W0:Y:S02]  /*3f040*/  LDL R23, [R1+0x1970] ;  /* 0x0019700001177983 */ /* 0x000e240000100800 */
[----:B0-----:R-:W-:-:S04]  /*3f050*/  @!P2 LOP3.LUT R23, R23, R22, RZ, 0x3c, !PT ;  /* 0x000000161717a212 */ /* 0x001fc800078e3cff */
[----:B------:R-:W-:-:S04]  /*3f060*/  @!P2 LOP3.LUT R22, R23, R22, RZ, 0x3c, !PT ;  /* 0x000000161716a212 */ /* 0x000fc800078e3cff */
[----:B------:R-:W-:Y:S01]  /*3f070*/  @!P2 LOP3.LUT R23, R23, R22, RZ, 0x3c, !PT ;  /* 0x000000161717a212 */ /* 0x000fe200078e3cff */
[----:B---3--:R-:W-:Y:S04]  /*3f080*/  STL [R1+0x25c4], R63 ;  /* 0x0025c43f01007387 */ /* 0x008fe80000100800 */
[----:B------:R0:W3:Y:S04]  /*3f090*/  @!P2 LDG.E.U16 R47, desc[UR4][R22.64] ;  /* 0x00000004162fa981 */ /* 0x0000e8000c1e1500 */
[----:B------:R-:W0:Y:S04]  /*3f0a0*/  LDL R22, [R1+0x1964] ;  /* 0x0019640001167983 */ /* 0x000e280000100800 */
[----:B------:R-:W0:Y:S01]  /*3f0b0*/  LDL R23, [R1+0x1968] ;  /* 0x0019680001177983 */ /* 0x000e220000100800 */
[----:B------:R-:W-:-:S02]  /*3f0c0*/  PRMT R8, RZ, 0x7610, R8 ;  /* 0x00007610ff087816 */ /* 0x000fc40000000008 */
[----:B0-----:R-:W-:-:S04]  /*3f0d0*/  @!P2 LOP3.LUT R23, R23, R22, RZ, 0x3c, !PT ;  /* 0x000000161717a212 */ /* 0x001fc800078e3cff */
[----:B------:R-:W-:-:S04]  /*3f0e0*/  @!P2 LOP3.LUT R22, R23, R22, RZ, 0x3c, !PT ;  /* 0x000000161716a212 */ /* 0x000fc800078e3cff */
[----:B------:R-:W-:-:S05]  /*3f0f0*/  @!P2 LOP3.LUT R23, R23, R22, RZ, 0x3c, !PT ;  /* 0x000000161717a212 */ /* 0x000fca00078e3cff */
[----:B------:R-:W4:Y:S04]  /*3f100*/  @!P2 LDG.E.U16 R8, desc[UR4][R22.64] ;  /* 0x000000041608a981 */ /* 0x000f28000c1e1500 */
[----:B---3--:R0:W-:Y:S04]  /*3f110*/  STL [R1+0x8d4], R47 ;  /* 0x0008d42f01007387 */ /* 0x0081e80000100800 */
[----:B0-----:R-:W3:Y:S04]  /*3f120*/  LDL R47, [R1+0x1948] ;  /* 0x00194800012f7983 */ /* 0x001ee80000100800 */
[----:B----4-:R0:W-:Y:S04]  /*3f130*/  STL [R1+0x8d0], R8 ;  /* 0x0008d00801007387 */ /* 0x0101e80000100800 */
[----:B0-----:R-:W4:Y:S04]  /*3f140*/  LDL.LU R8, [R1+0x2690] ;  /* 0x0026900001087983 */ /* 0x001f280000300800 */
[----:B------:R-:W2:Y:S04]  /*3f150*/  LDL R22, [R1+0x195c] ;  /* 0x00195c0001167983 */ /* 0x000ea80000100800 */
[----:B------:R-:W2:Y:S01]  /*3f160*/  LDL R23, [R1+0x1960] ;  /* 0x0019600001177983 */ /* 0x000ea20000100800 */
[----:B------:R-:W-:-:S02]  /*3f170*/  PRMT R9, RZ, 0x7610, R9 ;  /* 0x00007610ff097816 */ /* 0x000fc40000000009 */
[----:B--2---:R-:W-:-:S04]  /*3f180*/  @!P2 LOP3.LUT R23, R23, R22, RZ, 0x3c, !PT ;  /* 0x000000161717a212 */ /* 0x004fc800078e3cff */
[----:B------:R-:W-:-:S04]  /*3f190*/  @!P2 LOP3.LUT R22, R23, R22, RZ, 0x3c, !PT ;  /* 0x000000161716a212 */ /* 0x000fc800078e3cff */
[----:B------:R-:W-:-:S05]  /*3f1a0*/  @!P2 LOP3.LUT R23, R23, R22, RZ, 0x3c, !PT ;  /* 0x000000161717a212 */ /* 0x000fca00078e3cff */
[----:B------:R-:W2:Y:S04]  /*3f1b0*/  @!P2 LDG.E.U16 R9, desc[UR4][R22.64] ;  /* 0x000000041609a981 */ /* 0x000ea8000c1e1500 */
        /* <DEDUP_REMOVED lines=8> */
[----:B------:R0:W3:Y:S04]  /*3f240*/  @!P2 LDG.E.U16 R80, desc[UR4][R22.64] ;  /* 0x000000041650a981 */ /* 0x0000e8000c1e1500 */
[----:B------:R-:W4:Y:S01]  /*3f250*/  LDL R23, [R1+0x194c] ;  /* 0x00194c0001177983 */ /* 0x000f220000100800 */
[----:B------:R-:W-:Y:S01]  /*3f260*/  PRMT R131, RZ, 0x7610, R131 ;  /* 0x00007610ff837816 */ /* 0x000fe20000000083 */
[----:B0-----:R-:W-:Y:S02]  /*3f270*/  @!P2 IMAD.MOV.U32 R22, RZ, RZ, R152 ;  /* 0x000000ffff16a224 */ /* 0x001fe400078e0098 */
[----:B---3--:R-:W-:Y:S01]  /*3f280*/  STL [R1+0x25c8], R80 ;  /* 0x0025c85001007387 */ /* 0x008fe20000100800 */
[----:B------:R-:W-:-:S03]  /*3f290*/  PRMT R111, RZ, 0x7610, R111 ;  /* 0x00007610ff6f7816 */ /* 0x000fc6000000006f */
[----:B------:R-:W3:Y:S04]  /*3f2a0*/  LDL R152, [R1+0x1920] ;  /* 0x0019200001987983 */ /* 0x000ee80000100800 */
[----:B----4-:R0:W4:Y:S04]  /*3f2b0*/  @!P2 LDG.E.U16 R131, desc[UR4][R22.64] ;  /* 0x000000041683a981 */ /* 0x010128000c1e1500 */
[----:B------:R-:W2:Y:S01]  /*3f2c0*/  LDL R23, [R1+0x1944] ;  /* 0x0019440001177983 */ /* 0x000ea20000100800 */
[----:B0-----:R-:W-:-:S03]  /*3f2d0*/  @!P2 IMAD.MOV.U32 R22, RZ, RZ, R47 ;  /* 0x000000ffff16a224 */ /* 0x001fc600078e002f */
[----:B----4-:R-:W-:Y:S01]  /*3f2e0*/  STL [R1+0x25cc], R131 ;  /* 0x0025cc8301007387 */ /* 0x010fe20000100800 */
[----:B------:R-:W-:-:S03]  /*3f2f0*/  PRMT R62, RZ, 0x7610, R62 ;  /* 0x00007610ff3e7816 */ /* 0x000fc6000000003e */
[----:B------:R-:W4:Y:S04]  /*3f300*/  LDL R47, [R1+0x1918] ;  /* 0x00191800012f7983 */ /* 0x000f280000100800 */
[----:B--2---:R0:W2:Y:S04]  /*3f310*/  @!P2 LDG.E.U16 R111, desc[UR4][R22.64] ;  /* 0x00000004166fa981 */ /* 0x0040a8000c1e1500 */
[----:B------:R-:W0:Y:S04]  /*3f320*/  LDL R22, [R1+0x193c] ;  /* 0x00193c0001167983 */ /* 0x000e280000100800 */
[----:B------:R-:W0:Y:S02]  /*3f330*/  LDL R23, [R1+0x1940] ;  /* 0x0019400001177983 */ /* 0x000e240000100800 */
[----:B0-----:R-:W-:-:S04]  /*3f340*/  @!P2 LOP3.LUT R23, R23, R22, RZ, 0x3c, !PT ;  /* 0x000000161717a212 */ /* 0x001fc800078e3cff */
[----:B------:R-:W-:-:S04]  /*3f350*/  @!P2 LOP3.LUT R22, R23, R22, RZ, 0x3c, !PT ;  /* 0x000000161716a212 */ /* 0x000fc800078e3cff */
[----:B------:R-:W-:Y:S01]  /*3f360*/  @!P2 LOP3.LUT R23, R23, R22, RZ, 0x3c, !PT ;  /* 0x000000161717a212 */ /* 0x000fe200078e3cff */
[----:B--2---:R-:W-:Y:S04]  /*3f370*/  STL [R1+0x25d0], R111 ;  /* 0x0025d06f01007387 */ /* 0x004fe80000100800 */
[----:B------:R0:W2:Y:S04]  /*3f380*/  @!P2 LDG.E.U16 R62, desc[UR4][R22.64] ;  /* 0x00000004163ea981 */ /* 0x0000a8000c1e1500 */
[----:B------:R-:W0:Y:S04]  /*3f390*/  LDL R22, [R1+0x192c] ;  /* 0x00192c0001167983 */ /* 0x000e280000100800 */
[----:B------:R-:W0:Y:S01]  /*3f3a0*/  LDL R23, [R1+0x1930] ;  /* 0x0019300001177983 */ /* 0x000e220000100800 */
[----:B------:R-:W-:-:S02]  /*3f3b0*/  PRMT R154, RZ, 0x7610, R154 ;  /* 0x00007610ff9a7816 */ /* 0x000fc4000000009a */
        /* <DEDUP_REMOVED lines=16> */
[----:B------:R-:W4:Y:S01]  /*3f4c0*/  LDL R23, [R1+0x191c] ;  /* 0x00191c0001177983 */ /* 0x000f220000100800 */
[----:B------:R-:W-:Y:S01]  /*3f4d0*/  PRMT R9, RZ, 0x7610, R9 ;  /* 0x00007610ff097816 */ /* 0x000fe20000000009 */
[----:B------:R-:W-:-:S02]  /*3f4e0*/  @!P2 IMAD.MOV.U32 R22, RZ, RZ, R152 ;  /* 0x000000ffff16a224 */ /* 0x000fc400078e0098 */
[----:B------:R-:W3:Y:S04]  /*3f4f0*/  LDL R152, [R1+0x1900] ;  /* 0x0019000001987983 */ /* 0x000ee80000100800 */
[----:B----4-:R-:W4:Y:S01]  /*3f500*/  @!P2 LDG.E.U16 R9, desc[UR4][R22.64] ;  /* 0x000000041609a981 */ /* 0x010f22000c1e1500 */
[----:B------:R-:W-:-:S03]  /*3f510*/  PRMT R68, RZ, 0x7610, R68 ;  /* 0x00007610ff447816 */ /* 0x000fc60000000044 */
[----:B----4-:R0:W-:Y:S04]  /*3f520*/  STL [R1+0x8b0], R9 ;  /* 0x0008b00901007387 */ /* 0x0101e80000100800 */
[----:B0-----:R-:W4:Y:S04]  /*3f530*/  LDL.LU R9, [R1+0x2684] ;  /* 0x0026840001097983 */ /* 0x001f280000300800 */
[----:B------:R-:W2:Y:S01]  /*3f540*/  LDL R23, [R1+0x1914] ;  /* 0x0019140001177983 */ /* 0x000ea20000100800 */
[----:B------:R-:W-:Y:S01]  /*3f550*/  @!P2 IMAD.MOV.U32 R22, RZ, RZ, R47 ;  /* 0x000000ffff16a224 */ /* 0x000fe200078e002f */
[----:B------:R-:W-:-:S02]  /*3f560*/  PRMT R83, RZ, 0x7610, R83 ;  /* 0x00007610ff537816 */ /* 0x000fc40000000053 */
        /* <DEDUP_REMOVED lines=9> */
[----:B------:R-:W3:Y:S01]  /*3f600*/  LDL R23, [R1+0x1904] ;  /* 0x0019040001177983 */ /* 0x000ee20000100800 */
[----:B------:R-:W-:Y:S01]  /*3f610*/  PRMT R110, RZ, 0x7610, R110 ;  /* 0x00007610ff6e7816 */ /* 0x000fe2000000006e */
[----:B0-----:R-:W-:-:S02]  /*3f620*/  @!P2 IMAD.MOV.U32 R22, RZ, RZ, R154 ;  /* 0x000000ffff16a224 */ /* 0x001fc400078e009a */
[----:B--2---:R-:W-:Y:S01]  /*3f630*/  STL [R1+0x25dc], R83 ;  /* 0x0025dc5301007387 */ /* 0x004fe20000100800 */
[----:B------:R-:W-:-:S03]  /*3f640*/  PRMT R61, RZ, 0x7610, R61 ;  /* 0x00007610ff3d7816 */ /* 0x000fc6000000003d */
[----:B------:R-:W2:Y:S04]  /*3f650*/  LDL R154, [R1+0x18d8] ;  /* 0x0018d800019a7983 */ /* 0x000ea80000100800 */
[----:B---3--:R0:W3:Y:S04]  /*3f660*/  @!P2 LDG.E.U16 R110, desc[UR4][R22.64] ;  /* 0x00000004166ea981 */ /* 0x0080e8000c1e1500 */
[----:B------:R-:W4:Y:S01]  /*3f670*/  LDL R23, [R1+0x18fc] ;  /* 0x0018fc0001177983 */ /* 0x000f220000100800 */
[----:B0-----:R-:W-:-:S03]  /*3f680*/  @!P2 IMAD.MOV.U32 R22, RZ, RZ, R152 ;  /* 0x000000ffff16a224 */ /* 0x001fc600078e0098 */
        /* <DEDUP_REMOVED lines=26> */
[----:B------:R-:W4:Y:S01]  /*3f830*/  @!P2 LDG.E.U16 R9, desc[UR4][R22.64] ;  /* 0x000000041609a981 */ /* 0x000f22000c1e1500 */
[----:B------:R-:W-:-:S03]  /*3f840*/  PRMT R117, RZ, 0x7610, R117 ;  /* 0x00007610ff757816 */ /* 0x000fc60000000075 */
[----:B----4-:R0:W-:Y:S04]  /*3f850*/  STL [R1+0x894], R9 ;  /* 0x0008940901007387 */ /* 0x0101e80000100800 */
[----:B0-----:R-:W4:Y:S04]  /*3f860*/  LDL.LU R9, [R1+0x267c] ;  /* 0x00267c0001097983 */ /* 0x001f280000300800 */
[----:B------:R-:W2:Y:S01]  /*3f870*/  LDL R23, [R1+0x18d4] ;  /* 0x0018d40001177983 */ /* 0x000ea20000100800 */
[----:B------:R-:W-:Y:S01]  /*3f880*/  @!P2 IMAD.MOV.U32 R22, RZ, RZ, R154 ;  /* 0x000000ffff16a224 */ /* 0x000fe200078e009a */
[----:B------:R-:W-:-:S02]  /*3f890*/  PRMT R132, RZ, 0x7610, R132 ;  /* 0x00007610ff847816 */ /* 0x000fc40000000084 */
[----:B------:R-:W-:Y:S01]  /*3f8a0*/  PRMT R109, RZ, 0x7610, R109 ;  /* 0x00007610ff6d7816 */ /* 0x000fe2000000006d */
[----:B------:R-:W3:Y:S04]  /*3f8b0*/  LDL R154, [R1+0x18b0] ;  /* 0x0018b000019a7983 */ /* 0x000ee80000100800 */
[----:B--2---:R0:W2:Y:S04]  /*3f8c0*/  @!P2 LDG.E.U16 R117, desc[UR4][R22.64] ;  /* 0x000000041675a981 */ /* 0x0040a8000c1e1500 */
[----:B------:R-:W4:Y:S01]  /*3f8d0*/  LDL R23, [R1+0x18cc] ;  /* 0x0018cc0001177983 */ /* 0x000f220000100800 */
[----:B0-----:R-:W-:-:S05]  /*3f8e0*/  @!P2 IMAD.MOV.U32 R22, RZ, RZ, R152 ;  /* 0x000000ffff16a224 */ /* 0x001fca00078e0098 */
[----:B----4-:R0:W4:Y:S04]  /*3f8f0*/  @!P2 LDG.E.U16 R132, desc[UR4][R22.64] ;  /* 0x000000041684a981 */ /* 0x010128000c1e1500 */
[----:B--2---:R-:W-:Y:S04]  /*3f900*/  STL [R1+0x25ec], R117 ;  /* 0x0025ec7501007387 */ /* 0x004fe80000100800 */
[----:B------:R-:W2:Y:S01]  /*3f910*/  LDL R152, [R1+0x18a8] ;  /* 0x0018a80001987983 */ /* 0x000ea20000100800 */
[----:B0-----:R-:W-:Y:S02]  /*3f920*/  @!P2 IMAD.MOV.U32 R22, RZ, RZ, R45 ;  /* 0x000000ffff16a224 */ /* 0x001fe400078e002d */
[----:B------:R-:W-:-:S05]  /*3f930*/  @!P2 IMAD.MOV.U32 R23, RZ, RZ, R47 ;  /* 0x000000ffff17a224 */ /* 0x000fca00078e002f */
[----:B------:R-:W3:Y:S04]  /*3f940*/  @!P2 LDG.E.U16 R109, desc[UR4][R22.64] ;  /* 0x00000004166da981 */ /* 0x000ee8000c1e1500 */
[----:B----4-:R-:W-:Y:S04]  /*3f950*/  STL [R1+0x25f0], R132 ;  /* 0x0025f08401007387 */ /* 0x010fe80000100800 */
[----:B------:R-:W4:Y:S04]  /*3f960*/  LDL R22, [R1+0x18bc] ;  /* 0x0018bc0001167983 */ /* 0x000f280000100800 */
[----:B------:R-:W4:Y:S01]  /*3f970*/  LDL R23, [R1+0x18c0] ;  /* 0x0018c00001177983 */ /* 0x000f220000100800 */
[----:B------:R-:W-:-:S03]  /*3f980*/  PRMT R60, RZ, 0x7610, R60 ;  /* 0x00007610ff3c7816 */ /* 0x000fc6000000003c */
[----:B------:R-:W2:Y:S04]  /*3f990*/  LDL R47, [R1+0x189c] ;  /* 0x00189c00012f7983 */ /* 0x000ea80000100800 */
[----:B------:R-:W2:Y:S04]  /*3f9a0*/  LDL R45, [R1+0x18a0] ;  /* 0x0018a000012d7983 */ /* 0x000ea80000100800 */
[----:B---3--:R-:W-:Y:S01]  /*3f9b0*/  STL [R1+0x25f4], R109 ;  /* 0x0025f46d01007387 */ /* 0x008fe20000100800 */
[----:B----4-:R-:W-:-:S04]  /*3f9c0*/  @!P2 LOP3.LUT R23, R23, R22, RZ, 0x3c, !PT ;  /* 0x000000161717a212 */ /* 0x010fc800078e3cff */
[----:B------:R-:W-:-:S04]  /*3f9d0*/  @!P2 LOP3.LUT R22, R23, R22, RZ, 0x3c, !PT ;  /* 0x000000161716a212 */ /* 0x000fc800078e3cff */
[----:B------:R-:W-:-:S05]  /*3f9e0*/  @!P2 LOP3.LUT R23, R23, R22, RZ, 0x3c, !PT ;  /* 0x000000161717a212 */ /* 0x000fca00078e3cff */
[----:B------:R0:W3:Y:S04]  /*3f9f0*/  @!P2 LDG.E.U16 R60, desc[UR4][R22.64] ;  /* 0x00000004163ca981 */ /* 0x0000e8000c1e1500 */
[----:B------:R-:W4:Y:S01]  /*3fa00*/  LDL R23, [R1+0x18ac] ;  /* 0x0018ac0001177983 */ /* 0x000f220000100800 */
[----:B------:R-:W-:Y:S01]  /*3fa10*/  PRMT R44, RZ, 0x7610, R44 ;  /* 0x00007610ff2c7816 */ /* 0x000fe2000000002c */
[----:B0-----:R-:W-:Y:S02]  /*3fa20*/  @!P2 IMAD.MOV.U32 R22, RZ, RZ, R154 ;  /* 0x000000ffff16a224 */ /* 0x001fe400078e009a */
[----:B---3--:R-:W-:Y:S01]  /*3fa30*/  STL [R1+0x25f8], R60 ;  /* 0x0025f83c01007387 */ /* 0x008fe20000100800 */
[----:B------:R-:W-:Y:S02]  /*3fa40*/  PRMT R27, RZ, 0x7610, R27 ;  /* 0x00007610ff1b7816 */ /* 0x000fe4000000001b */
[----:B------:R-:W-:Y:S01]  /*3fa50*/  PRMT R61, RZ, 0x7610, R61 ;  /* 0x00007610ff3d7816 */ /* 0x000fe2000000003d */
[----:B------:R-:W3:Y:S04]  /*3fa60*/  LDL R154, [R1+0x188c] ;  /* 0x00188c00019a7983 */ /* 0x000ee80000100800 */
[----:B----4-:R2:W4:Y:S04]  /*3fa70*/  @!P2 LDG.E.U16 R44, desc[UR4][R22.64] ;  /* 0x00000004162ca981 */ /* 0x010528000c1e1500 */
[----:B------:R-:W3:Y:S01]  /*3fa80*/  LDL R23, [R1+0x18a4] ;  /* 0x0018a40001177983 */ /* 0x000ee20000100800 */
[----:B--2---:R-:W-:-:S05]  /*3fa90*/  @!P2 IMAD.MOV.U32 R22, RZ, RZ, R152 ;  /* 0x000000ffff16a224 */ /* 0x004fca00078e0098 */
[----:B---3--:R0:W2:Y:S04]  /*3faa0*/  @!P2 LDG.E.U16 R27, desc[UR4][R22.64] ;  /* 0x00000004161ba981 */ /* 0x0080a8000c1e1500 */
[----:B----4-:R1:W-:Y:S04]  /*3fab0*/  STL [R1+0x880], R44 ;  /* 0x0008802c01007387 */ /* 0x0103e80000100800 */
[----:B------:R-:W3:Y:S01]  /*3fac0*/  LDL R152, [R1+0x1884] ;  /* 0x0018840001987983 */ /* 0x000ee20000100800 */
[----:B0-----:R-:W-:Y:S02]  /*3fad0*/  @!P2 IMAD.MOV.U32 R22, RZ, RZ, R45 ;  /* 0x000000ffff16a224 */ /* 0x001fe400078e002d */
[----:B------:R-:W-:Y:S01]  /*3fae0*/  @!P2 IMAD.MOV.U32 R23, RZ, RZ, R47 ;  /* 0x000000ffff17a224 */ /* 0x000fe200078e002f */
[----:B-1----:R-:W4:Y:S04]  /*3faf0*/  LDL R44, [R1+0x1890] ;  /* 0x00189000012c7983 */ /* 0x002f280000100800 */
[----:B------:R0:W3:Y:S04]  /*3fb00*/  @!P2 LDG.E.U16 R61, desc[UR4][R22.64] ;  /* 0x00000004163da981 */ /* 0x0000e8000c1e1500 */
[----:B--2---:R1:W-:Y:S04]  /*3fb10*/  STL [R1+0x87c], R27 ;  /* 0x00087c1b01007387 */ /* 0x0043e80000100800 */
[----:B------:R-:W0:Y:S04]  /*3fb20*/  LDL R22, [R1+0x1894] ;  /* 0x0018940001167983 */ /* 0x000e280000100800 */
[----:B------:R-:W0:Y:S01]  /*3fb30*/  LDL R23, [R1+0x1898] ;  /* 0x0018980001177983 */ /* 0x000e220000100800 */
[----:B------:R-:W-:-:S02]  /*3fb40*/  PRMT R128, RZ, 0x7610, R128 ;  /* 0x00007610ff807816 */ /* 0x000fc40000000080 */
[----:B------:R-:W-:Y:S02]  /*3fb50*/  PRMT R84, RZ, 0x7610, R84 ;  /* 0x00007610ff547816 */ /* 0x000fe40000000054 */
[----:B------:R-:W-:Y:S01]  /*3fb60*/  PRMT R108, RZ, 0x7610, R108 ;  /* 0x00007610ff6c7816 */ /* 0x000fe2000000006c */
[----:B------:R-:W2:Y:S04]  /*3fb70*/  LDL R47, [R1+0x187c] ;  /* 0x00187c00012f7983 */ /* 0x000ea80000100800 */
[----:B------:R-:W2:Y:S04]  /*3fb80*/  LDL R45, [R1+0x1880] ;  /* 0x00188000012d7983 */ /* 0x000ea80000100800 */
[----:B-1----:R-:W3:Y:S01]  /*3fb90*/  LDL R27, [R1+0x1888] ;  /* 0x00188800011b7983 */ /* 0x002ee20000100800 */
[----:B0-----:R-:W-:-:S04]  /*3fba0*/  @!P2 LOP3.LUT R23, R23, R22, RZ, 0x3c, !PT ;  /* 0x000000161717a212 */ /* 0x001fc800078e3cff */
[----:B------:R-:W-:-:S04]  /*3fbb0*/  @!P2 LOP3.LUT R22, R23, R22, RZ, 0x3c, !PT ;  /* 0x000000161716a212 */ /* 0x000fc800078e3cff */
[----:B------:R-:W-:-:S05]  /*3fbc0*/  @!P2 LOP3.LUT R23, R23, R22, RZ, 0x3c, !PT ;  /* 0x000000161717a212 */ /* 0x000fca00078e3cff */
[----:B------:R4:W2:Y:S02]  /*3fbd0*/  @!P2 LDG.E.U16 R128, desc[UR4][R22.64] ;  /* 0x000000041680a981 */ /* 0x0008a4000c1e1500 */
[----:B----4-:R-:W-:Y:S02]  /*3fbe0*/  @!P2 IMAD.MOV.U32 R22, RZ, RZ, R44 ;  /* 0x000000ffff16a224 */ /* 0x010fe400078e002c */
[----:B------:R-:W-:-:S05]  /*3fbf0*/  @!P2 IMAD.MOV.U32 R23, RZ, RZ, R154 ;  /* 0x000000ffff17a224 */ /* 0x000fca00078e009a */
[----:B------:R3:W4:Y:S02]  /*3fc00*/  @!P2 LDG.E.U16 R84, desc[UR4][R22.64] ;  /* 0x000000041654a981 */ /* 0x000724000c1e1500 */
[----:B---3--:R-:W-:Y:S02]  /*3fc10*/  @!P2 IMAD.MOV.U32 R22, RZ, RZ, R27 ;  /* 0x000000ffff16a224 */ /* 0x008fe400078e001b */
[----:B------:R-:W-:-:S05]  /*3fc20*/  @!P2 IMAD.MOV.U32 R23, RZ, RZ, R152 ;  /* 0x000000ffff17a224 */ /* 0x000fca00078e0098 */
[----:B------:R2:W3:Y:S04]  /*3fc30*/  @!P2 LDG.E.U16 R108, desc[UR4][R22.64] ;  /* 0x00000004166ca981 */ /* 0x0004e8000c1e1500 */
[----:B------:R-:W-:Y:S01]  /*3fc40*/  STL [R1+0x25fc], R61 ;  /* 0x0025fc3d01007387 */ /* 0x000fe20000100800 */
[----:B------:R-:W-:Y:S01]  /*3fc50*/  PRMT R59, RZ, 0x7610, R59 ;  /* 0x00007610ff3b7816 */ /* 0x000fe2000000003b */
[----:B--2---:R-:W-:Y:S02]  /*3fc60*/  @!P2 IMAD.MOV.U32 R22, RZ, RZ, R45 ;  /* 0x000000ffff16a224 */ /* 0x004fe400078e002d */
[----:B------:R-:W-:-:S05]  /*3fc70*/  @!P2 IMAD.MOV.U32 R23, RZ, RZ, R47 ;  /* 0x000000ffff17a224 */ /* 0x000fca00078e002f */
[----:B------:R-:W2:Y:S04]  /*3fc80*/  @!P2 LDG.E.U16 R59, desc[UR4][R22.64] ;  /* 0x00000004163ba981 */ /* 0x000ea8000c1e1500 */
[----:B------:R-:W-:Y:S04]  /*3fc90*/  STL [R1+0x2600], R128 ;  /* 0x0026008001007387 */ /* 0x000fe80000100800 */
[----:B------:R-:W2:Y:S04]  /*3fca0*/  LDL R44, [R1+0x1870] ;  /* 0x00187000012c7983 */ /* 0x000ea80000100800 */
[----:B----4-:R-:W-:Y:S04]  /*3fcb0*/  STL [R1+0x2604], R84 ;  /* 0x0026045401007387 */ /* 0x010fe80000100800 */
[----:B------:R-:W4:Y:S04]  /*3fcc0*/  LDL R27, [R1+0x1868] ;  /* 0x00186800011b7983 */ /* 0x000f280000100800 */
[----:B------:R-:W4:Y:S04]  /*3fcd0*/  LDL R154, [R1+0x185c] ;  /* 0x00185c00019a7983 */ /* 0x000f280000100800 */
[----:B------:R-:W4:Y:S04]  /*3fce0*/  LDL R152, [R1+0x1860] ;  /* 0x0018600001987983 */ /* 0x000f280000100800 */
[----:B---3--:R-:W-:Y:S04]  /*3fcf0*/  STL [R1+0x2608], R108 ;  /* 0x0026086c01007387 */ /* 0x008fe80000100800 */
[----:B------:R-:W3:Y:S01]  /*3fd00*/  LDL R23, [R1+0x186c] ;  /* 0x00186c0001177983 */ /* 0x000ee20000100800 */
[----:B------:R-:W-:-:S03]  /*3fd10*/  PRMT R28, RZ, 0x7610, R28 ;  /* 0x00007610ff1c7816 */ /* 0x000fc6000000001c */
[----:B------:R-:W4:Y:S04]  /*3fd20*/  LDL R47, [R1+0x1854] ;  /* 0x00185400012f7983 */ /* 0x000f280000100800 */
[----:B------:R-:W4:Y:S04]  /*3fd30*/  LDL R45, [R1+0x1858] ;  /* 0x00185800012d7983 */ /* 0x000f280000100800 */
[----:B--2---:R-:W-:Y:S01]  /*3fd40*/  STL [R1+0x260c], R59 ;  /* 0x00260c3b01007387 */ /* 0x004fe20000100800 */
[----:B------:R-:W-:Y:S01]  /*3fd50*/  @!P2 IMAD.MOV.U32 R22, RZ, RZ, R44 ;  /* 0x000000ffff16a224 */ /* 0x000fe200078e002c */
[----:B------:R-:W-:-:S02]  /*3fd60*/  PRMT R12, RZ, 0x7610, R12 ;  /* 0x00007610ff0c7816 */ /* 0x000fc4000000000c */
[----:B------:R-:W2:Y:S04]  /*3fd70*/  LDL R44, [R1+0x184c] ;  /* 0x00184c00012c7983 */ /* 0x000ea80000100800 */
[----:B---3--:R4:W3:Y:S04]  /*3fd80*/  @!P2 LDG.E.U16 R28, desc[UR4][R22.64] ;  /* 0x00000004161ca981 */ /* 0x0088e8000c1e1500 */
[----:B------:R-:W2:Y:S01]  /*3fd90*/  LDL R23, [R1+0x1864] ;  /* 0x0018640001177983 */ /* 0x000ea20000100800 */
[----:B----4-:R-:W-:Y:S01]  /*3fda0*/  @!P2 IMAD.MOV.U32 R22, RZ, RZ, R27 ;  /* 0x000000ffff16a224 */ /* 0x010fe200078e001b */
[----:B------:R-:W-:-:S04]  /*3fdb0*/  PRMT R110, RZ, 0x7610, R110 ;  /* 0x00007610ff6e7816 */ /* 0x000fc8000000006e */
[----:B--2---:R0:W2:Y:S04]  /*3fdc0*/  @!P2 LDG.E.U16 R12, desc[UR4][R22.64] ;  /* 0x00000004160ca981 */ /* 0x0040a8000c1e1500 */
[----:B---3--:R1:W-:Y:S04]  /*3fdd0*/  STL [R1+0x864], R28 ;  /* 0x0008641c01007387 */ /* 0x0083e80000100800 */
[----:B------:R-:W3:Y:S04]  /*3fde0*/  LDL R27, [R1+0x1844] ;  /* 0x00184400011b7983 */ /* 0x000ee80000100800 */
[----:B-1----:R-:W4:Y:S01]  /*3fdf0*/  LDL R28, [R1+0x1850] ;  /* 0x00185000011c7983 */ /* 0x002f220000100800 */
[----:B0-----:R-:W-:-:S02]  /*3fe00*/  @!P2 IMAD.MOV.U32 R22, RZ, RZ, R152 ;  /* 0x000000ffff16a224 */ /* 0x001fc400078e0098 */
[----:B------:R-:W-:Y:S01]  /*3fe10*/  @!P2 IMAD.MOV.U32 R23, RZ, RZ, R154 ;  /* 0x000000ffff17a224 */ /* 0x000fe200078e009a */
[----:B------:R-:W-:-:S04]  /*3fe20*/  PRMT R69, RZ, 0x7610, R69 ;  /* 0x00007610ff457816 */ /* 0x000fc80000000045 */
[----:B------:R0:W3:Y:S02]  /*3fe30*/  @!P2 LDG.E.U16 R110, desc[UR4][R22.64] ;  /* 0x00000004166ea981 */ /* 0x0000e4000c1e1500 */
[----:B0-----:R-:W-:Y:S02]  /*3fe40*/  @!P2 IMAD.MOV.U32 R22, RZ, RZ, R45 ;  /* 0x000000ffff16a224 */ /* 0x001fe400078e002d */
[----:B------:R-:W-:-:S05]  /*3fe50*/  @!P2 IMAD.MOV.U32 R23, RZ, RZ, R47 ;  /* 0x000000ffff17a224 */ /* 0x000fca00078e002f */
[----:B------:R4:W3:Y:S04]  /*3fe60*/  @!P2 LDG.E.U16 R69, desc[UR4][R22.64] ;  /* 0x000000041645a981 */ /* 0x0008e8000c1e1500 */
[----:B--2---:R0:W-:Y:S04]  /*3fe70*/  STL [R1+0x860], R12 ;  /* 0x0008600c01007387 */ /* 0x0041e80000100800 */
[----:B0-----:R-:W2:Y:S01]  /*3fe80*/  LDL R12, [R1+0x1848] ;  /* 0x00184800010c7983 */ /* 0x001ea20000100800 */
[----:B------:R-:W-:Y:S01]  /*3fe90*/  PRMT R133, RZ, 0x7610, R133 ;  /* 0x00007610ff857816 */ /* 0x000fe20000000085 */
[----:B----4-:R-:W-:-:S02]  /*3fea0*/  @!P2 IMAD.MOV.U32 R22, RZ, RZ, R28 ;  /* 0x000000ffff16a224 */ /* 0x010fc400078e001c */
[----:B------:R-:W-:-:S05]  /*3feb0*/  @!P2 IMAD.MOV.U32 R23, RZ, RZ, R44 ;  /* 0x000000ffff17a224 */ /* 0x000fca00078e002c */
[----:B------:R0:W4:Y:S04]  /*3fec0*/  @!P2 LDG.E.U16 R133, desc[UR4][R22.64] ;  /* 0x000000041685a981 */ /* 0x000128000c1e1500 */
[----:B---3--:R-:W-:Y:S04]  /*3fed0*/  STL [R1+0x2610], R110 ;  /* 0x0026106e01007387 */ /* 0x008fe80000100800 */
[----:B------:R-:W3:Y:S04]  /*3fee0*/  LDL R47, [R1+0x183c] ;  /* 0x00183c00012f7983 */ /* 0x000ee80000100800 */
[----:B------:R-:W3:Y:S01]  /*3fef0*/  LDL R45, [R1+0x1840] ;  /* 0x00184000012d7983 */ /* 0x000ee20000100800 */
[----:B------:R-:W-:Y:S01]  /*3ff00*/  PRMT R107, RZ, 0x7610, R107 ;  /* 0x00007610ff6b7816 */ /* 0x000fe2000000006b */
[----:B0-----:R-:W-:-:S02]  /*3ff10*/  @!P2 IMAD.MOV.U32 R23, RZ, RZ, R27 ;  /* 0x000000ffff17a224 */ /* 0x001fc400078e001b */
[----:B------:R-:W-:Y:S04]  /*3ff20*/  STL [R1+0x2614], R69 ;  /* 0x0026144501007387 */ /* 0x000fe80000100800 */
[----:B------:R-:W3:Y:S04]  /*3ff30*/  LDL R154, [R1+0x182c] ;  /* 0x00182c00019a7983 */ /* 0x000ee80000100800 */
[----:B------:R-:W3:Y:S01]  /*3ff40*/  LDL R44, [R1+0x1830] ;  /* 0x00183000012c7983 */ /* 0x000ee20000100800 */
[----:B--2---:R-:W-:-:S05]  /*3ff50*/  @!P2 IMAD.MOV.U32 R22, RZ, RZ, R12 ;  /* 0x000000ffff16a224 */ /* 0x004fca00078e000c */
[----:B------:R3:W2:Y:S04]  /*3ff60*/  @!P2 LDG.E.U16 R107, desc[UR4][R22.64] ;  /* 0x00000004166ba981 */ /* 0x0006a8000c1e1500 */
[----:B----4-:R-:W-:Y:S04]  /*3ff70*/  STL [R1+0x2618], R133 ;  /* 0x0026188501007387 */ /* 0x010fe80000100800 */
[----:B------:R-:W4:Y:S04]  /*3ff80*/  LDL R152, [R1+0x1824] ;  /* 0x0018240001987983 */ /* 0x000f280000100800 */
[----:B------:R-:W4:Y:S01]  /*3ff90*/  LDL R12, [R1+0x1828] ;  /* 0x00182800010c7983 */ /* 0x000f220000100800 */
[----:B------:R-:W-:-:S03]  /*3ffa0*/  PRMT R58, RZ, 0x7610, R58 ;  /* 0x00007610ff3a7816 */ /* 0x000fc6000000003a */
[----:B------:R-:W4:Y:S04]  /*3ffb0*/  LDL R28, [R1+0x181c] ;  /* 0x00181c00011c7983 */ /* 0x000f280000100800 */
[----:B------:R-:W4:Y:S01]  /*3ffc0*/  LDL R27, [R1+0x1820] ;  /* 0x00182000011b7983 */ /* 0x000f220000100800 */
[----:B---3--:R-:W-:Y:S02]  /*3ffd0*/  @!P2 IMAD.MOV.U32 R22, RZ, RZ, R45 ;  /* 0x000000ffff16a224 */ /* 0x008fe400078e002d */
[----:B------:R-:W-:Y:S01]  /*3ffe0*/  @!P2 IMAD.MOV.U32 R23, RZ, RZ, R47 ;  /* 0x000000ffff17a224 */ /* 0x000fe200078e002f */
[----:B------:R-:W-:-:S04]  /*3fff0*/  PRMT R43, RZ, 0x7610, R43 ;  /* 0x00007610ff2b7816 */ /* 0x000fc8000000002b */
[----:B------:R0:W3:Y:S02]  /*40000*/  @!P2 LDG.E.U16 R58, desc[UR4][R22.64] ;  /* 0x00000004163aa981 */ /* 0x0000e4000c1e1500 */
[----:B0-----:R-:W-:Y:S02]  /*40010*/  @!P2 IMAD.MOV.U32 R22, RZ, RZ, R44 ;  /* 0x000000ffff16a224 */ /* 0x001fe400078e002c */
[----:B------:R-:W-:-:S05]  /*40020*/  @!P2 IMAD.MOV.U32 R23, RZ, RZ, R154 ;  /* 0x000000ffff17a224 */ /* 0x000fca00078e009a */
[----:B------:R4:W3:Y:S04]  /*40030*/  @!P2 LDG.E.U16 R43, desc[UR4][R22.64] ;  /* 0x00000004162ba981 */ /* 0x0008e8000c1e1500 */
[----:B--2---:R-:W-:Y:S04]  /*40040*/  STL [R1+0x261c], R107 ;  /* 0x00261c6b01007387 */ /* 0x004fe80000100800 */
[----:B------:R-:W2:Y:S04]  /*40050*/  LDL R47, [R1+0x1814] ;  /* 0x00181400012f7983 */ /* 0x000ea80000100800 */
[----:B------:R-:W2:Y:S01]  /*40060*/  LDL R45, [R1+0x1818] ;  /* 0x00181800012d7983 */ /* 0x000ea20000100800 */
[----:B------:R-:W-:Y:S01]  /*40070*/  PRMT R0, RZ, 0x7610, R0 ;  /* 0x00007610ff007816 */ /* 0x000fe20000000000 */
[----:B----4-:R-:W-:-:S02]  /*40080*/  @!P2 IMAD.MOV.U32 R22, RZ, RZ, R12 ;  /* 0x000000ffff16a224 */ /* 0x010fc400078e000c */
[----:B------:R-:W-:-:S05]  /*40090*/  @!P2 IMAD.MOV.U32 R23, RZ, RZ, R152 ;  /* 0x000000ffff17a224 */ /* 0x000fca00078e0098 */
[----:B------:R0:W4:Y:S01]  /*400a0*/  @!P2 LDG.E.U16 R0, desc[UR4][R22.64] ;  /* 0x000000041600a981 */ /* 0x000122000c1e1500 */
[----:B------:R-:W-:Y:S02]  /*400b0*/  PRMT R83, RZ, 0x7610, R83 ;  /* 0x00007610ff537816 */ /* 0x000fe40000000053 */
[----:B------:R-:W-:Y:S01]  /*400c0*/  PRMT R118, RZ, 0x7610, R118 ;  /* 0x00007610ff767816 */ /* 0x000fe20000000076 */
[----:B0-----:R-:W-:Y:S02]  /*400d0*/  @!P2 IMAD.MOV.U32 R22, RZ, RZ, R27 ;  /* 0x000000ffff16a224 */ /* 0x001fe400078e001b */
[----:B------:R-:W-:Y:S01]  /*400e0*/  @!P2 IMAD.MOV.U32 R23, RZ, RZ, R28 ;  /* 0x000000ffff17a224 */ /* 0x000fe200078e001c */
[----:B---3--:R-:W-:Y:S04]  /*400f0*/  STL [R1+0x2620], R58 ;  /* 0x0026203a01007387 */ /* 0x008fe80000100800 */
[----:B------:R-:W3:Y:S04]  /*40100*/  LDL R44, [R1+0x180c] ;  /* 0x00180c00012c7983 */ /* 0x000ee80000100800 */
[----:B------:R2:W3:Y:S04]  /*40110*/  @!P2 LDG.E.U16 R83, desc[UR4][R22.64] ;  /* 0x000000041653a981 */ /* 0x0004e8000c1e1500 */
[----:B------:R0:W-:Y:S04]  /*40120*/  STL [R1+0x848], R43 ;  /* 0x0008482b01007387 */ /* 0x0001e80000100800 */
[----:B------:R-:W3:Y:S04]  /*40130*/  LDL R12, [R1+0x1804] ;  /* 0x00180400010c7983 */ /* 0x000ee80000100800 */
[----:B0-----:R-:W3:Y:S01]  /*40140*/  LDL R43, [R1+0x1810] ;  /* 0x00181000012b7983 */ /* 0x001ee20000100800 */
[----:B--2---:R-:W-:-:S02]  /*40150*/  @!P2 IMAD.MOV.U32 R23, RZ, RZ, R47 ;  /* 0x000000ffff17a224 */ /* 0x004fc400078e002f */
[----:B------:R-:W-:-:S05]  /*40160*/  @!P2 IMAD.MOV.U32 R22, RZ, RZ, R45 ;  /* 0x000000ffff16a224 */ /* 0x000fca00078e002d */
[----:B------:R0:W2:Y:S04]  /*40170*/  @!P2 LDG.E.U16 R118, desc[UR4][R22.64] ;  /* 0x000000041676a981 */ /* 0x0000a8000c1e1500 */
[----:B----4-:R1:W-:Y:S04]  /*40180*/  STL [R1+0x844], R0 ;  /* 0x0008440001007387 */ /* 0x0103e80000100800 */
[----:B------:R-:W4:Y:S04]  /*40190*/  LDL R28, [R1+0x17fc] ;  /* 0x0017fc00011c7983 */ /* 0x000f280000100800 */
[----:B------:R-:W4:Y:S04]  /*401a0*/  LDL R27, [R1+0x1800] ;  /* 0x00180000011b7983 */ /* 0x000f280000100800 */
[----:B-1----:R-:W4:Y:S04]  /*401b0*/  LDL R0, [R1+0x1808] ;  /* 0x0018080001007983 */ /* 0x002f280000100800 */
[----:B---3--:R-:W-:Y:S01]  /*401c0*/  STL [R1+0x2624], R83 ;  /* 0x0026245301007387 */ /* 0x008fe20000100800 */
[----:B0-----:R-:W-:-:S03]  /*401d0*/  @!P2 IMAD.MOV.U32 R22, RZ, RZ, R43 ;  /* 0x000000ffff16a224 */ /* 0x001fc600078e002b */
[----:B--2---:R-:W-:Y:S04]  /*401e0*/  STL [R1+0x2628], R118 ;  /* 0x0026287601007387 */ /* 0x004fe80000100800 */
[----:B------:R-:W2:Y:S04]  /*401f0*/  LDL R47, [R1+0x17ec] ;  /* 0x0017ec00012f7983 */ /* 0x000ea80000100800 */
[----:B------:R-:W3:Y:S01]  /*40200*/  LDL R43, [R1+0x17f0] ;  /* 0x0017f000012b7983 */ /* 0x000ee20000100800 */
[----:B------:R-:W-:Y:S01]  /*40210*/  PRMT R85, RZ, 0x7610, R85 ;  /* 0x00007610ff557816 */ /* 0x000fe20000000055 */
[----:B------:R-:W-:Y:S01]  /*40220*/  @!P2 IMAD.MOV.U32 R23, RZ, RZ, R44 ;  /* 0x000000ffff17a224 */ /* 0x000fe200078e002c */
[----:B------:R-:W-:-:S04]  /*40230*/  PRMT R106, RZ, 0x7610, R106 ;  /* 0x00007610ff6a7816 */ /* 0x000fc8000000006a */
[----:B------:R4:W3:Y:S02]  /*40240*/  @!P2 LDG.E.U16 R85, desc[UR4][R22.64] ;  /* 0x000000041655a981 */ /* 0x0008e4000c1e1500 */
[----:B----4-:R-:W-:Y:S02]  /*40250*/  @!P2 IMAD.MOV.U32 R22, RZ, RZ, R0 ;  /* 0x000000ffff16a224 */ /* 0x010fe400078e0000 */
[----:B------:R-:W-:-:S05]  /*40260*/  @!P2 IMAD.MOV.U32 R23, RZ, RZ, R12 ;  /* 0x000000ffff17a224 */ /* 0x000fca00078e000c */
[----:B------:R0:W4:Y:S01]  /*40270*/  @!P2 LDG.E.U16 R106, desc[UR4][R22.64] ;  /* 0x00000004166aa981 */ /* 0x000122000c1e1500 */
[----:B------:R-:W-:Y:S02]  /*40280*/  PRMT R57, RZ, 0x7610, R57 ;  /* 0x00007610ff397816 */ /* 0x000fe40000000039 */
[----:B------:R-:W-:Y:S01]  /*40290*/  PRMT R25, RZ, 0x7610, R25 ;  /* 0x00007610ff197816 */ /* 0x000fe20000000019 */
[----:B0-----:R-:W-:Y:S02]  /*402a0*/  @!P2 IMAD.MOV.U32 R22, RZ, RZ, R27 ;  /* 0x000000ffff16a224 */ /* 0x001fe400078e001b */
[----:B------:R-:W-:-:S05]  /*402b0*/  @!P2 IMAD.MOV.U32 R23, RZ, RZ, R28 ;  /* 0x000000ffff17a224 */ /* 0x000fca00078e001c */
[----:B------:R2:W4:Y:S02]  /*402c0*/  @!P2 LDG.E.U16 R57, desc[UR4][R22.64] ;  /* 0x000000041639a981 */ /* 0x000524000c1e1500 */
[----:B--2---:R-:W-:Y:S02]  /*402d0*/  @!P2 IMAD.MOV.U32 R23, RZ, RZ, R47 ;  /* 0x000000ffff17a224 */ /* 0x004fe400078e002f */
[----:B---3--:R-:W-:-:S05]  /*402e0*/  @!P2 IMAD.MOV.U32 R22, RZ, RZ, R43 ;  /* 0x000000ffff16a224 */ /* 0x008fca00078e002b */
[----:B------:R-:W2:Y:S04]  /*402f0*/  @!P2 LDG.E.U16 R25, desc[UR4][R22.64] ;  /* 0x000000041619a981 */ /* 0x000ea8000c1e1500 */
[----:B------:R-:W-:Y:S04]  /*40300*/  STL [R1+0x262c], R85 ;  /* 0x00262c5501007387 */ /* 0x000fe80000100800 */
[----:B------:R-:W3:Y:S04]  /*40310*/  LDL R12, [R1+0x17e4] ;  /* 0x0017e400010c7983 */ /* 0x000ee80000100800 */
[----:B------:R-:W3:Y:S04]  /*40320*/  LDL R0, [R1+0x17e8] ;  /* 0x0017e80001007983 */ /* 0x000ee80000100800 */
[----:B----4-:R-:W-:Y:S04]  /*40330*/  STL [R1+0x2630], R106 ;  /* 0x0026306a01007387 */ /* 0x010fe80000100800 */
[----:B------:R-:W4:Y:S04]  /*40340*/  LDL R45, [R1+0x17dc] ;  /* 0x0017dc00012d7983 */ /* 0x000f280000100800 */
[----:B------:R-:W4:Y:S04]  /*40350*/  LDL R44, [R1+0x17e0] ;  /* 0x0017e000012c7983 */ /* 0x000f280000100800 */
[----:B------:R-:W4:Y:S04]  /*40360*/  LDL R28, [R1+0x17d4] ;  /* 0x0017d400011c7983 */ /* 0x000f280000100800 */
[----:B------:R-:W4:Y:S04]  /*40370*/  LDL R27, [R1+0x17d8] ;  /* 0x0017d800011b7983 */ /* 0x000f280000100800 */
[----:B------:R-:W-:Y:S04]  /*40380*/  STL [R1+0x2634], R57 ;  /* 0x0026343901007387 */ /* 0x000fe80000100800 */
[----:B------:R-:W4:Y:S04]  /*40390*/  LDL R43, [R1+0x17cc] ;  /* 0x0017cc00012b7983 */ /* 0x000f280000100800 */
[----:B--2---:R0:W-:Y:S04]  /*403a0*/  STL [R1+0x82c], R25 ;  /* 0x00082c1901007387 */ /* 0x0041e80000100800 */
[----:B0-----:R-:W2:Y:S01]  /*403b0*/  LDL R25, [R1+0x17d0] ;  /* 0x0017d00001197983 */ /* 0x001ea20000100800 */
[----:B------:R-:W-:Y:S01]  /*403c0*/  PRMT R57, RZ, 0x7610, R57 ;  /* 0x00007610ff397816 */ /* 0x000fe20000000039 */
[----:B---3--:R-:W-:-:S02]  /*403d0*/  @!P2 IMAD.MOV.U32 R22, RZ, RZ, R0 ;  /* 0x000000ffff16a224 */ /* 0x008fc400078e0000 */
[----:B------:R-:W-:Y:S01]  /*403e0*/  @!P2 IMAD.MOV.U32 R23, RZ, RZ, R12 ;  /* 0x000000ffff17a224 */ /* 0x000fe200078e000c */
[----:B------:R-:W-:Y:S02]  /*403f0*/  PRMT R68, RZ, 0x7610, R68 ;  /* 0x00007610ff447816 */ /* 0x000fe40000000044 */
[----:B------:R-:W-:Y:S02]  /*40400*/  PRMT R79, RZ, 0x7610, R79 ;  /* 0x00007610ff4f7816 */ /* 0x000fe4000000004f */
[----:B------:R-:W-:Y:S01]  /*40410*/  PRMT R134, RZ, 0x7610, R134 ;  /* 0x00007610ff867816 */ /* 0x000fe20000000086 */
[----:B------:R-:W3:Y:S04]  /*40420*/  LDL R12, [R1+0x17c4] ;  /* 0x0017c400010c7983 */ /* 0x000ee80000100800 */
[----:B------:R4:W3:Y:S04]  /*40430*/  @!P2 LDG.E.U16 R57, desc[UR4][R22.64] ;  /* 0x000000041639a981 */ /* 0x0008e8000c1e1500 */
[----:B------:R-:W3:Y:S01]  /*40440*/  LDL R0, [R1+0x17c8] ;  /* 0x0017c80001007983 */ /* 0x000ee20000100800 */
[----:B----4-:R-:W-:-:S02]  /*40450*/  @!P2 IMAD.MOV.U32 R22, RZ, RZ, R44 ;  /* 0x000000ffff16a224 */ /* 0x010fc400078e002c */
[----:B------:R-:W-:-:S05]  /*40460*/  @!P2 IMAD.MOV.U32 R23, RZ, RZ, R45 ;  /* 0x000000ffff17a224 */ /* 0x000fca00078e002d */
[----:B------:R0:W4:Y:S02]  /*40470*/  @!P2 LDG.E.U16 R68, desc[UR4][R22.64] ;  /* 0x000000041644a981 */ /* 0x000124000c1e1500 */
[----:B0-----:R-:W-:Y:S02]  /*40480*/  @!P2 IMAD.MOV.U32 R22, RZ, RZ, R27 ;  /* 0x000000ffff16a224 */ /* 0x001fe400078e001b */
[----:B------:R-:W-:-:S05]  /*40490*/  @!P2 IMAD.MOV.U32 R23, RZ, RZ, R28 ;  /* 0x000000ffff17a224 */ /* 0x000fca00078e001c */
[----:B------:R0:W4:Y:S02]  /*404a0*/  @!P2 LDG.E.U16 R79, desc[UR4][R22.64] ;  /* 0x00000004164fa981 */ /* 0x000124000c1e1500 */
[----:B0-----:R-:W-:Y:S02]  /*404b0*/  @!P2 IMAD.MOV.U32 R23, RZ, RZ, R43 ;  /* 0x000000ffff17a224 */ /* 0x001fe400078e002b */
[----:B--2---:R-:W-:-:S05]  /*404c0*/  @!P2 IMAD.MOV.U32 R22, RZ, RZ, R25 ;  /* 0x000000ffff16a224 */ /* 0x004fca00078e0019 */
[----:B------:R-:W2:Y:S04]  /*404d0*/  @!P2 LDG.E.U16 R134, desc[UR4][R22.64] ;  /* 0x000000041686a981 */ /* 0x000ea8000c1e1500 */
[----:B---3--:R-:W-:Y:S04]  /*404e0*/  STL [R1+0x263c], R57 ;  /* 0x00263c3901007387 */ /* 0x008fe80000100800 */
[----:B----4-:R-:W-:Y:S04]  /*404f0*/  STL [R1+0x2640], R68 ;  /* 0x0026404401007387 */ /* 0x010fe80000100800 */
[----:B------:R-:W3:Y:S04]  /*40500*/  LDL R28, [R1+0x17bc] ;  /* 0x0017bc00011c7983 */ /* 0x000ee80000100800 */
[----:B------:R-:W4:Y:S04]  /*40510*/  LDL R27, [R1+0x17c0] ;  /* 0x0017c000011b7983 */ /* 0x000f280000100800 */
[----:B------:R-:W-:Y:S04]  /*40520*/  STL [R1+0x2644], R79 ;  /* 0x0026444f01007387 */ /* 0x000fe80000100800 */
[----:B------:R-:W4:Y:S04]  /*40530*/  LDL R45, [R1+0x17ac] ;  /* 0x0017ac00012d7983 */ /* 0x000f280000100800 */
[----:B------:R-:W4:Y:S04]  /*40540*/  LDL R25, [R1+0x17b0] ;  /* 0x0017b00001197983 */ /* 0x000f280000100800 */
[----:B--2---:R-:W-:Y:S04]  /*40550*/  STL [R1+0x2648], R134 ;  /* 0x0026488601007387 */ /* 0x004fe80000100800 */
[----:B------:R-:W2:Y:S04]  /*40560*/  LDL R44, [R1+0x17a4] ;  /* 0x0017a400012c7983 */ /* 0x000ea80000100800 */
[----:B------:R-:W2:Y:S01]  /*40570*/  LDL R43, [R1+0x17a8] ;  /* 0x0017a800012b7983 */ /* 0x000ea20000100800 */
[----:B------:R-:W-:Y:S01]  /*40580*/  PRMT R105, RZ, 0x7610, R105 ;  /* 0x00007610ff697816 */ /* 0x000fe20000000069 */
[----:B------:R-:W-:-:S02]  /*40590*/  @!P2 IMAD.MOV.U32 R22, RZ, RZ, R0 ;  /* 0x000000ffff16a224 */ /* 0x000fc400078e0000 */
[----:B------:R-:W-:Y:S01]  /*405a0*/  @!P2 IMAD.MOV.U32 R23, RZ, RZ, R12 ;  /* 0x000000ffff17a224 */ /* 0x000fe200078e000c */
[----:B------:R-:W-:Y:S01]  /*405b0*/  PRMT R56, RZ, 0x7610, R56 ;  /* 0x00007610ff387816 */ /* 0x000fe20000000038 */
[----:B------:R-:W2:Y:S04]  /*405c0*/  LDL R12, [R1+0x179c] ;  /* 0x00179c00010c7983 */ /* 0x000ea80000100800 */
[----:B------:R3:W2:Y:S04]  /*405d0*/  @!P2 LDG.E.U16 R105, desc[UR4][R22.64] ;  /* 0x000000041669a981 */ /* 0x0006a8000c1e1500 */
[----:B------:R-:W2:Y:S01]  /*405e0*/  LDL R0, [R1+0x17a0] ;  /* 0x0017a00001007983 */ /* 0x000ea20000100800 */
[----:B------:R-:W-:Y:S01]  /*405f0*/  PRMT R29, RZ, 0x7610, R29 ;  /* 0x00007610ff1d7816 */ /* 0x000fe2000000001d */
[----:B---3--:R-:W-:-:S02]  /*40600*/  @!P2 IMAD.MOV.U32 R23, RZ, RZ, R28 ;  /* 0x000000ffff17a224 */ /* 0x008fc400078e001c */
[----:B----4-:R-:W-:-:S05]  /*40610*/  @!P2 IMAD.MOV.U32 R22, RZ, RZ, R27 ;  /* 0x000000ffff16a224 */ /* 0x010fca00078e001b */
[----:B------:R0:W3:Y:S02]  /*40620*/  @!P2 LDG.E.U16 R56, desc[UR4][R22.64] ;  /* 0x000000041638a981 */ /* 0x0000e4000c1e1500 */
[----:B0-----:R-:W-:Y:S02]  /*40630*/  @!P2 IMAD.MOV.U32 R23, RZ, RZ, R45 ;  /* 0x000000ffff17a224 */ /* 0x001fe400078e002d */
[----:B------:R-:W-:-:S05]  /*40640*/  @!P2 IMAD.MOV.U32 R22, RZ, RZ, R25 ;  /* 0x000000ffff16a224 */ /* 0x000fca00078e0019 */
[----:B------:R2:W4:Y:S01]  /*40650*/  @!P2 LDG.E.U16 R29, desc[UR4][R22.64] ;  /* 0x00000004161da981 */ /* 0x000522000c1e1500 */
[----:B------:R-:W-:Y:S01]  /*40660*/  PRMT R106, RZ, 0x7610, R106 ;  /* 0x00007610ff6a7816 */ /* 0x000fe2000000006a */
[----:B--2---:R-:W-:Y:S02]  /*40670*/  @!P2 IMAD.MOV.U32 R23, RZ, RZ, R44 ;  /* 0x000000ffff17a224 */ /* 0x004fe400078e002c */
[----:B------:R-:W-:-:S05]  /*40680*/  @!P2 IMAD.MOV.U32 R22, RZ, RZ, R43 ;  /* 0x000000ffff16a224 */ /* 0x000fca00078e002b */
[----:B------:R0:W2:Y:S04]  /*40690*/  @!P2 LDG.E.U16 R106, desc[UR4][R22.64] ;  /* 0x00000004166aa981 */ /* 0x0000a8000c1e1500 */
[----:B------:R-:W-:Y:S04]  /*406a0*/  STL [R1+0x264c], R105 ;  /* 0x00264c6901007387 */ /* 0x000fe80000100800 */
[----:B------:R-:W2:Y:S04]  /*406b0*/  LDL R28, [R1+0x1794] ;  /* 0x00179400011c7983 */ /* 0x000ea80000100800 */
[----:B------:R-:W2:Y:S01]  /*406c0*/  LDL R27, [R1+0x1798] ;  /* 0x00179800011b7983 */ /* 0x000ea20000100800 */
[----:B------:R-:W-:Y:S01]  /*406d0*/  PRMT R62, RZ, 0x7610, R62 ;  /* 0x00007610ff3e7816 */ /* 0x000fe2000000003e */
[----:B0-----:R-:W-:-:S02]  /*406e0*/  @!P2 IMAD.MOV.U32 R22, RZ, RZ, R0 ;  /* 0x000000ffff16a224 */ /* 0x001fc400078e0000 */
[----:B------:R-:W-:-:S05]  /*406f0*/  @!P2 IMAD.MOV.U32 R23, RZ, RZ, R12 ;  /* 0x000000ffff17a224 */ /* 0x000fca00078e000c */
[----:B------:R0:W2:Y:S04]  /*40700*/  @!P2 LDG.E.U16 R62, desc[UR4][R22.64] ;  /* 0x00000004163ea981 */ /* 0x0000a8000c1e1500 */
[----:B---3--:R-:W-:Y:S04]  /*40710*/  STL [R1+0x2650], R56 ;  /* 0x0026503801007387 */ /* 0x008fe80000100800 */
[----:B------:R-:W3:Y:S04]  /*40720*/  LDL R25, [R1+0x1790] ;  /* 0x0017900001197983 */ /* 0x000ee80000100800 */
[----:B----4-:R1:W-:Y:S04]  /*40730*/  STL [R1+0x810], R29 ;  /* 0x0008101d01007387 */ /* 0x0103e80000100800 */
[----:B-1----:R-:W4:Y:S04]  /*40740*/  LDL R29, [R1+0x178c] ;  /* 0x00178c00011d7983 */ /* 0x002f280000100800 */
[----:B--2---:R-:W-:Y:S04]  /*40750*/  STL [R1+0x2654], R106 ;  /* 0x0026546a01007387 */ /* 0x004fe80000100800 */
[----:B------:R-:W2:Y:S04]  /*40760*/  LDL R12, [R1+0x1784] ;  /* 0x00178400010c7983 */ /* 0x000ea80000100800 */
[----:B------:R-:W2:Y:S01]  /*40770*/  LDL R0, [R1+0x1788] ;  /* 0x0017880001007983 */ /* 0x000ea20000100800 */
[----:B------:R-:W-:Y:S01]  /*40780*/  PRMT R70, RZ, 0x7610, R70 ;  /* 0x00007610ff467816 */ /* 0x000fe20000000046 */
[----:B0-----:R-:W-:-:S02]  /*40790*/  @!P2 IMAD.MOV.U32 R22, RZ, RZ, R27 ;  /* 0x000000ffff16a224 */ /* 0x001fc400078e001b */
[----:B------:R-:W-:-:S05]  /*407a0*/  @!P2 IMAD.MOV.U32 R23, RZ, RZ, R28 ;  /* 0x000000ffff17a224 */ /* 0x000fca00078e001c */
[----:B------:R3:W2:Y:S01]  /*407b0*/  @!P2 LDG.E.U16 R70, desc[UR4][R22.64] ;  /* 0x000000041646a981 */ /* 0x0006a2000c1e1500 */
[----:B------:R-:W-:-:S03]  /*407c0*/  PRMT R86, RZ, 0x7610, R86 ;  /* 0x00007610ff567816 */ /* 0x000fc60000000056 */
[----:B------:R-:W-:Y:S04]  /*407d0*/  STL [R1+0x2658], R62 ;  /* 0x0026583e01007387 */ /* 0x000fe80000100800 */
[----:B------:R-:W2:Y:S04]  /*407e0*/  LDL R28, [R1+0x177c] ;  /* 0x00177c00011c7983 */ /* 0x000ea80000100800 */
[----:B------:R-:W2:Y:S01]  /*407f0*/  LDL R27, [R1+0x1780] ;  /* 0x00178000011b7983 */ /* 0x000ea20000100800 */
[----:B---3--:R-:W-:Y:S01]  /*40800*/  @!P2 IMAD.MOV.U32 R22, RZ, RZ, R25 ;  /* 0x000000ffff16a224 */ /* 0x008fe200078e0019 */
[----:B------:R-:W-:Y:S01]  /*40810*/  PRMT R104, RZ, 0x7610, R104 ;  /* 0x00007610ff687816 */ /* 0x000fe20000000068 */
[----:B----4-:R-:W-:-:S05]  /*40820*/  @!P2 IMAD.MOV.U32 R23, RZ, RZ, R29 ;  /* 0x000000ffff17a224 */ /* 0x010fca00078e001d */
[----:B------:R2:W3:Y:S02]  /*40830*/  @!P2 LDG.E.U16 R86, desc[UR4][R22.64] ;  /* 0x000000041656a981 */ /* 0x0004e4000c1e1500 */
[----:B--2---:R-:W-:Y:S02]  /*40840*/  @!P2 IMAD.MOV.U32 R23, RZ, RZ, R12 ;  /* 0x000000ffff17a224 */ /* 0x004fe400078e000c */
[----:B------:R-:W-:-:S05]  /*40850*/  @!P2 IMAD.MOV.U32 R22, RZ, RZ, R0 ;  /* 0x000000ffff16a224 */ /* 0x000fca00078e0000 */
[----:B------:R0:W2:Y:S04]  /*40860*/  @!P2 LDG.E.U16 R104, desc[UR4][R22.64] ;  /* 0x000000041668a981 */ /* 0x0000a8000c1e1500 */
[----:B------:R-:W-:Y:S04]  /*40870*/  STL [R1+0x265c], R70 ;  /* 0x00265c4601007387 */ /* 0x000fe80000100800 */
[----:B------:R-:W4:Y:S04]  /*40880*/  LDL R44, [R1+0x176c] ;  /* 0x00176c00012c7983 */ /* 0x000f280000100800 */
[----:B------:R-:W4:Y:S01]  /*40890*/  LDL R43, [R1+0x1770] ;  /* 0x00177000012b7983 */ /* 0x000f220000100800 */
[----:B------:R-:W-:-:S03]  /*408a0*/  PRMT R55, RZ, 0x7610, R55 ;  /* 0x00007610ff377816 */ /* 0x000fc60000000037 */
[----:B------:R-:W4:Y:S04]  /*408b0*/  LDL R29, [R1+0x1764] ;  /* 0x00176400011d7983 */ /* 0x000f280000100800 */
[----:B------:R-:W4:Y:S01]  /*408c0*/  LDL R25, [R1+0x1768] ;  /* 0x0017680001197983 */ /* 0x000f220000100800 */
[----:B0-----:R-:W-:Y:S02]  /*408d0*/  @!P2 IMAD.MOV.U32 R23, RZ, RZ, R28 ;  /* 0x000000ffff17a224 */ /* 0x001fe400078e001c */
[----:B------:R-:W-:-:S05]  /*408e0*/  @!P2 IMAD.MOV.U32 R22, RZ, RZ, R27 ;  /* 0x000000ffff16a224 */ /* 0x000fca00078e001b */
[----:B------:R4:W4:Y:S04]  /*408f0*/  @!P2 LDG.E.U16 R55, desc[UR4][R22.64] ;  /* 0x000000041637a981 */ /* 0x000928000c1e1500 */
[----:B---3--:R-:W-:Y:S04]  /*40900*/  STL [R1+0x2660], R86 ;  /* 0x0026605601007387 */ /* 0x008fe80000100800 */
[----:B------:R-:W3:Y:S04]  /*40910*/  LDL R12, [R1+0x175c] ;  /* 0x00175c00010c7983 */ /* 0x000ee80000100800 */
[----:B------:R-:W3:Y:S04]  /*40920*/  LDL R0, [R1+0x1760] ;  /* 0x0017600001007983 */ /* 0x000ee80000100800 */
[----:B--2---:R-:W-:Y:S04]  /*40930*/  STL [R1+0x2664], R104 ;  /* 0x0026646801007387 */ /* 0x004fe80000100800 */
[----:B------:R-:W2:Y:S04]  /*40940*/  LDL R28, [R1+0x1754] ;  /* 0x00175400011c7983 */ /* 0x000ea80000100800 */
[----:B------:R-:W2:Y:S01]  /*40950*/  LDL R27, [R1+0x1758] ;  /* 0x00175800011b7983 */ /* 0x000ea20000100800 */
[----:B------:R-:W-:Y:S01]  /*40960*/  PRMT R30, RZ, 0x7610, R30 ;  /* 0x00007610ff1e7816 */ /* 0x000fe2000000001e */
[----:B----4-:R-:W-:-:S02]  /*40970*/  @!P2 IMAD.MOV.U32 R22, RZ, RZ, R43 ;  /* 0x000000ffff16a224 */ /* 0x010fc400078e002b */
[----:B------:R-:W-:Y:S01]  /*40980*/  @!P2 IMAD.MOV.U32 R23, RZ, RZ, R44 ;  /* 0x000000ffff17a224 */ /* 0x000fe200078e002c */
[----:B------:R-:W-:-:S04]  /*40990*/  PRMT R85, RZ, 0x7610, R85 ;  /* 0x00007610ff557816 */ /* 0x000fc80000000055 */
[----:B------:R0:W4:Y:S01]  /*409a0*/  @!P2 LDG.E.U16 R30, desc[UR4][R22.64] ;  /* 0x00000004161ea981 */ /* 0x000122000c1e1500 */
[----:B------:R-:W-:-:S03]  /*409b0*/  PRMT R111, RZ, 0x7610, R111 ;  /* 0x00007610ff6f7816 */ /* 0x000fc6000000006f */
[----:B------:R-:W-:Y:S04]  /*409c0*/  STL [R1+0x2668], R55 ;  /* 0x0026683701007387 */ /* 0x000fe80000100800 */
[----:B------:R-:W4:Y:S01]  /*409d0*/  LDL R43, [R1+0x174c] ;  /* 0x00174c00012b7983 */ /* 0x000f220000100800 */
[----:B0-----:R-:W-:Y:S02]  /*409e0*/  @!P2 IMAD.MOV.U32 R22, RZ, RZ, R25 ;  /* 0x000000ffff16a224 */ /* 0x001fe400078e0019 */
[----:B------:R-:W-:Y:S01]  /*409f0*/  @!P2 IMAD.MOV.U32 R23, RZ, RZ, R29 ;  /* 0x000000ffff17a224 */ /* 0x000fe200078e001d */
[----:B------:R-:W4:Y:S04]  /*40a00*/  LDL R25, [R1+0x1750] ;  /* 0x0017500001197983 */ /* 0x000f280000100800 */
[----:B------:R3:W4:Y:S01]  /*40a10*/  @!P2 LDG.E.U16 R85, desc[UR4][R22.64] ;  /* 0x000000041655a981 */ /* 0x000722000c1e1500 */
[----:B------:R-:W-:Y:S01]  /*40a20*/  PRMT R119, RZ, 0x7610, R119 ;  /* 0x00007610ff777816 */ /* 0x000fe20000000077 */
[----:B---3--:R-:W-:-:S02]  /*40a30*/  @!P2 IMAD.MOV.U32 R23, RZ, RZ, R12 ;  /* 0x000000ffff17a224 */ /* 0x008fc400078e000c */
[----:B------:R-:W-:-:S05]  /*40a40*/  @!P2 IMAD.MOV.U32 R22, RZ, RZ, R0 ;  /* 0x000000ffff16a224 */ /* 0x000fca00078e0000 */
[----:B------:R2:W3:Y:S02]  /*40a50*/  @!P2 LDG.E.U16 R111, desc[UR4][R22.64] ;  /* 0x00000004166fa981 */ /* 0x0004e4000c1e1500 */
[----:B--2---:R-:W-:Y:S02]  /*40a60*/  @!P2 IMAD.MOV.U32 R23, RZ, RZ, R28 ;  /* 0x000000ffff17a224 */ /* 0x004fe400078e001c */
[----:B------:R-:W-:-:S05]  /*40a70*/  @!P2 IMAD.MOV.U32 R22, RZ, RZ, R27 ;  /* 0x000000ffff16a224 */ /* 0x000fca00078e001b */
[----:B------:R4:W2:Y:S01]  /*40a80*/  @!P2 LDG.E.U16 R119, desc[UR4][R22.64] ;  /* 0x000000041677a981 */ /* 0x0008a2000c1e1500 */
[----:B------:R-:W-:Y:S01]  /*40a90*/  PRMT R135, RZ, 0x7610, R135 ;  /* 0x00007610ff877816 */ /* 0x000fe20000000087 */
[----:B----4-:R-:W-:Y:S02]  /*40aa0*/  @!P2 IMAD.MOV.U32 R23, RZ, RZ, R43 ;  /* 0x000000ffff17a224 */ /* 0x010fe400078e002b */
[----:B------:R-:W-:Y:S01]  /*40ab0*/  @!P2 IMAD.MOV.U32 R22, RZ, RZ, R25 ;  /* 0x000000ffff16a224 */ /* 0x000fe200078e0019 */
[----:B------:R-:W-:Y:S04]  /*40ac0*/  STL [R1+0x266c], R85 ;  /* 0x00266c5501007387 */ /* 0x000fe80000100800 */
[----:B------:R-:W4:Y:S04]  /*40ad0*/  LDL R12, [R1+0x1744] ;  /* 0x00174400010c7983 */ /* 0x000f280000100800 */
[----:B------:R-:W4:Y:S04]  /*40ae0*/  LDL R0, [R1+0x1748] ;  /* 0x0017480001007983 */ /* 0x000f280000100800 */
[----:B------:R4:W4:Y:S04]  /*40af0*/  @!P2 LDG.E.U16 R135, desc[UR4][R22.64] ;  /* 0x000000041687a981 */ /* 0x000928000c1e1500 */
[----:B---3--:R-:W-:Y:S04]  /*40b00*/  STL [R1+0x2670], R111 ;  /* 0x0026706f01007387 */ /* 0x008fe80000100800 */
[----:B------:R0:W-:Y:S04]  /*40b10*/  STL [R1+0x7f4], R30 ;  /* 0x0007f41e01007387 */ /* 0x0001e80000100800 */
[----:B------:R-:W3:Y:S04]  /*40b20*/  LDL R29, [R1+0x1740] ;  /* 0x00174000011d7983 */ /* 0x000ee80000100800 */
[----:B------:R-:W3:Y:S04]  /*40b30*/  LDL R28, [R1+0x172c] ;  /* 0x00172c00011c7983 */ /* 0x000ee80000100800 */
[----:B------:R-:W3:Y:S04]  /*40b40*/  LDL R27, [R1+0x1730] ;  /* 0x00173000011b7983 */ /* 0x000ee80000100800 */
[----:B0-----:R-:W3:Y:S04]  /*40b50*/  LDL R30, [R1+0x173c] ;  /* 0x00173c00011e7983 */ /* 0x001ee80000100800 */
[----:B--2---:R-:W-:Y:S04]  /*40b60*/  STL [R1+0x2674], R119 ;  /* 0x0026747701007387 */ /* 0x004fe80000100800 */
[----:B------:R-:W2:Y:S04]  /*40b70*/  LDL R43, [R1+0x1724] ;  /* 0x00172400012b7983 */ /* 0x000ea80000100800 */
[----:B------:R-:W2:Y:S01]  /*40b80*/  LDL R25, [R1+0x1728] ;  /* 0x0017280001197983 */ /* 0x000ea20000100800 */
[----:B------:R-:W-:-:S02]  /*40b90*/  PRMT R103, RZ, 0x7610, R103 ;  /* 0x00007610ff677816 */ /* 0x000fc40000000067 */
[----:B------:R-:W-:Y:S01]  /*40ba0*/  PRMT R54, RZ, 0x7610, R54 ;  /* 0x00007610ff367816 */ /* 0x000fe20000000036 */
[----:B----4-:R-:W-:Y:S02]  /*40bb0*/  @!P2 IMAD.MOV.U32 R23, RZ, RZ, R12 ;  /* 0x000000ffff17a224 */ /* 0x010fe400078e000c */
[----:B------:R-:W-:Y:S01]  /*40bc0*/  @!P2 IMAD.MOV.U32 R22, RZ, RZ, R0 ;  /* 0x000000ffff16a224 */ /* 0x000fe200078e0000 */
[----:B------:R0:W-:Y:S04]  /*40bd0*/  STL [R1+0x2678], R135 ;  /* 0x0026788701007387 */ /* 0x0001e80000100800 */
[----:B------:R-:W4:Y:S04]  /*40be0*/  LDL R12, [R1+0x171c] ;  /* 0x00171c00010c7983 */ /* 0x000f280000100800 */
[----:B------:R-:W4:Y:S04]  /*40bf0*/  LDL R0, [R1+0x1720] ;  /* 0x0017200001007983 */ /* 0x000f280000100800 */
[----:B------:R3:W4:Y:S01]  /*40c00*/  @!P2 LDG.E.U16 R103, desc[UR4][R22.64] ;  /* 0x000000041667a981 */ /* 0x000722000c1e1500 */
[----:B0-----:R-:W-:Y:S01]  /*40c10*/  PRMT R135, RZ, 0x7610, R135 ;  /* 0x00007610ff877816 */ /* 0x001fe20000000087 */
[----:B---3--:R-:W-:-:S02]  /*40c20*/  @!P2 IMAD.MOV.U32 R22, RZ, RZ, R29 ;  /* 0x000000ffff16a224 */ /* 0x008fc400078e001d */
[----:B------:R-:W3:Y:S01]  /*40c30*/  LDL R29, [R1+0x1718] ;  /* 0x00171800011d7983 */ /* 0x000ee20000100800 */
[----:B------:R-:W-:-:S03]  /*40c40*/  @!P2 IMAD.MOV.U32 R23, RZ, RZ, R30 ;  /* 0x000000ffff17a224 */ /* 0x000fc600078e001e */
[----:B------:R-:W3:Y:S04]  /*40c50*/  LDL R30, [R1+0x1714] ;  /* 0x00171400011e7983 */ /* 0x000ee80000100800 */
[----:B------:R0:W3:Y:S02]  /*40c60*/  @!P2 LDG.E.U16 R54, desc[UR4][R22.64] ;  /* 0x000000041636a981 */ /* 0x0000e4000c1e1500 */
[----:B0-----:R-:W-:Y:S02]  /*40c70*/  @!P2 IMAD.MOV.U32 R22, RZ, RZ, R27 ;  /* 0x000000ffff16a224 */ /* 0x001fe400078e001b */
[----:B------:R-:W-:Y:S01]  /*40c80*/  @!P2 IMAD.MOV.U32 R23, RZ, RZ, R28 ;  /* 0x000000ffff17a224 */ /* 0x000fe200078e001c */
[----:B------:R-:W3:Y:S04]  /*40c90*/  LDL R27, [R1+0x1710] ;  /* 0x00171000011b7983 */ /* 0x000ee80000100800 */
[----:B------:R-:W3:Y:S04]  /*40ca0*/  LDL R28, [R1+0x170c] ;  /* 0x00170c00011c7983 */ /* 0x000ee80000100800 */
[----:B------:R2:W3:Y:S02]  /*40cb0*/  @!P2 LDG.E.U16 R135, desc[UR4][R22.64] ;  /* 0x000000041687a981 */ /* 0x0004e4000c1e1500 */
[----:B--2---:R-:W-:-:S02]  /*40cc0*/  @!P2 IMAD.MOV.U32 R23, RZ, RZ, R43 ;  /* 0x000000ffff17a224 */ /* 0x004fc400078e002b */
[----:B------:R-:W-:Y:S01]  /*40cd0*/  @!P2 IMAD.MOV.U32 R22, RZ, RZ, R25 ;  /* 0x000000ffff16a224 */ /* 0x000fe200078e0019 */
[----:B------:R-:W2:Y:S04]  /*40ce0*/  LDL R43, [R1+0x1704] ;  /* 0x00170400012b7983 */ /* 0x000ea80000100800 */
[----:B------:R-:W2:Y:S01]  /*40cf0*/  LDL R25, [R1+0x1708] ;  /* 0x0017080001197983 */ /* 0x000ea20000100800 */
[----:B------:R-:W-:Y:S02]  /*40d00*/  PRMT R118, RZ, 0x7610, R118 ;  /* 0x00007610ff767816 */ /* 0x000fe40000000076 */
[----:B------:R-:W-:-:S04]  /*40d10*/  PRMT R131, RZ, 0x7610, R131 ;  /* 0x00007610ff837816 */ /* 0x000fc80000000083 */
[----:B------:R4:W2:Y:S01]  /*40d20*/  @!P2 LDG.E.U16 R118, desc[UR4][R22.64] ;  /* 0x000000041676a981 */ /* 0x0008a2000c1e1500 */
[----:B------:R-:W-:Y:S01]  /*40d30*/  PRMT R127, RZ, 0x7610, R127 ;  /* 0x00007610ff7f7816 */ /* 0x000fe2000000007f */
[----:B----4-:R-:W-:Y:S02]  /*40d40*/  @!P2 IMAD.MOV.U32 R23, RZ, RZ, R12 ;  /* 0x000000ffff17a224 */ /* 0x010fe400078e000c */
[----:B------:R-:W-:Y:S01]  /*40d50*/  @!P2 IMAD.MOV.U32 R22, RZ, RZ, R0 ;  /* 0x000000ffff16a224 */ /* 0x000fe200078e0000 */
[----:B------:R-:W4:Y:S04]  /*40d60*/  LDL R12, [R1+0x16fc] ;  /* 0x0016fc00010c7983 */ /* 0x000f280000100800 */
[----:B------:R-:W4:Y:S04]  /*40d70*/  LDL R0, [R1+0x1700] ;  /* 0x0017000001007983 */ /* 0x000f280000100800 */
[----:B------:R3:W4:Y:S01]  /*40d80*/  @!P2 LDG.E.U16 R131, desc[UR4][R22.64] ;  /* 0x000000041683a981 */ /* 0x000722000c1e1500 */
[----:B------:R-:W-:Y:S01]  /*40d90*/  PRMT R5, RZ, 0x7610, R5 ;  /* 0x00007610ff057816 */ /* 0x000fe20000000005 */
        /* <DEDUP_REMOVED lines=212> */
[----:B------:R-:W-:Y:S02]  /*41ae0*/  PRMT R97, RZ, 0x7610, R97 ;  /* 0x00007610ff617816 */ /* 0x000fe40000000061 */
[----:B------:R-:W-:Y:S01]  /*41af0*/  PRMT R26, RZ, 0x7610, R26 ;  /* 0x00007610ff1a7816 */ /* 0x000fe2000000001a */
[----:B------:R-:W4:Y:S04]  /*41b00*/  LDL R12, [R1+0x15ac] ;  /* 0x0015ac00010c7983 */ /* 0x000f280000100800 */
[----:B------:R3:W4:Y:S04]  /*41b10*/  @!P2 LDG.E.U16 R121, desc[UR4][R22.64] ;  /* 0x000000041679a981 */ /* 0x000728000c1e1500 */
[----:B------:R-:W4:Y:S01]  /*41b20*/  LDL R0, [R1+0x15b0] ;  /* 0x0015b00001007983 */ /* 0x000f220000100800 */
[----:B---3--:R-:W-:-:S03]  /*41b30*/  @!P2 IMAD.MOV.U32 R22, RZ, RZ, R29 ;  /* 0x000000ffff16a224 */ /* 0x008fc600078e001d */
        /* <DEDUP_REMOVED lines=10> */
[----:B------:R-:W-:Y:S02]  /*41be0*/  @!P2 IMAD.MOV.U32 R22, RZ, RZ, R25 ;  /* 0x000000ffff16a224 */ /* 0x000fe400078e0019 */
[----:B------:R-:W2:Y:S04]  /*41bf0*/  LDL R25, [R1+0x1598] ;  /* 0x0015980001197983 */ /* 0x000ea80000100800 */
[----:B------:R4:W3:Y:S02]  /*41c00*/  @!P2 LDG.E.U16 R26, desc[UR4][R22.64] ;  /* 0x00000004161aa981 */ /* 0x0008e4000c1e1500 */
[----:B----4-:R-:W-:Y:S02]  /*41c10*/  @!P2 IMAD.MOV.U32 R23, RZ, RZ, R12 ;  /* 0x000000ffff17a224 */ /* 0x010fe400078e000c */
[----:B------:R-:W-:Y:S01]  /*41c20*/  @!P2 IMAD.MOV.U32 R22, RZ, RZ, R0 ;  /* 0x000000ffff16a224 */ /* 0x000fe200078e0000 */
[----:B------:R-:W-:-:S02]  /*41c30*/  PRMT R86, RZ, 0x7610, R86 ;  /* 0x00007610ff567816 */ /* 0x000fc40000000056 */
[----:B------:R-:W-:-:S04]  /*41c40*/  PRMT R110, RZ, 0x7610, R110 ;  /* 0x00007610ff6e7816 */ /* 0x000fc8000000006e */
[----:B------:R0:W4:Y:S04]  /*41c50*/  @!P2 LDG.E.U16 R86, desc[UR4][R22.64] ;  /* 0x000000041656a981 */ /* 0x000128000c1e1500 */
[----:B---3--:R1:W-:Y:S04]  /*41c60*/  STL [R1+0x72c], R26 ;  /* 0x00072c1a01007387 */ /* 0x0083e80000100800 */
[----:B------:R-:W3:Y:S04]  /*41c70*/  LDL R12, [R1+0x158c] ;  /* 0x00158c00010c7983 */ /* 0x000ee80000100800 */
[----:B------:R-:W4:Y:S04]  /*41c80*/  LDL R0, [R1+0x1590] ;  /* 0x0015900001007983 */ /* 0x000f280000100800 */
[----:B-1----:R-:W3:Y:S01]  /*41c90*/  LDL R26, [R1+0x1594] ;  /* 0x00159400011a7983 */ /* 0x002ee20000100800 */
[----:B0-----:R-:W-:-:S02]  /*41ca0*/  @!P2 IMAD.MOV.U32 R22, RZ, RZ, R29 ;  /* 0x000000ffff16a224 */ /* 0x001fc400078e001d */
[----:B------:R-:W-:Y:S01]  /*41cb0*/  @!P2 IMAD.MOV.U32 R23, RZ, RZ, R30 ;  /* 0x000000ffff17a224 */ /* 0x000fe200078e001e */
[----:B------:R-:W4:Y:S04]  /*41cc0*/  LDL R29, [R1+0x1588] ;  /* 0x00158800011d7983 */ /* 0x000f280000100800 */
[----:B------:R-:W4:Y:S04]  /*41cd0*/  LDL R30, [R1+0x1584] ;  /* 0x00158400011e7983 */ /* 0x000f280000100800 */
[----:B------:R0:W4:Y:S02]  /*41ce0*/  @!P2 LDG.E.U16 R110, desc[UR4][R22.64] ;  /* 0x00000004166ea981 */ /* 0x000124000c1e1500 */
[----:B0-----:R-:W-:-:S02]  /*41cf0*/  @!P2 IMAD.MOV.U32 R23, RZ, RZ, R28 ;  /* 0x000000ffff17a224 */ /* 0x001fc400078e001c */
[----:B------:R-:W4:Y:S01]  /*41d00*/  LDL R28, [R1+0x157c] ;  /* 0x00157c00011c7983 */ /* 0x000f220000100800 */
[----:B------:R-:W-:-:S03]  /*41d10*/  @!P2 IMAD.MOV.U32 R22, RZ, RZ, R27 ;  /* 0x000000ffff16a224 */ /* 0x000fc600078e001b */
[----:B------:R-:W4:Y:S01]  /*41d20*/  LDL R27, [R1+0x1580] ;  /* 0x00158000011b7983 */ /* 0x000f220000100800 */
[----:B------:R-:W-:-:S06]  /*41d30*/  PRMT R64, RZ, 0x7610, R64 ;  /* 0x00007610ff407816 */ /* 0x000fcc0000000040 */
[----:B------:R2:W4:Y:S01]  /*41d40*/  @!P2 LDG.E.U16 R64, desc[UR4][R22.64] ;  /* 0x000000041640a981 */ /* 0x000522000c1e1500 */
[----:B------:R-:W-:Y:S01]  /*41d50*/  PRMT R126, RZ, 0x7610, R126 ;  /* 0x00007610ff7e7816 */ /* 0x000fe2000000007e */
[----:B--2---:R-:W-:Y:S02]  /*41d60*/  @!P2 IMAD.MOV.U32 R22, RZ, RZ, R25 ;  /* 0x000000ffff16a224 */ /* 0x004fe400078e0019 */
[----:B------:R-:W2:Y:S01]  /*41d70*/  LDL R25, [R1+0x1570] ;  /* 0x0015700001197983 */ /* 0x000ea20000100800 */
[----:B---3--:R-:W-:-:S03]  /*41d80*/  @!P2 IMAD.MOV.U32 R23, RZ, RZ, R26 ;  /* 0x000000ffff17a224 */ /* 0x008fc600078e001a */
[----:B------:R-:W3:Y:S04]  /*41d90*/  LDL R26, [R1+0x156c] ;  /* 0x00156c00011a7983 */ /* 0x000ee80000100800 */
[----:B------:R0:W3:Y:S02]  /*41da0*/  @!P2 LDG.E.U16 R126, desc[UR4][R22.64] ;  /* 0x00000004167ea981 */ /* 0x0000e4000c1e1500 */
[----:B0-----:R-:W-:Y:S02]  /*41db0*/  @!P2 IMAD.MOV.U32 R23, RZ, RZ, R12 ;  /* 0x000000ffff17a224 */ /* 0x001fe400078e000c */
[----:B------:R-:W3:Y:S01]  /*41dc0*/  LDL R12, [R1+0x1564] ;  /* 0x00156400010c7983 */ /* 0x000ee20000100800 */
[----:B----4-:R-:W-:-:S03]  /*41dd0*/  @!P2 IMAD.MOV.U32 R22, RZ, RZ, R0 ;  /* 0x000000ffff16a224 */ /* 0x010fc600078e0000 */
[----:B------:R-:W4:Y:S01]  /*41de0*/  LDL R0, [R1+0x1568] ;  /* 0x0015680001007983 */ /* 0x000f220000100800 */
[----:B------:R-:W-:Y:S02]  /*41df0*/  PRMT R146, RZ, 0x7610, R146 ;  /* 0x00007610ff927816 */ /* 0x000fe40000000092 */
[----:B------:R-:W-:-:S04]  /*41e00*/  PRMT R96, RZ, 0x7610, R96 ;  /* 0x00007610ff607816 */ /* 0x000fc80000000060 */
[----:B------:R0:W4:Y:S02]  /*41e10*/  @!P2 LDG.E.U16 R146, desc[UR4][R22.64] ;  /* 0x000000041692a981 */ /* 0x000124000c1e1500 */
[----:B0-----:R-:W-:Y:S02]  /*41e20*/  @!P2 IMAD.MOV.U32 R22, RZ, RZ, R29 ;  /* 0x000000ffff16a224 */ /* 0x001fe400078e001d */
        /* <DEDUP_REMOVED lines=45> */
[----:B------:R-:W-:Y:S01]  /*42100*/  PRMT R37, RZ, 0x7610, R37 ;  /* 0x00007610ff257816 */ /* 0x000fe20000000025 */
[----:B------:R-:W-:Y:S04]  /*42110*/  STL [R1+0x710], R39 ;  /* 0x0007102701007387 */ /* 0x000fe80000100800 */
[----:B------:R0:W4:Y:S02]  /*42120*/  @!P2 LDG.E.U16 R95, desc[UR4][R22.64] ;  /* 0x00000004165fa981 */ /* 0x000124000c1e1500 */
        /* <DEDUP_REMOVED lines=40> */
[----:B------:R0:W3:Y:S04]  /*423b0*/  @!P2 LDG.E.U16 R94, desc[UR4][R22.64] ;  /* 0x00000004165ea981 */ /* 0x0000e8000c1e1500 */
[----:B------:R-:W-:Y:S01]  /*423c0*/  STL [R1+0x6f4], R37 ;  /* 0x0006f42501007387 */ /* 0x000fe20000100800 */
[----:B0-----:R-:W-:-:S03]  /*423d0*/  @!P2 IMAD.MOV.U32 R23, RZ, RZ, R12 ;  /* 0x000000ffff17a224 */ /* 0x001fc600078e000c */
        /* <DEDUP_REMOVED lines=39> */
[----:B------:R-:W-:-:S03]  /*42650*/  PRMT R93, RZ, 0x7610, R93 ;  /* 0x00007610ff5d7816 */ /* 0x000fc6000000005d */
[----:B------:R-:W-:Y:S04]  /*42660*/  STL [R1+0x6d8], R36 ;  /* 0x0006d82401007387 */ /* 0x000fe80000100800 */
        /* <DEDUP_REMOVED lines=42> */
[----:B------:R0:W4:Y:S04]  /*42910*/  @!P2 LDG.E.U16 R92, desc[UR4][R22.64] ;  /* 0x00000004165ca981 */ /* 0x000128000c1e1500 */
[----:B------:R-:W-:Y:S01]  /*42920*/  STL [R1+0x6bc], R35 ;  /* 0x0006bc2301007387 */ /* 0x000fe20000100800 */
[----:B0-----:R-:W-:-:S03]  /*42930*/  @!P2 IMAD.MOV.U32 R23, RZ, RZ, R28 ;  /* 0x000000ffff17a224 */ /* 0x001fc600078e001c */
        /* <DEDUP_REMOVED lines=126> */
[----:B------:R0:W-:Y:S04]  /*43120*/  STL [R1+0x668], R32 ;  /* 0x0006682001007387 */ /* 0x0001e80000100800 */
[----:B------:R2:W4:Y:S01]  /*43130*/  @!P2 LDG.E.U16 R89, desc[UR4][R22.64] ;  /* 0x000000041659a981 */ /* 0x000522000c1e1500 */
[----:B------:R-:W-:Y:S01]  /*43140*/  PRMT R31, RZ, 0x7610, R31 ;  /* 0x00007610ff1f7816 */ /* 0x000fe2000000001f */
[----:B--2---:R-:W-:Y:S02]  /*43150*/  @!P2 IMAD.MOV.U32 R22, RZ, RZ, R25 ;  /* 0x000000ffff16a224 */ /* 0x004fe400078e0019 */
[----:B------:R-:W2:Y:S01]  /*43160*/  LDL R25, [R1+0x1398] ;  /* 0x0013980001197983 */ /* 0x000ea20000100800 */
[----:B---3--:R-:W-:-:S03]  /*43170*/  @!P2 IMAD.MOV.U32 R23, RZ, RZ, R26 ;  /* 0x000000ffff17a224 */ /* 0x008fc600078e001a */
[----:B------:R-:W3:Y:S04]  /*43180*/  LDL R26, [R1+0x1394] ;  /* 0x00139400011a7983 */ /* 0x000ee80000100800 */
[----:B------:R1:W3:Y:S02]  /*43190*/  @!P2 LDG.E.U16 R31, desc[UR4][R22.64] ;  /* 0x00000004161fa981 */ /* 0x0002e4000c1e1500 */
[----:B-1----:R-:W-:Y:S02]  /*431a0*/  @!P2 IMAD.MOV.U32 R23, RZ, RZ, R12 ;  /* 0x000000ffff17a224 */ /* 0x002fe400078e000c */
[----:B------:R-:W3:Y:S01]  /*431b0*/  LDL R12, [R1+0x138c] ;  /* 0x00138c00010c7983 */ /* 0x000ee20000100800 */
[----:B----4-:R-:W-:-:S03]  /*431c0*/  @!P2 IMAD.MOV.U32 R22, RZ, RZ, R0 ;  /* 0x000000ffff16a224 */ /* 0x010fc600078e0000 */
[----:B------:R-:W4:Y:S01]  /*431d0*/  LDL R0, [R1+0x1390] ;  /* 0x0013900001007983 */ /* 0x000f220000100800 */
[----:B------:R-:W-:Y:S02]  /*431e0*/  PRMT R68, RZ, 0x7610, R68 ;  /* 0x00007610ff447816 */ /* 0x000fe40000000044 */
[----:B------:R-:W-:-:S04]  /*431f0*/  PRMT R132, RZ, 0x7610, R132 ;  /* 0x00007610ff847816 */ /* 0x000fc80000000084 */
[----:B------:R1:W4:Y:S02]  /*43200*/  @!P2 LDG.E.U16 R68, desc[UR4][R22.64] ;  /* 0x000000041644a981 */ /* 0x000324000c1e1500 */
[----:B-1----:R-:W-:Y:S02]  /*43210*/  @!P2 IMAD.MOV.U32 R22, RZ, RZ, R29 ;  /* 0x000000ffff16a224 */ /* 0x002fe400078e001d */
[----:B------:R-:W-:Y:S01]  /*43220*/  @!P2 IMAD.MOV.U32 R23, RZ, RZ, R30 ;  /* 0x000000ffff17a224 */ /* 0x000fe200078e001e */
[----:B------:R-:W4:Y:S04]  /*43230*/  LDL R29, [R1+0x1388] ;  /* 0x00138800011d7983 */ /* 0x000f280000100800 */
[----:B------:R-:W4:Y:S04]  /*43240*/  LDL R30, [R1+0x1384] ;  /* 0x00138400011e7983 */ /* 0x000f280000100800 */
[----:B------:R1:W4:Y:S02]  /*43250*/  @!P2 LDG.E.U16 R132, desc[UR4][R22.64] ;  /* 0x000000041684a981 */ /* 0x000324000c1e1500 */
[----:B-1----:R-:W-:-:S02]  /*43260*/  @!P2 IMAD.MOV.U32 R23, RZ, RZ, R28 ;  /* 0x000000ffff17a224 */ /* 0x002fc400078e001c */
        /* <DEDUP_REMOVED lines=22> */
[----:B------:R1:W4:Y:S04]  /*433d0*/  @!P2 LDG.E.U16 R88, desc[UR4][R22.64] ;  /* 0x000000041658a981 */ /* 0x000328000c1e1500 */
[----:B------:R0:W-:Y:S01]  /*433e0*/  STL [R1+0x64c], R31 ;  /* 0x00064c1f01007387 */ /* 0x0001e20000100800 */
[----:B------:R-:W-:-:S02]  /*433f0*/  PRMT R153, RZ, 0x7610, R153 ;  /* 0x00007610ff997816 */ /* 0x000fc40000000099 */
[----:B------:R-:W-:Y:S02]  /*43400*/  PRMT R57, RZ, 0x7610, R57 ;  /* 0x00007610ff397816 */ /* 0x000fe40000000039 */
[----:B------:R-:W-:Y:S02]  /*43410*/  PRMT R117, RZ, 0x7610, R117 ;  /* 0x00007610ff757816 */ /* 0x000fe40000000075 */
[----:B------:R-:W-:Y:S02]  /*43420*/  PRMT R115, RZ, 0x7610, R115 ;  /* 0x00007610ff737816 */ /* 0x000fe40000000073 */
[----:B------:R-:W-:Y:S02]  /*43430*/  PRMT R76, RZ, 0x7610, R76 ;  /* 0x00007610ff4c7816 */ /* 0x000fe4000000004c */
[----:B------:R-:W-:Y:S02]  /*43440*/  PRMT R137, RZ, 0x7610, R137 ;  /* 0x00007610ff897816 */ /* 0x000fe40000000089 */
[----:B------:R-:W-:-:S02]  /*43450*/  PRMT R87, RZ, 0x7610, R87 ;  /* 0x00007610ff577816 */ /* 0x000fc40000000057 */
[----:B------:R-:W-:Y:S01]  /*43460*/  PRMT R2, RZ, 0x7610, R2 ;  /* 0x00007610ff027816 */ /* 0x000fe20000000002 */
[----:B-1----:R-:W-:Y:S01]  /*43470*/  @!P2 IMAD.MOV.U32 R23, RZ, RZ, R28 ;  /* 0x000000ffff17a224 */ /* 0x002fe200078e001c */
[----:B------:R-:W-:Y:S01]  /*43480*/  PRMT R9, RZ, 0x7610, R9 ;  /* 0x00007610ff097816 */ /* 0x000fe20000000009 */
[----:B------:R-:W4:Y:S01]  /*43490*/  LDL R28, [R1+0xf3c] ;  /* 0x000f3c00011c7983 */ /* 0x000f220000100800 */
[----:B------:R-:W-:-:S03]  /*434a0*/  @!P2 IMAD.MOV.U32 R22, RZ, RZ, R27 ;  /* 0x000000ffff16a224 */ /* 0x000fc600078e001b */
[----:B------:R-:W4:Y:S01]  /*434b0*/  LDL R27, [R1+0x1358] ;  /* 0x00135800011b7983 */ /* 0x000f220000100800 */
[----:B------:R-:W-:Y:S02]  /*434c0*/  PRMT R8, RZ, 0x7610, R8 ;  /* 0x00007610ff087816 */ /* 0x000fe40000000008 */
[----:B------:R-:W-:Y:S02]  /*434d0*/  PRMT R7, RZ, 0x7610, R7 ;  /* 0x00007610ff077816 */ /* 0x000fe40000000007 */
[----:B------:R-:W-:Y:S01]  /*434e0*/  PRMT R6, RZ, 0x7610, R6 ;  /* 0x00007610ff067816 */ /* 0x000fe20000000006 */
[----:B------:R2:W4:Y:S01]  /*434f0*/  @!P2 LDG.E.U16 R153, desc[UR4][R22.64] ;  /* 0x000000041699a981 */ /* 0x000522000c1e1500 */
[----:B------:R-:W-:Y:S02]  /*43500*/  PRMT R136, RZ, 0x7610, R136 ;  /* 0x00007610ff887816 */ /* 0x000fe40000000088 */
[----:B------:R-:W-:Y:S02]  /*43510*/  PRMT R252, RZ, 0x7610, R252 ;  /* 0x00007610fffc7816 */ /* 0x000fe400000000fc */
[----:B------:R-:W-:-:S02]  /*43520*/  PRMT R251, RZ, 0x7610, R251 ;  /* 0x00007610fffb7816 */ /* 0x000fc400000000fb */
[----:B------:R-:W-:Y:S02]  /*43530*/  PRMT R250, RZ, 0x7610, R250 ;  /* 0x00007610fffa7816 */ /* 0x000fe400000000fa */
[----:B------:R-:W-:Y:S02]  /*43540*/  PRMT R249, RZ, 0x7610, R249 ;  /* 0x00007610fff97816 */ /* 0x000fe400000000f9 */
[----:B------:R-:W-:Y:S02]  /*43550*/  PRMT R248, RZ, 0x7610, R248 ;  /* 0x00007610fff87816 */ /* 0x000fe400000000f8 */
[----:B------:R-:W-:Y:S02]  /*43560*/  PRMT R247, RZ, 0x7610, R247 ;  /* 0x00007610fff77816 */ /* 0x000fe400000000f7 */
[----:B------:R-:W-:Y:S02]  /*43570*/  PRMT R246, RZ, 0x7610, R246 ;  /* 0x00007610fff67816 */ /* 0x000fe400000000f6 */
[----:B------:R-:W-:-:S02]  /*43580*/  PRMT R245, RZ, 0x7610, R245 ;  /* 0x00007610fff57816 */ /* 0x000fc400000000f5 */
[----:B------:R-:W-:Y:S02]  /*43590*/  PRMT R244, RZ, 0x7610, R244 ;  /* 0x00007610fff47816 */ /* 0x000fe400000000f4 */
[----:B------:R-:W-:Y:S02]  /*435a0*/  PRMT R243, RZ, 0x7610, R243 ;  /* 0x00007610fff37816 */ /* 0x000fe400000000f3 */
[----:B------:R-:W-:Y:S01]  /*435b0*/  PRMT R242, RZ, 0x7610, R242 ;  /* 0x00007610fff27816 */ /* 0x000fe200000000f2 */
[----:B--2---:R-:W-:Y:S01]  /*435c0*/  @!P2 IMAD.MOV.U32 R22, RZ, RZ, R25 ;  /* 0x000000ffff16a224 */ /* 0x004fe200078e0019 */
[----:B------:R-:W-:Y:S01]  /*435d0*/  PRMT R241, RZ, 0x7610, R241 ;  /* 0x00007610fff17816 */ /* 0x000fe200000000f1 */
[----:B------:R-:W2:Y:S01]  /*435e0*/  LDL R25, [R1+0xf38] ;  /* 0x000f380001197983 */ /* 0x000ea20000100800 */
        /* <DEDUP_REMOVED lines=27> */
[----:B0-----:R-:W2:Y:S04]  /*437a0*/  LDL R32, [R1+0xd6c] ;  /* 0x000d6c0001207983 */ /* 0x001ea80000100800 */
[----:B------:R-:W2:Y:S01]  /*437b0*/  LDL R31, [R1+0xd70] ;  /* 0x000d7000011f7983 */ /* 0x000ea20000100800 */
[----:B---3--:R-:W-:-:S03]  /*437c0*/  @!P2 IMAD.MOV.U32 R23, RZ, RZ, R26 ;  /* 0x000000ffff17a224 */ /* 0x008fc600078e001a */
[----:B------:R-:W3:Y:S04]  /*437d0*/  LDL R26, [R1+0xf34] ;  /* 0x000f3400011a7983 */ /* 0x000ee80000100800 */
[----:B------:R0:W3:Y:S02]  /*437e0*/  @!P2 LDG.E.U16 R57, desc[UR4][R22.64] ;  /* 0x000000041639a981 */ /* 0x0000e4000c1e1500 */
[----:B0-----:R-:W-:Y:S02]  /*437f0*/  @!P2 IMAD.MOV.U32 R23, RZ, RZ, R12 ;  /* 0x000000ffff17a224 */ /* 0x001fe400078e000c */
[----:B------:R-:W3:Y:S01]  /*43800*/  LDL R12, [R1+0xf2c] ;  /* 0x000f2c00010c7983 */ /* 0x000ee20000100800 */
[----:B----4-:R-:W-:-:S03]  /*43810*/  @!P2 IMAD.MOV.U32 R22, RZ, RZ, R0 ;  /* 0x000000ffff16a224 */ /* 0x010fc600078e0000 */
[----:B------:R-:W4:Y:S04]  /*43820*/  LDL R0, [R1+0xf30] ;  /* 0x000f300001007983 */ /* 0x000f280000100800 */
        /* <DEDUP_REMOVED lines=9> */
[----:B------:R-:W4:Y:S04]  /*438c0*/  LDL R27, [R1+0xf18] ;  /* 0x000f1800011b7983 */ /* 0x000f280000100800 */
[----:B------:R2:W4:Y:S02]  /*438d0*/  @!P2 LDG.E.U16 R76, desc[UR4][R22.64] ;  /* 0x00000004164ca981 */ /* 0x000524000c1e1500 */
        /* <DEDUP_REMOVED lines=232> */
[----:B------:R-:W-:Y:S02]  /*44760*/  PRMT R213, RZ, 0x7610, R213 ;  /* 0x00007610ffd57816 */ /* 0x000fe400000000d5 */
[----:B------:R-:W-:Y:S01]  /*44770*/  PRMT R212, RZ, 0x7610, R212 ;  /* 0x00007610ffd47816 */ /* 0x000fe200000000d4 */
[----:B------:R-:W4:Y:S04]  /*44780*/  LDL R30, [R1+0xd4c] ;  /* 0x000d4c00011e7983 */ /* 0x000f280000100800 */
[----:B------:R0:W4:Y:S04]  /*44790*/  @!P2 LDG.E.U16 R214, desc[UR4][R22.64] ;  /* 0x0000000416d6a981 */ /* 0x000128000c1e1500 */
[----:B------:R-:W4:Y:S01]  /*447a0*/  LDL R29, [R1+0xd50] ;  /* 0x000d5000011d7983 */ /* 0x000f220000100800 */
[----:B0-----:R-:W-:-:S03]  /*447b0*/  @!P2 IMAD.MOV.U32 R23, RZ, RZ, R28 ;  /* 0x000000ffff17a224 */ /* 0x001fc600078e001c */
        /* <DEDUP_REMOVED lines=18> */
[----:B------:R-:W-:Y:S02]  /*448e0*/  PRMT R209, RZ, 0x7610, R209 ;  /* 0x00007610ffd17816 */ /* 0x000fe400000000d1 */
[----:B------:R-:W-:Y:S02]  /*448f0*/  PRMT R208, RZ, 0x7610, R208 ;  /* 0x00007610ffd07816 */ /* 0x000fe400000000d0 */
[----:B------:R-:W-:Y:S01]  /*44900*/  PRMT R207, RZ, 0x7610, R207 ;  /* 0x00007610ffcf7816 */ /* 0x000fe200000000cf */
        /* <DEDUP_REMOVED lines=13> */
[----:B------:R-:W-:Y:S02]  /*449e0*/  @!P2 IMAD.MOV.U32 R23, RZ, RZ, R30 ;  /* 0x000000ffff17a224 */ /* 0x000fe400078e001e */
[----:B------:R-:W3:Y:S04]  /*449f0*/  LDL R30, [R1+0xd30] ;  /* 0x000d3000011e7983 */ /* 0x000ee80000100800 */
[----:B------:R0:W3:Y:S02]  /*44a00*/  @!P2 LDG.E.U16 R207, desc[UR4][R22.64] ;  /* 0x0000000416cfa981 */ /* 0x0000e4000c1e1500 */
[----:B0-----:R-:W-:-:S02]  /*44a10*/  @!P2 IMAD.MOV.U32 R23, RZ, RZ, R12 ;  /* 0x000000ffff17a224 */ /* 0x001fc400078e000c */
[----:B------:R-:W3:Y:S01]  /*44a20*/  LDL R12, [R1+0xd24] ;  /* 0x000d2400010c7983 */ /* 0x000ee20000100800 */
[----:B----4-:R-:W-:-:S03]  /*44a30*/  @!P2 IMAD.MOV.U32 R22, RZ, RZ, R0 ;  /* 0x000000ffff16a224 */ /* 0x010fc600078e0000 */
[----:B------:R-:W4:Y:S01]  /*44a40*/  LDL R0, [R1+0xd28] ;  /* 0x000d280001007983 */ /* 0x000f220000100800 */
[----:B------:R-:W-:-:S06]  /*44a50*/  PRMT R206, RZ, 0x7610, R206 ;  /* 0x00007610ffce7816 */ /* 0x000fcc00000000ce */
[----:B------:R0:W4:Y:S02]  /*44a60*/  @!P2 LDG.E.U16 R206, desc[UR4][R22.64] ;  /* 0x0000000416cea981 */ /* 0x000124000c1e1500 */
[----:B0-----:R-:W-:Y:S02]  /*44a70*/  @!P2 IMAD.MOV.U32 R23, RZ, RZ, R28 ;  /* 0x000000ffff17a224 */ /* 0x001fe400078e001c */
[----:B------:R-:W4:Y:S04]  /*44a80*/  LDL R28, [R1+0xd18] ;  /* 0x000d1800011c7983 */ /* 0x000f280000100800 */
[----:B------:R-:W4:Y:S04]  /*44a90*/  LDL.LU R154, [R1+0xcd4] ;  /* 0x000cd400019a7983 */ /* 0x000f280000300800 */
[----:B------:R-:W4:Y:S01]  /*44aa0*/  LDL R29, [R1+0xd14] ;  /* 0x000d1400011d7983 */ /* 0x000f220000100800 */
[----:B------:R-:W-:-:S03]  /*44ab0*/  @!P2 IMAD.MOV.U32 R22, RZ, RZ, R27 ;  /* 0x000000ffff16a224 */ /* 0x000fc600078e001b */
[----:B------:R-:W4:Y:S01]  /*44ac0*/  LDL R27, [R1+0xcd8] ;  /* 0x000cd800011b7983 */ /* 0x000f220000100800 */
[----:B------:R-:W-:-:S06]  /*44ad0*/  PRMT R205, RZ, 0x7610, R205 ;  /* 0x00007610ffcd7816 */ /* 0x000fcc00000000cd */
[----:B------:R2:W4:Y:S01]  /*44ae0*/  @!P2 LDG.E.U16 R205, desc[UR4][R22.64] ;  /* 0x0000000416cda981 */ /* 0x000522000c1e1500 */
[----:B------:R-:W-:Y:S02]  /*44af0*/  PRMT R204, RZ, 0x7610, R204 ;  /* 0x00007610ffcc7816 */ /* 0x000fe400000000cc */
[----:B------:R-:W-:Y:S01]  /*44b00*/  PRMT R203, RZ, 0x7610, R203 ;  /* 0x00007610ffcb7816 */ /* 0x000fe200000000cb */
[----:B--2---:R-:W-:Y:S02]  /*44b10*/  @!P2 IMAD.MOV.U32 R22, RZ, RZ, R25 ;  /* 0x000000ffff16a224 */ /* 0x004fe400078e0019 */
[----:B------:R-:W2:Y:S01]  /*44b20*/  LDL R25, [R1+0xc98] ;  /* 0x000c980001197983 */ /* 0x000ea20000100800 */
[----:B---3--:R-:W-:-:S03]  /*44b30*/  @!P2 IMAD.MOV.U32 R23, RZ, RZ, R26 ;  /* 0x000000ffff17a224 */ /* 0x008fc600078e001a */
[----:B------:R-:W3:Y:S04]  /*44b40*/  LDL R26, [R1+0xc94] ;  /* 0x000c9400011a7983 */ /* 0x000ee80000100800 */
[----:B------:R0:W3:Y:S04]  /*44b50*/  @!P2 LDG.E.U16 R204, desc[UR4][R22.64] ;  /* 0x0000000416cca981 */ /* 0x0000e8000c1e1500 */
[----:B------:R-:W3:Y:S04]  /*44b60*/  LDL.LU R35, [R1+0xc58] ;  /* 0x000c580001237983 */ /* 0x000ee80000300800 */
[----:B------:R-:W3:Y:S01]  /*44b70*/  LDL.LU R152, [R1+0xc54] ;  /* 0x000c540001987983 */ /* 0x000ee20000300800 */
[----:B0-----:R-:W-:-:S02]  /*44b80*/  @!P2 IMAD.MOV.U32 R23, RZ, RZ, R31 ;  /* 0x000000ffff17a224 */ /* 0x001fc400078e001f */
[----:B------:R-:W-:-:S05]  /*44b90*/  @!P2 IMAD.MOV.U32 R22, RZ, RZ, R30 ;  /* 0x000000ffff16a224 */ /* 0x000fca00078e001e */
[----:B------:R0:W3:Y:S02]  /*44ba0*/  @!P2 LDG.E.U16 R203, desc[UR4][R22.64] ;  /* 0x0000000416cba981 */ /* 0x0000e4000c1e1500 */
[----:B0-----:R-:W-:Y:S02]  /*44bb0*/  @!P2 IMAD.MOV.U32 R23, RZ, RZ, R12 ;  /* 0x000000ffff17a224 */ /* 0x001fe400078e000c */
[----:B------:R-:W3:Y:S01]  /*44bc0*/  LDL R12, [R1+0xc14] ;  /* 0x000c1400010c7983 */ /* 0x000ee20000100800 */
[----:B----4-:R-:W-:-:S03]  /*44bd0*/  @!P2 IMAD.MOV.U32 R22, RZ, RZ, R0 ;  /* 0x000000ffff16a224 */ /* 0x010fc600078e0000 */
[----:B------:R-:W4:Y:S01]  /*44be0*/  LDL R0, [R1+0xc18] ;  /* 0x000c180001007983 */ /* 0x000f220000100800 */
[----:B------:R-:W-:Y:S02]  /*44bf0*/  PRMT R202, RZ, 0x7610, R202 ;  /* 0x00007610ffca7816 */ /* 0x000fe400000000ca */
[----:B------:R-:W-:Y:S01]  /*44c00*/  PRMT R201, RZ, 0x7610, R201 ;  /* 0x00007610ffc97816 */ /* 0x000fe200000000c9 */
[----:B------:R-:W4:Y:S04]  /*44c10*/  LDL.LU R43, [R1+0xbd8] ;  /* 0x000bd800012b7983 */ /* 0x000f280000300800 */
[----:B------:R-:W4:Y:S04]  /*44c20*/  LDL R32, [R1+0xbd4] ;  /* 0x000bd40001207983 */ /* 0x000f280000100800 */
[----:B------:R-:W4:Y:S04]  /*44c30*/  LDL R31, [R1+0xd0c] ;  /* 0x000d0c00011f7983 */ /* 0x000f280000100800 */
[----:B------:R-:W4:Y:S04]  /*44c40*/  LDL R30, [R1+0xd10] ;  /* 0x000d1000011e7983 */ /* 0x000f280000100800 */
[----:B------:R0:W4:Y:S02]  /*44c50*/  @!P2 LDG.E.U16 R202, desc[UR4][R22.64] ;  /* 0x0000000416caa981 */ /* 0x000124000c1e1500 */
[----:B0-----:R-:W-:-:S02]  /*44c60*/  @!P2 IMAD.MOV.U32 R22, RZ, RZ, R28 ;  /* 0x000000ffff16a224 */ /* 0x001fc400078e001c */
[----:B------:R-:W-:Y:S01]  /*44c70*/  @!P2 IMAD.MOV.U32 R23, RZ, RZ, R29 ;  /* 0x000000ffff17a224 */ /* 0x000fe200078e001d */
[----:B------:R-:W-:Y:S01]  /*44c80*/  PRMT R200, RZ, 0x7610, R200 ;  /* 0x00007610ffc87816 */ /* 0x000fe200000000c8 */
[----:B------:R-:W4:Y:S04]  /*44c90*/  LDL R28, [R1+0xd08] ;  /* 0x000d0800011c7983 */ /* 0x000f280000100800 */
[----:B------:R0:W4:Y:S04]  /*44ca0*/  @!P2 LDG.E.U16 R201, desc[UR4][R22.64] ;  /* 0x0000000416c9a981 */ /* 0x000128000c1e1500 */
[----:B------:R-:W4:Y:S01]  /*44cb0*/  LDL R29, [R1+0xd04] ;  /* 0x000d0400011d7983 */ /* 0x000f220000100800 */
[----:B0-----:R-:W-:-:S03]  /*44cc0*/  @!P2 IMAD.MOV.U32 R22, RZ, RZ, R27 ;  /* 0x000000ffff16a224 */ /* 0x001fc600078e001b */
[----:B------:R-:W4:Y:S01]  /*44cd0*/  LDL R27, [R1+0xb98] ;  /* 0x000b9800011b7983 */ /* 0x000f220000100800 */
[----:B------:R-:W-:-:S05]  /*44ce0*/  @!P2 IMAD.MOV.U32 R23, RZ, RZ, R154 ;  /* 0x000000ffff17a224 */ /* 0x000fca00078e009a */
[----:B------:R2:W4:Y:S01]  /*44cf0*/  @!P2 LDG.E.U16 R200, desc[UR4][R22.64] ;  /* 0x0000000416c8a981 */ /* 0x000522000c1e1500 */
[----:B------:R-:W-:Y:S02]  /*44d00*/  PRMT R199, RZ, 0x7610, R199 ;  /* 0x00007610ffc77816 */ /* 0x000fe400000000c7 */
[----:B------:R-:W-:Y:S01]  /*44d10*/  PRMT R198, RZ, 0x7610, R198 ;  /* 0x00007610ffc67816 */ /* 0x000fe200000000c6 */
[----:B--2---:R-:W-:Y:S02]  /*44d20*/  @!P2 IMAD.MOV.U32 R22, RZ, RZ, R25 ;  /* 0x000000ffff16a224 */ /* 0x004fe400078e0019 */
[----:B------:R-:W2:Y:S01]  /*44d30*/  LDL R25, [R1+0xd00] ;  /* 0x000d000001197983 */ /* 0x000ea20000100800 */
[----:B---3--:R-:W-:-:S03]  /*44d40*/  @!P2 IMAD.MOV.U32 R23, RZ, RZ, R26 ;  /* 0x000000ffff17a224 */ /* 0x008fc600078e001a */
[----:B------:R-:W3:Y:S04]  /*44d50*/  LDL R26, [R1+0xcfc] ;  /* 0x000cfc00011a7983 */ /* 0x000ee80000100800 */
[----:B------:R0:W3:Y:S02]  /*44d60*/  @!P2 LDG.E.U16 R199, desc[UR4][R22.64] ;  /* 0x0000000416c7a981 */ /* 0x0000e4000c1e1500 */
[----:B0-----:R-:W-:Y:S02]  /*44d70*/  @!P2 IMAD.MOV.U32 R22, RZ, RZ, R35 ;  /* 0x000000ffff16a224 */ /* 0x001fe400078e0023 */
[----:B------:R-:W-:-:S05]  /*44d80*/  @!P2 IMAD.MOV.U32 R23, RZ, RZ, R152 ;  /* 0x000000ffff17a224 */ /* 0x000fca00078e0098 */
[----:B------:R0:W3:Y:S02]  /*44d90*/  @!P2 LDG.E.U16 R198, desc[UR4][R22.64] ;  /* 0x0000000416c6a981 */ /* 0x0000e4000c1e1500 */
[----:B0-----:R-:W-:Y:S02]  /*44da0*/  @!P2 IMAD.MOV.U32 R23, RZ, RZ, R12 ;  /* 0x000000ffff17a224 */ /* 0x001fe400078e000c */
[----:B------:R-:W3:Y:S01]  /*44db0*/  LDL R12, [R1+0xcf4] ;  /* 0x000cf400010c7983 */ /* 0x000ee20000100800 */
[----:B----4-:R-:W-:-:S03]  /*44dc0*/  @!P2 IMAD.MOV.U32 R22, RZ, RZ, R0 ;  /* 0x000000ffff16a224 */ /* 0x010fc600078e0000 */
[----:B------:R-:W4:Y:S01]  /*44dd0*/  LDL R0, [R1+0xcf8] ;  /* 0x000cf80001007983 */ /* 0x000f220000100800 */
[----:B------:R-:W-:Y:S02]  /*44de0*/  PRMT R197, RZ, 0x7610, R197 ;  /* 0x00007610ffc57816 */ /* 0x000fe400000000c5 */
[----:B------:R-:W-:-:S04]  /*44df0*/  PRMT R196, RZ, 0x7610, R196 ;  /* 0x00007610ffc47816 */ /* 0x000fc800000000c4 */
[----:B------:R0:W4:Y:S01]  /*44e00*/  @!P2 LDG.E.U16 R197, desc[UR4][R22.64] ;  /* 0x0000000416c5a981 */ /* 0x000122000c1e1500 */
[----:B------:R-:W-:Y:S01]  /*44e10*/  PRMT R195, RZ, 0x7610, R195 ;  /* 0x00007610ffc37816 */ /* 0x000fe200000000c3 */
[----:B0-----:R-:W-:Y:S02]  /*44e20*/  @!P2 IMAD.MOV.U32 R22, RZ, RZ, R43 ;  /* 0x000000ffff16a224 */ /* 0x001fe400078e002b */
[----:B------:R-:W-:-:S05]  /*44e30*/  @!P2 IMAD.MOV.U32 R23, RZ, RZ, R32 ;  /* 0x000000ffff17a224 */ /* 0x000fca00078e0020 */
[----:B------:R0:W4:Y:S01]  /*44e40*/  @!P2 LDG.E.U16 R196, desc[UR4][R22.64] ;  /* 0x0000000416c4a981 */ /* 0x000122000c1e1500 */
[----:B------:R-:W-:Y:S01]  /*44e50*/  PRMT R194, RZ, 0x7610, R194 ;  /* 0x00007610ffc27816 */ /* 0x000fe200000000c2 */
[----:B0-----:R-:W-:Y:S02]  /*44e60*/  @!P2 IMAD.MOV.U32 R22, RZ, RZ, R27 ;  /* 0x000000ffff16a224 */ /* 0x001fe400078e001b */
[----:B------:R-:W-:Y:S01]  /*44e70*/  @!P2 IMAD.MOV.U32 R23, RZ, RZ, R17 ;  /* 0x000000ffff17a224 */ /* 0x000fe200078e0011 */
[----:B------:R-:W4:Y:S04]  /*44e80*/  LDL.LU R27, [R1+0xcec] ;  /* 0x000cec00011b7983 */ /* 0x000f280000300800 */
[----:B------:R0:W-:Y:S04]  /*44e90*/  STL [R1+0x1fb4], R17 ;  /* 0x001fb41101007387 */ /* 0x0001e80000100800 */
[----:B------:R-:W4:Y:S04]  /*44ea0*/  LDL R32, [R1+0xcf0] ;  /* 0x000cf00001207983 */ /* 0x000f280000100800 */
[----:B------:R1:W4:Y:S01]  /*44eb0*/  @!P2 LDG.E.U16 R195, desc[UR4][R22.64] ;  /* 0x0000000416c3a981 */ /* 0x000322000c1e1500 */
[----:B------:R-:W-:-:S03]  /*44ec0*/  PRMT R193, RZ, 0x7610, R193 ;  /* 0x00007610ffc17816 */ /* 0x000fc600000000c1 */
[----:B0-----:R-:W4:Y:S01]  /*44ed0*/  LDL R17, [R1+0xc90] ;  /* 0x000c900001117983 */ /* 0x001f220000100800 */
[----:B-1----:R-:W-:Y:S02]  /*44ee0*/  @!P2 IMAD.MOV.U32 R22, RZ, RZ, R30 ;  /* 0x000000ffff16a224 */ /* 0x002fe400078e001e */
[----:B------:R-:W-:Y:S01]  /*44ef0*/  @!P2 IMAD.MOV.U32 R23, RZ, RZ, R31 ;  /* 0x000000ffff17a224 */ /* 0x000fe200078e001f */
[----:B------:R-:W4:Y:S04]  /*44f00*/  LDL R30, [R1+0xcd0] ;  /* 0x000cd000011e7983 */ /* 0x000f280000100800 */
[----:B------:R-:W4:Y:S04]  /*44f10*/  LDL R31, [R1+0xccc] ;  /* 0x000ccc00011f7983 */ /* 0x000f280000100800 */
[----:B------:R0:W4:Y:S02]  /*44f20*/  @!P2 LDG.E.U16 R194, desc[UR4][R22.64] ;  /* 0x0000000416c2a981 */ /* 0x000124000c1e1500 */
[----:B0-----:R-:W-:-:S02]  /*44f30*/  @!P2 IMAD.MOV.U32 R22, RZ, RZ, R28 ;  /* 0x000000ffff16a224 */ /* 0x001fc400078e001c */
[----:B------:R-:W-:-:S05]  /*44f40*/  @!P2 IMAD.MOV.U32 R23, RZ, RZ, R29 ;  /* 0x000000ffff17a224 */ /* 0x000fca00078e001d */
[----:B------:R2:W4:Y:S01]  /*44f50*/  @!P2 LDG.E.U16 R193, desc[UR4][R22.64] ;  /* 0x0000000416c1a981 */ /* 0x000522000c1e1500 */
[----:B------:R-:W-:Y:S01]  /*44f60*/  PRMT R192, RZ, 0x7610, R192 ;  /* 0x00007610ffc07816 */ /* 0x000fe200000000c0 */
[----:B--2---:R-:W-:Y:S02]  /*44f70*/  @!P2 IMAD.MOV.U32 R22, RZ, RZ, R25 ;  /* 0x000000ffff16a224 */ /* 0x004fe400078e0019 */
[----:B---3--:R-:W-:Y:S02]  /*44f80*/  @!P2 IMAD.MOV.U32 R23, RZ, RZ, R26 ;  /* 0x000000ffff17a224 */ /* 0x008fe400078e001a */
[----:B------:R-:W2:Y:S04]  /*44f90*/  LDL R26, [R1+0xc8c] ;  /* 0x000c8c00011a7983 */ /* 0x000ea80000100800 */
[----:B------:R-:W3:Y:S04]  /*44fa0*/  LDL.LU R39, [R1+0xc4c] ;  /* 0x000c4c0001277983 */ /* 0x000ee80000300800 */
[----:B------:R-:W3:Y:S04]  /*44fb0*/  LDL.LU R25, [R1+0xc0c] ;  /* 0x000c0c0001197983 */ /* 0x000ee80000300800 */
[----:B------:R-:W3:Y:S04]  /*44fc0*/  LDL R29, [R1+0xc50] ;  /* 0x000c5000011d7983 */ /* 0x000ee80000100800 */
[----:B------:R-:W3:Y:S04]  /*44fd0*/  LDL R28, [R1+0xc10] ;  /* 0x000c1000011c7983 */ /* 0x000ee80000100800 */
[----:B------:R0:W3:Y:S02]  /*44fe0*/  @!P2 LDG.E.U16 R192, desc[UR4][R22.64] ;  /* 0x0000000416c0a981 */ /* 0x0000e4000c1e1500 */
[----:B0-----:R-:W-:-:S02]  /*44ff0*/  @!P2 IMAD.MOV.U32 R23, RZ, RZ, R12 ;  /* 0x000000ffff17a224 */ /* 0x001fc400078e000c */
[----:B------:R-:W3:Y:S01]  /*45000*/  LDL R12, [R1+0xbcc] ;  /* 0x000bcc00010c7983 */ /* 0x000ee20000100800 */
[----:B----4-:R-:W-:-:S03]  /*45010*/  @!P2 IMAD.MOV.U32 R22, RZ, RZ, R0 ;  /* 0x000000ffff16a224 */ /* 0x010fc600078e0000 */
[----:B------:R-:W4:Y:S01]  /*45020*/  LDL R0, [R1+0xbd0] ;  /* 0x000bd00001007983 */ /* 0x000f220000100800 */
[----:B------:R-:W-:Y:S02]  /*45030*/  PRMT R191, RZ, 0x7610, R191 ;  /* 0x00007610ffbf7816 */ /* 0x000fe400000000bf */
[----:B------:R-:W-:-:S04]  /*45040*/  PRMT R190, RZ, 0x7610, R190 ;  /* 0x00007610ffbe7816 */ /* 0x000fc800000000be */
[----:B------:R0:W4:Y:S01]  /*45050*/  @!P2 LDG.E.U16 R191, desc[UR4][R22.64] ;  /* 0x0000000416bfa981 */ /* 0x000122000c1e1500 */
[----:B------:R-:W-:Y:S02]  /*45060*/  PRMT R189, RZ, 0x7610, R189 ;  /* 0x00007610ffbd7816 */ /* 0x000fe400000000bd */
[----:B------:R-:W-:Y:S02]  /*45070*/  PRMT R188, RZ, 0x7610, R188 ;  /* 0x00007610ffbc7816 */ /* 0x000fe400000000bc */
[----:B------:R-:W-:Y:S01]  /*45080*/  PRMT R187, RZ, 0x7610, R187 ;  /* 0x00007610ffbb7816 */ /* 0x000fe200000000bb */
[----:B0-----:R-:W-:Y:S02]  /*45090*/  @!P2 IMAD.MOV.U32 R23, RZ, RZ, R27 ;  /* 0x000000ffff17a224 */ /* 0x001fe400078e001b */
[----:B------:R-:W-:-:S05]  /*450a0*/  @!P2 IMAD.MOV.U32 R22, RZ, RZ, R32 ;  /* 0x000000ffff16a224 */ /* 0x000fca00078e0020 */
[----:B------:R0:W4:Y:S02]  /*450b0*/  @!P2 LDG.E.U16 R190, desc[UR4][R22.64] ;  /* 0x0000000416bea981 */ /* 0x000124000c1e1500 */
[----:B0-----:R-:W-:Y:S02]  /*450c0*/  @!P2 IMAD.MOV.U32 R22, RZ, RZ, R30 ;  /* 0x000000ffff16a224 */ /* 0x001fe400078e001e */
[----:B------:R-:W-:Y:S01]  /*450d0*/  @!P2 IMAD.MOV.U32 R23, RZ, RZ, R31 ;  /* 0x000000ffff17a224 */ /* 0x000fe200078e001f */
[----:B------:R-:W-:Y:S01]  /*450e0*/  PRMT R186, RZ, 0x7610, R186 ;  /* 0x00007610ffba7816 */ /* 0x000fe200000000ba */
[----:B------:R-:W4:Y:S04]  /*450f0*/  LDL R30, [R1+0xcc4] ;  /* 0x000cc400011e7983 */ /* 0x000f280000100800 */
[----:B------:R0:W4:Y:S02]  /*45100*/  @!P2 LDG.E.U16 R189, desc[UR4][R22.64] ;  /* 0x0000000416bda981 */ /* 0x000124000c1e1500 */
[----:B0-----:R-:W-:-:S02]  /*45110*/  @!P2 IMAD.MOV.U32 R22, RZ, RZ, R17 ;  /* 0x000000ffff16a224 */ /* 0x001fc400078e0011 */
[----:B------:R-:W4:Y:S01]  /*45120*/  LDL R17, [R1+0xce8] ;  /* 0x000ce80001117983 */ /* 0x000f220000100800 */
[----:B--2---:R-:W-:-:S03]  /*45130*/  @!P2 IMAD.MOV.U32 R23, RZ, RZ, R26 ;  /* 0x000000ffff17a224 */ /* 0x004fc600078e001a */
[----:B------:R-:W2:Y:S04]  /*45140*/  LDL R26, [R1+0xce4] ;  /* 0x000ce400011a7983 */ /* 0x000ea80000100800 */
[----:B------:R3:W2:Y:S02]  /*45150*/  @!P2 LDG.E.U16 R188, desc[UR4][R22.64] ;  /* 0x0000000416bca981 */ /* 0x0006a4000c1e1500 */
[----:B---3--:R-:W-:Y:S02]  /*45160*/  @!P2 IMAD.MOV.U32 R22, RZ, RZ, R29 ;  /* 0x000000ffff16a224 */ /* 0x008fe400078e001d */
[----:B------:R-:W-:Y:S01]  /*45170*/  @!P2 IMAD.MOV.U32 R23, RZ, RZ, R39 ;  /* 0x000000ffff17a224 */ /* 0x000fe200078e0027 */
[----:B------:R-:W-:Y:S02]  /*45180*/  PRMT R185, RZ, 0x7610, R185 ;  /* 0x00007610ffb97816 */ /* 0x000fe400000000b9 */
[----:B------:R-:W-:Y:S01]  /*45190*/  PRMT R184, RZ, 0x7610, R184 ;  /* 0x00007610ffb87816 */ /* 0x000fe200000000b8 */
[----:B------:R-:W3:Y:S04]  /*451a0*/  LDL R29, [R1+0xcbc] ;  /* 0x000cbc00011d7983 */ /* 0x000ee80000100800 */
[----:B------:R0:W3:Y:S02]  /*451b0*/  @!P2 LDG.E.U16 R187, desc[UR4][R22.64] ;  /* 0x0000000416bba981 */ /* 0x0000e4000c1e1500 */
[----:B0-----:R-:W-:-:S02]  /*451c0*/  @!P2 IMAD.MOV.U32 R22, RZ, RZ, R28 ;  /* 0x000000ffff16a224 */ /* 0x001fc400078e001c */
[----:B------:R-:W-:-:S05]  /*451d0*/  @!P2 IMAD.MOV.U32 R23, RZ, RZ, R25 ;  /* 0x000000ffff17a224 */ /* 0x000fca00078e0019 */
[----:B------:R0:W3:Y:S02]  /*451e0*/  @!P2 LDG.E.U16 R186, desc[UR4][R22.64] ;  /* 0x0000000416baa981 */ /* 0x0000e4000c1e1500 */
[----:B0-----:R-:W-:Y:S02]  /*451f0*/  @!P2 IMAD.MOV.U32 R23, RZ, RZ, R12 ;  /* 0x000000ffff17a224 */ /* 0x001fe400078e000c */
[----:B------:R-:W3:Y:S01]  /*45200*/  LDL R12, [R1+0xcc8] ;  /* 0x000cc800010c7983 */ /* 0x000ee20000100800 */
[----:B----4-:R-:W-:-:S03]  /*45210*/  @!P2 IMAD.MOV.U32 R22, RZ, RZ, R0 ;  /* 0x000000ffff16a224 */ /* 0x010fc600078e0000 */
[----:B------:R-:W4:Y:S04]  /*45220*/  LDL R0, [R1+0xcc0] ;  /* 0x000cc00001007983 */ /* 0x000f280000100800 */
[----:B------:R-:W4:Y:S04]  /*45230*/  LDL.LU R34, [R1+0xcac] ;  /* 0x000cac0001227983 */ /* 0x000f280000300800 */
[----:B------:R0:W4:Y:S04]  /*45240*/  @!P2 LDG.E.U16 R185, desc[UR4][R22.64] ;  /* 0x0000000416b9a981 */ /* 0x000128000c1e1500 */
[----:B------:R-:W-:Y:S04]  /*45250*/  STL [R1+0x1fbc], R11 ;  /* 0x001fbc0b01007387 */ /* 0x000fe80000100800 */
[----:B------:R1:W-:Y:S01]  /*45260*/  STL [R1+0x1fb8], R18 ;  /* 0x001fb81201007387 */ /* 0x0003e20000100800 */
[----:B0-----:R-:W-:-:S02]  /*45270*/  @!P2 IMAD.MOV.U32 R22, RZ, RZ, R11 ;  /* 0x000000ffff16a224 */ /* 0x001fc400078e000b */
[----:B------:R-:W-:Y:S02]  /*45280*/  @!P2 IMAD.MOV.U32 R23, RZ, RZ, R18 ;  /* 0x000000ffff17a224 */ /* 0x000fe400078e0012 */
[----:B-1----:R-:W4:Y:S04]  /*45290*/  LDL.LU R18, [R1+0xc08] ;  /* 0x000c080001127983 */ /* 0x002f280000300800 */
[----:B------:R0:W4:Y:S04]  /*452a0*/  @!P2 LDG.E.U16 R184, desc[UR4][R22.64] ;  /* 0x0000000416b8a981 */ /* 0x000128000c1e1500 */
[----:B------:R-:W4:Y:S01]  /*452b0*/  LDL R28, [R1+0xcb4] ;  /* 0x000cb400011c7983 */ /* 0x000f220000100800 */
[----:B------:R-:W-:-:S02]  /*452c0*/  PRMT R183, RZ, 0x7610, R183 ;  /* 0x00007610ffb77816 */ /* 0x000fc400000000b7 */
[----:B------:R-:W-:Y:S01]  /*452d0*/  PRMT R182, RZ, 0x7610, R182 ;  /* 0x00007610ffb67816 */ /* 0x000fe200000000b6 */
[----:B0-----:R-:W-:Y:S02]  /*452e0*/  @!P2 IMAD.MOV.U32 R22, RZ, RZ, R17 ;  /* 0x000000ffff16a224 */ /* 0x001fe400078e0011 */
[----:B------:R-:W4:Y:S01]  /*452f0*/  LDL R17, [R1+0xcb0] ;  /* 0x000cb00001117983 */ /* 0x000f220000100800 */
[----:B--2---:R-:W-:-:S03]  /*45300*/  @!P2 IMAD.MOV.U32 R23, RZ, RZ, R26 ;  /* 0x000000ffff17a224 */ /* 0x004fc600078e001a */
[----:B------:R-:W2:Y:S04]  /*45310*/  LDL R26, [R1+0xcb8] ;  /* 0x000cb800011a7983 */ /* 0x000ea80000100800 */
[----:B------:R-:W2:Y:S04]  /*45320*/  LDL.LU R37, [R1+0xc84] ;  /* 0x000c840001257983 */ /* 0x000ea80000300800 */
[----:B------:R-:W2:Y:S04]  /*45330*/  LDL.LU R36, [R1+0xc88] ;  /* 0x000c880001247983 */ /* 0x000ea80000300800 */
[----:B------:R0:W2:Y:S04]  /*45340*/  @!P2 LDG.E.U16 R183, desc[UR4][R22.64] ;  /* 0x0000000416b7a981 */ /* 0x0000a8000c1e1500 */
[----:B------:R-:W2:Y:S04]  /*45350*/  LDL.LU R31, [R1+0xc48] ;  /* 0x000c4800011f7983 */ /* 0x000ea80000300800 */
[----:B------:R-:W2:Y:S01]  /*45360*/  LDL R11, [R1+0xbc4] ;  /* 0x000bc400010b7983 */ /* 0x000ea20000100800 */
[----:B0-----:R-:W-:-:S02]  /*45370*/  @!P2 IMAD.MOV.U32 R23, RZ, RZ, R30 ;  /* 0x000000ffff17a224 */ /* 0x001fc400078e001e */
[----:B---3--:R-:W-:Y:S02]  /*45380*/  @!P2 IMAD.MOV.U32 R22, RZ, RZ, R12 ;  /* 0x000000ffff16a224 */ /* 0x008fe400078e000c */
[----:B------:R-:W3:Y:S04]  /*45390*/  LDL R12, [R1+0xc44] ;  /* 0x000c4400010c7983 */ /* 0x000ee80000100800 */
[----:B------:R4:W3:Y:S02]  /*453a0*/  @!P2 LDG.E.U16 R182, desc[UR4][R22.64] ;  /* 0x0000000416b6a981 */ /* 0x0008e4000c1e1500 */
[----:B----4-:R-:W-:Y:S02]  /*453b0*/  @!P2 IMAD.MOV.U32 R22, RZ, RZ, R0 ;  /* 0x000000ffff16a224 */ /* 0x010fe400078e0000 */
[----:B------:R-:W4:Y:S04]  /*453c0*/  LDL R0, [R1+0xbc8] ;  /* 0x000bc80001007983 */ /* 0x000f280000100800 */
[----:B------:R-:W4:Y:S01]  /*453d0*/  LDL.LU R45, [R1+0xc04] ;  /* 0x000c0400012d7983 */ /* 0x000f220000300800 */
[----:B------:R-:W-:Y:S01]  /*453e0*/  PRMT R181, RZ, 0x7610, R181 ;  /* 0x00007610ffb57816 */ /* 0x000fe200000000b5 */
[----:B------:R-:W-:Y:S01]  /*453f0*/  @!P2 IMAD.MOV.U32 R23, RZ, RZ, R29 ;  /* 0x000000ffff17a224 */ /* 0x000fe200078e001d */
[----:B------:R-:W-:-:S04]  /*45400*/  PRMT R180, RZ, 0x7610, R180 ;  /* 0x00007610ffb47816 */ /* 0x000fc800000000b4 */
[----:B------:R0:W4:Y:S01]  /*45410*/  @!P2 LDG.E.U16 R181, desc[UR4][R22.64] ;  /* 0x0000000416b5a981 */ /* 0x000122000c1e1500 */
[----:B------:R-:W-:Y:S01]  /*45420*/  PRMT R179, RZ, 0x7610, R179 ;  /* 0x00007610ffb37816 */ /* 0x000fe200000000b3 */
[----:B0-----:R-:W-:Y:S01]  /*45430*/  @!P2 IMAD.MOV.U32 R23, RZ, RZ, R28 ;  /* 0x000000ffff17a224 */ /* 0x001fe200078e001c */
[----:B------:R-:W-:Y:S02]  /*45440*/  PRMT R178, RZ, 0x7610, R178 ;  /* 0x00007610ffb27816 */ /* 0x000fe400000000b2 */
[----:B------:R-:W-:Y:S02]  /*45450*/  PRMT R177, RZ, 0x7610, R177 ;  /* 0x00007610ffb17816 */ /* 0x000fe400000000b1 */
[----:B------:R-:W-:Y:S01]  /*45460*/  PRMT R176, RZ, 0x7610, R176 ;  /* 0x00007610ffb07816 */ /* 0x000fe200000000b0 */
[----:B--2---:R-:W-:-:S05]  /*45470*/  @!P2 IMAD.MOV.U32 R22, RZ, RZ, R26 ;  /* 0x000000ffff16a224 */ /* 0x004fca00078e001a */
[----:B------:R0:W2:Y:S02]  /*45480*/  @!P2 LDG.E.U16 R180, desc[UR4][R22.64] ;  /* 0x0000000416b4a981 */ /* 0x0000a4000c1e1500 */
[----:B0-----:R-:W-:Y:S02]  /*45490*/  @!P2 IMAD.MOV.U32 R22, RZ, RZ, R17 ;  /* 0x000000ffff16a224 */ /* 0x001fe400078e0011 */
[----:B------:R-:W-:-:S05]  /*454a0*/  @!P2 IMAD.MOV.U32 R23, RZ, RZ, R34 ;  /* 0x000000ffff17a224 */ /* 0x000fca00078e0022 */
[----:B------:R0:W2:Y:S02]  /*454b0*/  @!P2 LDG.E.U16 R179, desc[UR4][R22.64] ;  /* 0x0000000416b3a981 */ /* 0x0000a4000c1e1500 */
[----:B0-----:R-:W-:Y:S02]  /*454c0*/  @!P2 IMAD.MOV.U32 R22, RZ, RZ, R36 ;  /* 0x000000ffff16a224 */ /* 0x001fe400078e0024 */
[----:B------:R-:W-:-:S05]  /*454d0*/  @!P2 IMAD.MOV.U32 R23, RZ, RZ, R37 ;  /* 0x000000ffff17a224 */ /* 0x000fca00078e0025 */
[----:B------:R0:W2:Y:S02]  /*454e0*/  @!P2 LDG.E.U16 R178, desc[UR4][R22.64] ;  /* 0x0000000416b2a981 */ /* 0x0000a4000c1e1500 */
[----:B0-----:R-:W-:Y:S02]  /*454f0*/  @!P2 IMAD.MOV.U32 R22, RZ, RZ, R31 ;  /* 0x000000ffff16a224 */ /* 0x001fe400078e001f */
[----:B---3--:R-:W-:Y:S02]  /*45500*/  @!P2 IMAD.MOV.U32 R23, RZ, RZ, R12 ;  /* 0x000000ffff17a224 */ /* 0x008fe400078e000c */
[----:B------:R-:W3:Y:S04]  /*45510*/  LDL.LU R12, [R1+0xca8] ;  /* 0x000ca800010c7983 */ /* 0x000ee80000300800 */
[----:B------:R0:W2:Y:S04]  /*45520*/  @!P2 LDG.E.U16 R177, desc[UR4][R22.64] ;  /* 0x0000000416b1a981 */ /* 0x0000a8000c1e1500 */
[----:B------:R-:W2:Y:S04]  /*45530*/  LDL.LU R32, [R1+0xca4] ;  /* 0x000ca40001207983 */ /* 0x000ea80000300800 */
[----:B------:R1:W-:Y:S04]  /*45540*/  STL [R1+0x1fe8], R18 ;  /* 0x001fe81201007387 */ /* 0x0003e80000100800 */
[----:B------:R-:W2:Y:S04]  /*45550*/  LDL R44, [R1+0xc7c] ;  /* 0x000c7c00012c7983 */ /* 0x000ea80000100800 */
[----:B------:R-:W2:Y:S01]  /*45560*/  LDL R30, [R1+0xc70] ;  /* 0x000c7000011e7983 */ /* 0x000ea20000100800 */
[----:B0-----:R-:W-:-:S02]  /*45570*/  @!P2 IMAD.MOV.U32 R22, RZ, RZ, R18 ;  /* 0x000000ffff16a224 */ /* 0x001fc400078e0012 */
[----:B----4-:R-:W-:Y:S01]  /*45580*/  @!P2 IMAD.MOV.U32 R23, RZ, RZ, R45 ;  /* 0x000000ffff17a224 */ /* 0x010fe200078e002d */
[----:B-1----:R-:W4:Y:S04]  /*45590*/  LDL R18, [R1+0xc74] ;  /* 0x000c740001127983 */ /* 0x002f280000100800 */
[----:B------:R0:W4:Y:S02]  /*455a0*/  @!P2 LDG.E.U16 R176, desc[UR4][R22.64] ;  /* 0x0000000416b0a981 */ /* 0x000124000c1e1500 */
[----:B0-----:R-:W-:Y:S02]  /*455b0*/  @!P2 IMAD.MOV.U32 R23, RZ, RZ, R11 ;  /* 0x000000ffff17a224 */ /* 0x001fe400078e000b */
[----:B------:R-:W4:Y:S04]  /*455c0*/  LDL R11, [R1+0xc68] ;  /* 0x000c6800010b7983 */ /* 0x000f280000100800 */
[----:B------:R-:W4:Y:S04]  /*455d0*/  LDL.LU R33, [R1+0xc80] ;  /* 0x000c800001217983 */ /* 0x000f280000300800 */
[----:B------:R-:W4:Y:S04]  /*455e0*/  LDL.LU R29, [R1+0xc40] ;  /* 0x000c4000011d7983 */ /* 0x000f280000300800 */
[----:B------:R-:W4:Y:S01]  /*455f0*/  LDL.LU R28, [R1+0xc78] ;  /* 0x000c7800011c7983 */ /* 0x000f220000300800 */
[----:B------:R-:W-:Y:S01]  /*45600*/  PRMT R175, RZ, 0x7610, R175 ;  /* 0x00007610ffaf7816 */ /* 0x000fe200000000af */
[----:B------:R-:W-:-:S02]  /*45610*/  @!P2 IMAD.MOV.U32 R22, RZ, RZ, R0 ;  /* 0x000000ffff16a224 */ /* 0x000fc400078e0000 */
[----:B------:R-:W4:Y:S04]  /*45620*/  LDL.LU R26, [R1+0xc64] ;  /* 0x000c6400011a7983 */ /* 0x000f280000300800 */
[----:B------:R-:W4:Y:S04]  /*45630*/  LDL.LU R0, [R1+0xc38] ;  /* 0x000c380001007983 */ /* 0x000f280000300800 */
[----:B------:R-:W4:Y:S04]  /*45640*/  LDL.LU R17, [R1+0xc2c] ;  /* 0x000c2c0001117983 */ /* 0x000f280000300800 */
[----:B------:R0:W-:Y:S04]  /*45650*/  STL [R1+0x1fc4], R14 ;  /* 0x001fc40e01007387 */ /* 0x0001e80000100800 */
[----:B------:R1:W4:Y:S02]  /*45660*/  @!P2 LDG.E.U16 R175, desc[UR4][R22.64] ;  /* 0x0000000416afa981 */ /* 0x000324000c1e1500 */
[----:B-1----:R-:W-:-:S02]  /*45670*/  @!P2 IMAD.MOV.U32 R22, RZ, RZ, R14 ;  /* 0x000000ffff16a224 */ /* 0x002fc400078e000e */
[----:B0-----:R-:W4:Y:S01]  /*45680*/  LDL R14, [R1+0xc6c] ;  /* 0x000c6c00010e7983 */ /* 0x001f220000100800 */
[----:B------:R-:W-:Y:S01]  /*45690*/  PRMT R174, RZ, 0x7610, R174 ;  /* 0x00007610ffae7816 */ /* 0x000fe200000000ae */
[----:B------:R-:W-:Y:S01]  /*456a0*/  @!P2 IMAD.MOV.U32 R23, RZ, RZ, R19 ;  /* 0x000000ffff17a224 */ /* 0x000fe200078e0013 */
[----:B------:R-:W-:-:S04]  /*456b0*/  PRMT R173, RZ, 0x7610, R173 ;  /* 0x00007610ffad7816 */ /* 0x000fc800000000ad */
[----:B------:R3:W4:Y:S01]  /*456c0*/  @!P2 LDG.E.U16 R174, desc[UR4][R22.64] ;  /* 0x0000000416aea981 */ /* 0x000722000c1e1500 */
[----:B------:R-:W-:-:S03]  /*456d0*/  PRMT R172, RZ, 0x7610, R172 ;  /* 0x00007610ffac7816 */ /* 0x000fc600000000ac */
[----:B------:R0:W-:Y:S04]  /*456e0*/  STL [R1+0x1fc0], R19 ;  /* 0x001fc01301007387 */ /* 0x0001e80000100800 */
[----:B------:R-:W4:Y:S01]  /*456f0*/  LDL R47, [R1+0xc3c] ;  /* 0x000c3c00012f7983 */ /* 0x000f220000100800 */
[----:B------:R-:W-:Y:S01]  /*45700*/  PRMT R171, RZ, 0x7610, R171 ;  /* 0x00007610ffab7816 */ /* 0x000fe200000000ab */
[----:B---3--:R-:W-:Y:S02]  /*45710*/  @!P2 IMAD.MOV.U32 R22, RZ, RZ, R12 ;  /* 0x000000ffff16a224 */ /* 0x008fe400078e000c */
[----:B--2---:R-:W-:-:S05]  /*45720*/  @!P2 IMAD.MOV.U32 R23, RZ, RZ, R32 ;  /* 0x000000ffff17a224 */ /* 0x004fca00078e0020 */
[----:B------:R1:W2:Y:S02]  /*45730*/  @!P2 LDG.E.U16 R173, desc[UR4][R22.64] ;  /* 0x0000000416ada981 */ /* 0x0002a4000c1e1500 */
[----:B-1----:R-:W-:Y:S02]  /*45740*/  @!P2 IMAD.MOV.U32 R23, RZ, RZ, R44 ;  /* 0x000000ffff17a224 */ /* 0x002fe400078e002c */
[----:B----4-:R-:W-:-:S05]  /*45750*/  @!P2 IMAD.MOV.U32 R22, RZ, RZ, R33 ;  /* 0x000000ffff16a224 */ /* 0x010fca00078e0021 */
[----:B------:R1:W3:Y:S02]  /*45760*/  @!P2 LDG.E.U16 R172, desc[UR4][R22.64] ;  /* 0x0000000416aca981 */ /* 0x0002e4000c1e1500 */
[----:B-1----:R-:W-:Y:S02]  /*45770*/  @!P2 IMAD.MOV.U32 R23, RZ, RZ, R18 ;  /* 0x000000ffff17a224 */ /* 0x002fe400078e0012 */
[----:B------:R-:W4:Y:S01]  /*45780*/  LDL R18, [R1+0xc34] ;  /* 0x000c340001127983 */ /* 0x000f220000100800 */
[----:B------:R-:W-:-:S03]  /*45790*/  @!P2 IMAD.MOV.U32 R22, RZ, RZ, R28 ;  /* 0x000000ffff16a224 */ /* 0x000fc600078e001c */
[----:B------:R-:W2:Y:S01]  /*457a0*/  LDL.LU R44, [R1+0xc30] ;  /* 0x000c3000012c7983 */ /* 0x000ea20000300800 */
[----:B------:R-:W-:-:S03]  /*457b0*/  PRMT R170, RZ, 0x7610, R170 ;  /* 0x00007610ffaa7816 */ /* 0x000fc600000000aa */
[----:B------:R1:W3:Y:S02]  /*457c0*/  @!P2 LDG.E.U16 R171, desc[UR4][R22.64] ;  /* 0x0000000416aba981 */ /* 0x0002e4000c1e1500 */
[----:B-1----:R-:W-:Y:S02]  /*457d0*/  @!P2 IMAD.MOV.U32 R22, RZ, RZ, R30 ;  /* 0x000000ffff16a224 */ /* 0x002fe400078e001e */
[----:B------:R-:W3:Y:S04]  /*457e0*/  LDL.LU R30, [R1+0xc00] ;  /* 0x000c0000011e7983 */ /* 0x000ee80000300800 */
[----:B0-----:R-:W3:Y:S01]  /*457f0*/  LDL R19, [R1+0xbfc] ;  /* 0x000bfc0001137983 */ /* 0x001ee20000100800 */
[----:B------:R-:W-:-:S03]  /*45800*/  @!P2 IMAD.MOV.U32 R23, RZ, RZ, R14 ;  /* 0x000000ffff17a224 */ /* 0x000fc600078e000e */
[----:B------:R-:W3:Y:S04]  /*45810*/  LDL R14, [R1+0xbbc] ;  /* 0x000bbc00010e7983 */ /* 0x000ee80000100800 */
[----:B------:R0:W3:Y:S02]  /*45820*/  @!P2 LDG.E.U16 R170, desc[UR4][R22.64] ;  /* 0x0000000416aaa981 */ /* 0x0000e4000c1e1500 */
[----:B0-----:R-:W-:Y:S02]  /*45830*/  @!P2 IMAD.MOV.U32 R22, RZ, RZ, R11 ;  /* 0x000000ffff16a224 */ /* 0x001fe400078e000b */
[----:B------:R-:W3:Y:S01]  /*45840*/  LDL R11, [R1+0xbc0] ;  /* 0x000bc000010b7983 */ /* 0x000ee20000100800 */
[----:B------:R-:W-:Y:S01]  /*45850*/  PRMT R169, RZ, 0x7610, R169 ;  /* 0x00007610ffa97816 */ /* 0x000fe200000000a9 */
[----:B------:R-:W-:Y:S01]  /*45860*/  @!P2 IMAD.MOV.U32 R23, RZ, RZ, R26 ;  /* 0x000000ffff17a224 */ /* 0x000fe200078e001a */
[----:B------:R-:W-:-:S04]  /*45870*/  PRMT R168, RZ, 0x7610, R168 ;  /* 0x00007610ffa87816 */ /* 0x000fc800000000a8 */
[----:B------:R0:W3:Y:S02]  /*45880*/  @!P2 LDG.E.U16 R169, desc[UR4][R22.64] ;  /* 0x0000000416a9a981 */ /* 0x0000e4000c1e1500 */
[----:B0-----:R-:W-:Y:S02]  /*45890*/  @!P2 IMAD.MOV.U32 R22, RZ, RZ, R29 ;  /* 0x000000ffff16a224 */ /* 0x001fe400078e001d */
[----:B------:R-:W-:-:S05]  /*458a0*/  @!P2 IMAD.MOV.U32 R23, RZ, RZ, R47 ;  /* 0x000000ffff17a224 */ /* 0x000fca00078e002f */
[----:B------:R0:W3:Y:S01]  /*458b0*/  @!P2 LDG.E.U16 R168, desc[UR4][R22.64] ;  /* 0x0000000416a8a981 */ /* 0x0000e2000c1e1500 */
[----:B------:R-:W-:Y:S02]  /*458c0*/  PRMT R167, RZ, 0x7610, R167 ;  /* 0x00007610ffa77816 */ /* 0x000fe400000000a7 */
[----:B------:R-:W-:Y:S01]  /*458d0*/  PRMT R166, RZ, 0x7610, R166 ;  /* 0x00007610ffa67816 */ /* 0x000fe200000000a6 */
[----:B0-----:R-:W-:Y:S02]  /*458e0*/  @!P2 IMAD.MOV.U32 R22, RZ, RZ, R0 ;  /* 0x000000ffff16a224 */ /* 0x001fe400078e0000 */
[----:B----4-:R-:W-:Y:S02]  /*458f0*/  @!P2 IMAD.MOV.U32 R23, RZ, RZ, R18 ;  /* 0x000000ffff17a224 */ /* 0x010fe400078e0012 */
[----:B------:R-:W4:Y:S04]  /*45900*/  LDL R18, [R1+0xc24] ;  /* 0x000c240001127983 */ /* 0x000f280000100800 */
[----:B------:R-:W4:Y:S04]  /*45910*/  LDL.LU R47, [R1+0xc28] ;  /* 0x000c2800012f7983 */ /* 0x000f280000300800 */
[----:B------:R2:W4:Y:S01]  /*45920*/  @!P2 LDG.E.U16 R167, desc[UR4][R22.64] ;  /* 0x0000000416a7a981 */ /* 0x000522000c1e1500 */
[----:B------:R-:W-:Y:S01]  /*45930*/  PRMT R165, RZ, 0x7610, R165 ;  /* 0x00007610ffa57816 */ /* 0x000fe200000000a5 */
[----:B--2---:R-:W-:-:S02]  /*45940*/  @!P2 IMAD.MOV.U32 R22, RZ, RZ, R44 ;  /* 0x000000ffff16a224 */ /* 0x004fc400078e002c */
[----:B------:R-:W-:-:S05]  /*45950*/  @!P2 IMAD.MOV.U32 R23, RZ, RZ, R17 ;  /* 0x000000ffff17a224 */ /* 0x000fca00078e0011 */
[----:B------:R3:W2:Y:S04]  /*45960*/  @!P2 LDG.E.U16 R166, desc[UR4][R22.64] ;  /* 0x0000000416a6a981 */ /* 0x0006a8000c1e1500 */
[----:B------:R0:W-:Y:S01]  /*45970*/  STL [R1+0x1fec], R17 ;  /* 0x001fec1101007387 */ /* 0x0001e20000100800 */
[----:B---3--:R-:W-:Y:S02]  /*45980*/  @!P2 IMAD.MOV.U32 R22, RZ, RZ, R30 ;  /* 0x000000ffff16a224 */ /* 0x008fe400078e001e */
[----:B------:R-:W-:-:S05]  /*45990*/  @!P2 IMAD.MOV.U32 R23, RZ, RZ, R19 ;  /* 0x000000ffff17a224 */ /* 0x000fca00078e0013 */
[----:B------:R1:W3:Y:S02]  /*459a0*/  @!P2 LDG.E.U16 R165, desc[UR4][R22.64] ;  /* 0x0000000416a5a981 */ /* 0x0002e4000c1e1500 */
[----:B-1----:R-:W-:Y:S02]  /*459b0*/  @!P2 IMAD.MOV.U32 R23, RZ, RZ, R14 ;  /* 0x000000ffff17a224 */ /* 0x002fe400078e000e */
[----:B------:R-:W-:Y:S01]  /*459c0*/  @!P2 IMAD.MOV.U32 R22, RZ, RZ, R11 ;  /* 0x000000ffff16a224 */ /* 0x000fe200078e000b */
[----:B------:R-:W2:Y:S04]  /*459d0*/  LDL.LU R14, [R1+0xbb8] ;  /* 0x000bb800010e7983 */ /* 0x000ea80000300800 */
[----:B------:R-:W3:Y:S04]  /*459e0*/  LDL.LU R19, [R1+0xbb0] ;  /* 0x000bb00001137983 */ /* 0x000ee80000300800 */
[----:B------:R-:W3:Y:S01]  /*459f0*/  LDL.LU R11, [R1+0xba8] ;  /* 0x000ba800010b7983 */ /* 0x000ee20000300800 */
[----:B------:R-:W-:-:S02]  /*45a00*/  PRMT R164, RZ, 0x7610, R164 ;  /* 0x00007610ffa47816 */ /* 0x000fc400000000a4 */
[----:B------:R-:W-:-:S04]  /*45a10*/  PRMT R163, RZ, 0x7610, R163 ;  /* 0x00007610ffa37816 */ /* 0x000fc800000000a3 */
[----:B------:R1:W3:Y:S04]  /*45a20*/  @!P2 LDG.E.U16 R164, desc[UR4][R22.64] ;  /* 0x0000000416a4a981 */ /* 0x0002e8000c1e1500 */
[----:B------:R1:W-:Y:S04]  /*45a30*/  STL [R1+0x1fcc], R15 ;  /* 0x001fcc0f01007387 */ /* 0x0003e80000100800 */
[----:B------:R1:W-:Y:S04]  /*45a40*/  STL [R1+0x1fc8], R20 ;  /* 0x001fc81401007387 */ /* 0x0003e80000100800 */
[----:B0-----:R-:W3:Y:S01]  /*45a50*/  LDL R17, [R1+0xba4] ;  /* 0x000ba40001117983 */ /* 0x001ee20000100800 */
[----:B-1----:R-:W-:-:S02]  /*45a60*/  @!P2 IMAD.MOV.U32 R22, RZ, RZ, R15 ;  /* 0x000000ffff16a224 */ /* 0x002fc400078e000f */
[----:B------:R-:W-:Y:S01]  /*45a70*/  @!P2 IMAD.MOV.U32 R23, RZ, RZ, R20 ;  /* 0x000000ffff17a224 */ /* 0x000fe200078e0014 */
[----:B------:R-:W3:Y:S04]  /*45a80*/  LDL R15, [R1+0xb78] ;  /* 0x000b7800010f7983 */ /* 0x000ee80000100800 */
[----:B------:R-:W3:Y:S04]  /*45a90*/  LDL R20, [R1+0xbb4] ;  /* 0x000bb40001147983 */ /* 0x000ee80000100800 */
[----:B------:R4:W3:Y:S02]  /*45aa0*/  @!P2 LDG.E.U16 R163, desc[UR4][R22.64] ;  /* 0x0000000416a3a981 */ /* 0x0008e4000c1e1500 */
[----:B----4-:R-:W-:-:S02]  /*45ab0*/  @!P2 IMAD.MOV.U32 R23, RZ, RZ, R18 ;  /* 0x000000ffff17a224 */ /* 0x010fc400078e0012 */
[----:B------:R-:W4:Y:S04]  /*45ac0*/  LDL R18, [R1+0xbac] ;  /* 0x000bac0001127983 */ /* 0x000f280000100800 */
[----:B------:R0:W-:Y:S01]  /*45ad0*/  STL [R1+0x24ac], R151 ;  /* 0x0024ac9701007387 */ /* 0x0001e20000100800 */
[----:B------:R-:W-:-:S03]  /*45ae0*/  @!P2 IMAD.MOV.U32 R22, RZ, RZ, R47 ;  /* 0x000000ffff16a224 */ /* 0x000fc600078e002f */
[----:B0-----:R-:W4:Y:S04]  /*45af0*/  LDL R151, [R1+0xbe8] ;  /* 0x000be80001977983 */ /* 0x001f280000100800 */
[----:B------:R0:W-:Y:S04]  /*45b00*/  STL [R1+0x24a8], R48 ;  /* 0x0024a83001007387 */ /* 0x0001e80000100800 */
[----:B0-----:R-:W4:Y:S04]  /*45b10*/  LDL R48, [R1+0xbe4] ;  /* 0x000be40001307983 */ /* 0x001f280000100800 */
[----:B------:R0:W-:Y:S04]  /*45b20*/  STL.64 [R1+0x24a0], R46 ;  /* 0x0024a02e01007387 */ /* 0x0001e80000100a00 */
[----:B0-----:R-:W4:Y:S04]  /*45b30*/  LDL R46, [R1+0xbec] ;  /* 0x000bec00012e7983 */ /* 0x001f280000100800 */
[----:B------:R-:W4:Y:S04]  /*45b40*/  LDL R47, [R1+0xbf0] ;  /* 0x000bf000012f7983 */ /* 0x000f280000100800 */
[----:B------:R0:W-:Y:S04]  /*45b50*/  STL.64 [R1+0x2498], R44 ;  /* 0x0024982c01007387 */ /* 0x0001e80000100a00 */
[----:B0-----:R-:W4:Y:S04]  /*45b60*/  LDL R44, [R1+0xbf4] ;  /* 0x000bf400012c7983 */ /* 0x001f280000100800 */
[----:B------:R-:W4:Y:S04]  /*45b70*/  LDL R45, [R1+0xbf8] ;  /* 0x000bf800012d7983 */ /* 0x000f280000100800 */
        /* <DEDUP_REMOVED lines=8> */
[----:B------:R0:W-:Y:S04]  /*45c00*/  STL.64 [R1+0x2450], R26 ;  /* 0x0024501a01007387 */ /* 0x0001e80000100a00 */
[----:B------:R-:W-:Y:S04]  /*45c10*/  STL.64 [R1+0x2448], R24 ;  /* 0x0024481801007387 */ /* 0x000fe80000100a00 */
[----:B--2---:R-:W-:Y:S04]  /*45c20*/  STL [R1+0x1fd0], R14 ;  /* 0x001fd00e01007387 */ /* 0x004fe80000100800 */
[----:B---3--:R-:W-:Y:S04]  /*45c30*/  STL [R1+0x1fd4], R19 ;  /* 0x001fd41301007387 */ /* 0x008fe80000100800 */
[----:B------:R-:W-:Y:S04]  /*45c40*/  STL [R1+0x1fd8], R11 ;  /* 0x001fd80b01007387 */ /* 0x000fe80000100800 */
[----:B0-----:R-:W2:Y:S04]  /*45c50*/  LDL.LU R26, [R1+0xab0] ;  /* 0x000ab000011a7983 */ /* 0x001ea80000300800 */
[----:B------:R-:W3:Y:S04]  /*45c60*/  LDL.LU R27, [R1+0xa94] ;  /* 0x000a9400011b7983 */ /* 0x000ee80000300800 */
[----:B------:R-:W3:Y:S04]  /*45c70*/  LDL.LU R28, [R1+0xa78] ;  /* 0x000a7800011c7983 */ /* 0x000ee80000300800 */
[----:B------:R-:W3:Y:S04]  /*45c80*/  LDL.LU R29, [R1+0xa5c] ;  /* 0x000a5c00011d7983 */ /* 0x000ee80000300800 */
[----:B------:R-:W3:Y:S04]  /*45c90*/  LDL.LU R30, [R1+0xa40] ;  /* 0x000a4000011e7983 */ /* 0x000ee80000300800 */
[----:B------:R-:W3:Y:S01]  /*45ca0*/  LDL.LU R31, [R1+0xa24] ;  /* 0x000a2400011f7983 */ /* 0x000ee20000300800 */
[----:B------:R-:W-:-:S03]  /*45cb0*/  PRMT R162, RZ, 0x7610, R162 ;  /* 0x00007610ffa27816 */ /* 0x000fc600000000a2 */
[----:B------:R-:W3:Y:S04]  /*45cc0*/  LDL.LU R32, [R1+0xa08] ;  /* 0x000a080001207983 */ /* 0x000ee80000300800 */
[----:B------:R-:W3:Y:S04]  /*45cd0*/  LDL.LU R33, [R1+0x9ec] ;  /* 0x0009ec0001217983 */ /* 0x000ee80000300800 */
[----:B------:R-:W3:Y:S04]  /*45ce0*/  LDL.LU R34, [R1+0x9d0] ;  /* 0x0009d00001227983 */ /* 0x000ee80000300800 */
[----:B------:R-:W3:Y:S04]  /*45cf0*/  LDL.LU R35, [R1+0x9b4] ;  /* 0x0009b40001237983 */ /* 0x000ee80000300800 */
[----:B------:R-:W3:Y:S04]  /*45d00*/  LDL.LU R36, [R1+0x998] ;  /* 0x0009980001247983 */ /* 0x000ee80000300800 */
[----:B------:R-:W3:Y:S04]  /*45d10*/  LDL.LU R37, [R1+0x97c] ;  /* 0x00097c0001257983 */ /* 0x000ee80000300800 */
[----:B------:R4:W3:Y:S01]  /*45d20*/  @!P2 LDG.E.U16 R162, desc[UR4][R22.64] ;  /* 0x0000000416a2a981 */ /* 0x0008e2000c1e1500 */
[----:B------:R-:W-:-:S03]  /*45d30*/  PRMT R161, RZ, 0x7610, R161 ;  /* 0x00007610ffa17816 */ /* 0x000fc600000000a1 */
[----:B------:R-:W3:Y:S04]  /*45d40*/  LDL.LU R38, [R1+0x960] ;  /* 0x0009600001267983 */ /* 0x000ee80000300800 */
[----:B------:R-:W3:Y:S04]  /*45d50*/  LDL.LU R39, [R1+0x944] ;  /* 0x0009440001277983 */ /* 0x000ee80000300800 */
[----:B------:R-:W3:Y:S04]  /*45d60*/  LDL.LU R40, [R1+0x928] ;  /* 0x0009280001287983 */ /* 0x000ee80000300800 */
[----:B------:R-:W3:Y:S04]  /*45d70*/  LDL.LU R41, [R1+0x90c] ;  /* 0x00090c0001297983 */ /* 0x000ee80000300800 */
[----:B------:R-:W3:Y:S04]  /*45d80*/  LDL.LU R42, [R1+0x8f0] ;  /* 0x0008f000012a7983 */ /* 0x000ee80000300800 */
[----:B------:R-:W3:Y:S01]  /*45d90*/  LDL.LU R43, [R1+0x8d4] ;  /* 0x0008d400012b7983 */ /* 0x000ee20000300800 */
[----:B------:R-:W-:-:S02]  /*45da0*/  PRMT R160, RZ, 0x7610, R160 ;  /* 0x00007610ffa07816 */ /* 0x000fc400000000a0 */
[----:B------:R-:W-:Y:S02]  /*45db0*/  PRMT R159, RZ, 0x7610, R159 ;  /* 0x00007610ff9f7816 */ /* 0x000fe4000000009f */
[----:B------:R-:W-:Y:S02]  /*45dc0*/  PRMT R158, RZ, 0x7610, R158 ;  /* 0x00007610ff9e7816 */ /* 0x000fe4000000009e */
[----:B------:R-:W-:Y:S02]  /*45dd0*/  PRMT R157, RZ, 0x7610, R157 ;  /* 0x00007610ff9d7816 */ /* 0x000fe4000000009d */
[----:B------:R-:W-:Y:S02]  /*45de0*/  PRMT R156, RZ, 0x7610, R156 ;  /* 0x00007610ff9c7816 */ /* 0x000fe4000000009c */
[----:B------:R-:W-:Y:S02]  /*45df0*/  PRMT R155, RZ, 0x7610, R155 ;  /* 0x00007610ff9b7816 */ /* 0x000fe4000000009b */
[----:B------:R-:W-:Y:S01]  /*45e00*/  PRMT R13, RZ, 0x7610, R13 ;  /* 0x00007610ff0d7816 */ /* 0x000fe2000000000d */
[----:B----4-:R-:W-:-:S02]  /*45e10*/  @!P2 IMAD.MOV.U32 R23, RZ, RZ, R44 ;  /* 0x000000ffff17a224 */ /* 0x010fc400078e002c */
[----:B------:R-:W-:Y:S01]  /*45e20*/  @!P2 IMAD.MOV.U32 R22, RZ, RZ, R45 ;  /* 0x000000ffff16a224 */ /* 0x000fe200078e002d */
[----:B------:R-:W4:Y:S04]  /*45e30*/  LDL.LU R44, [R1+0x8b8] ;  /* 0x0008b800012c7983 */ /* 0x000f280000300800 */
[----:B------:R-:W4:Y:S04]  /*45e40*/  LDL.LU R45, [R1+0x89c] ;  /* 0x00089c00012d7983 */ /* 0x000f280000300800 */
[----:B------:R0:W4:Y:S02]  /*45e50*/  @!P2 LDG.E.U16 R161, desc[UR4][R22.64] ;  /* 0x0000000416a1a981 */ /* 0x000124000c1e1500 */
[----:B0-----:R-:W-:-:S02]  /*45e60*/  @!P2 IMAD.MOV.U32 R23, RZ, RZ, R46 ;  /* 0x000000ffff17a224 */ /* 0x001fc400078e002e */
[----:B------:R-:W-:Y:S01]  /*45e70*/  @!P2 IMAD.MOV.U32 R22, RZ, RZ, R47 ;  /* 0x000000ffff16a224 */ /* 0x000fe200078e002f */
[----:B------:R-:W4:Y:S04]  /*45e80*/  LDL.LU R46, [R1+0x880] ;  /* 0x00088000012e7983 */ /* 0x000f280000300800 */
[----:B------:R-:W4:Y:S04]  /*45e90*/  LDL.LU R47, [R1+0x864] ;  /* 0x00086400012f7983 */ /* 0x000f280000300800 */
[----:B------:R0:W4:Y:S02]  /*45ea0*/  @!P2 LDG.E.U16 R160, desc[UR4][R22.64] ;  /* 0x0000000416a0a981 */ /* 0x000124000c1e1500 */
[----:B0-----:R-:W-:-:S02]  /*45eb0*/  @!P2 IMAD.MOV.U32 R22, RZ, RZ, R151 ;  /* 0x000000ffff16a224 */ /* 0x001fc400078e0097 */
[----:B------:R-:W-:Y:S02]  /*45ec0*/  @!P2 IMAD.MOV.U32 R23, RZ, RZ, R48 ;  /* 0x000000ffff17a224 */ /* 0x000fe400078e0030 */
[----:B------:R-:W4:Y:S04]  /*45ed0*/  LDL.LU R48, [R1+0x848] ;  /* 0x0008480001307983 */ /* 0x000f280000300800 */
[----:B------:R0:W4:Y:S04]  /*45ee0*/  @!P2 LDG.E.U16 R159, desc[UR4][R22.64] ;  /* 0x00000004169fa981 */ /* 0x000128000c1e1500 */
[----:B------:R-:W4:Y:S01]  /*45ef0*/  LDL.LU R151, [R1+0x82c] ;  /* 0x00082c0001977983 */ /* 0x000f220000300800 */
[----:B0-----:R-:W-:-:S02]  /*45f00*/  @!P2 IMAD.MOV.U32 R22, RZ, RZ, R14 ;  /* 0x000000ffff16a224 */ /* 0x001fc400078e000e */
[----:B------:R-:W-:Y:S02]  /*45f10*/  @!P2 IMAD.MOV.U32 R23, RZ, RZ, R20 ;  /* 0x000000ffff17a224 */ /* 0x000fe400078e0014 */
[----:B------:R-:W4:Y:S04]  /*45f20*/  LDL.LU R20, [R1+0x810] ;  /* 0x0008100001147983 */ /* 0x000f280000300800 */
[----:B------:R0:W4:Y:S02]  /*45f30*/  @!P2 LDG.E.U16 R158, desc[UR4][R22.64] ;  /* 0x00000004169ea981 */ /* 0x000124000c1e1500 */
[----:B0-----:R-:W-:Y:S02]  /*45f40*/  @!P2 IMAD.MOV.U32 R22, RZ, RZ, R19 ;  /* 0x000000ffff16a224 */ /* 0x001fe400078e0013 */
[----:B------:R-:W-:-:S05]  /*45f50*/  @!P2 IMAD.MOV.U32 R23, RZ, RZ, R18 ;  /* 0x000000ffff17a224 */ /* 0x000fca00078e0012 */
[----:B------:R0:W4:Y:S02]  /*45f60*/  @!P2 LDG.E.U16 R157, desc[UR4][R22.64] ;  /* 0x00000004169da981 */ /* 0x000124000c1e1500 */
[----:B0-----:R-:W-:Y:S02]  /*45f70*/  @!P2 IMAD.MOV.U32 R22, RZ, RZ, R11 ;  /* 0x000000ffff16a224 */ /* 0x001fe400078e000b */
[----:B------:R-:W-:-:S05]  /*45f80*/  @!P2 IMAD.MOV.U32 R23, RZ, RZ, R17 ;  /* 0x000000ffff17a224 */ /* 0x000fca00078e0011 */
[----:B------:R0:W4:Y:S02]  /*45f90*/  @!P2 LDG.E.U16 R156, desc[UR4][R22.64] ;  /* 0x00000004169ca981 */ /* 0x000124000c1e1500 */
[----:B0-----:R-:W-:Y:S02]  /*45fa0*/  @!P2 IMAD.MOV.U32 R22, RZ, RZ, R15 ;  /* 0x000000ffff16a224 */ /* 0x001fe400078e000f */
[----:B------:R-:W4:Y:S01]  /*45fb0*/  LDL.LU R15, [R1+0x7f4] ;  /* 0x0007f400010f7983 */ /* 0x000f220000300800 */
[----:B------:R-:W-:-:S05]  /*45fc0*/  @!P2 IMAD.MOV.U32 R23, RZ, RZ, R21 ;  /* 0x000000ffff17a224 */ /* 0x000fca00078e0015 */
[----:B------:R0:W4:Y:S04]  /*45fd0*/  @!P2 LDG.E.U16 R155, desc[UR4][R22.64] ;  /* 0x00000004169ba981 */ /* 0x000128000c1e1500 */
[----:B------:R-:W-:Y:S04]  /*45fe0*/  STL [R1+0x1fdc], R21 ;  /* 0x001fdc1501007387 */ /* 0x000fe80000100800 */
[----:B------:R-:W-:Y:S04]  /*45ff0*/  STL [R1+0x1fe4], R16 ;  /* 0x001fe41001007387 */ /* 0x000fe80000100800 */
[----:B------:R-:W-:Y:S01]  /*46000*/  STL [R1+0x1fe0], R3 ;  /* 0x001fe00301007387 */ /* 0x000fe20000100800 */
[----:B0-----:R-:W-:-:S02]  /*46010*/  @!P2 IMAD.MOV.U32 R22, RZ, RZ, R16 ;  /* 0x000000ffff16a224 */ /* 0x001fc400078e0010 */
[----:B------:R-:W-:-:S05]  /*46020*/  @!P2 IMAD.MOV.U32 R23, RZ, RZ, R3 ;  /* 0x000000ffff17a224 */ /* 0x000fca00078e0003 */
[----:B------:R-:W4:Y:S04]  /*46030*/  @!P2 LDG.E.U16 R13, desc[UR4][R22.64] ;  /* 0x00000004160da981 */ /* 0x000f28000c1e1500 */
[----:B--2---:R-:W-:Y:S04]  /*46040*/  STS.U16 [R10+0x1c80], R26 ;  /* 0x001c801a0a007388 */ /* 0x004fe80000000400 */
[----:B------:R0:W-:Y:S04]  /*46050*/  STS.U16 [R10+0x10480], R135 ;  /* 0x010480870a007388 */ /* 0x0001e80000000400 */
[----:B------:R1:W-:Y:S04]  /*46060*/  STS.U16 [R10+0x10880], R119 ;  /* 0x010880770a007388 */ /* 0x0003e80000000400 */
[----:B------:R2:W-:Y:S04]  /*46070*/  STS.U16 [R10+0x10c80], R111 ;  /* 0x010c806f0a007388 */ /* 0x0005e80000000400 */
[----:B------:R3:W-:Y:S04]  /*46080*/  STS.U16 [R10+0x11080], R85 ;  /* 0x011080550a007388 */ /* 0x0007e80000000400 */
[----:B------:R3:W-:Y:S04]  /*46090*/  STS.U16 [R10+0x11480], R55 ;  /* 0x011480370a007388 */ /* 0x0007e80000000400 */
[----:B------:R3:W-:Y:S04]  /*460a0*/  STS.U16 [R10+0x11880], R104 ;  /* 0x011880680a007388 */ /* 0x0007e80000000400 */
[----:B0-----:R-:W4:Y:S04]  /*460b0*/  LDL.LU R135, [R1+0x2678] ;  /* 0x0026780001877983 */ /* 0x001f280000300800 */
[----:B-1----:R-:W4:Y:S04]  /*460c0*/  LDL.LU R119, [R1+0x2674] ;  /* 0x0026740001777983 */ /* 0x002f280000300800 */
[----:B--2---:R-:W2:Y:S04]  /*460d0*/  LDL.LU R111, [R1+0x2670] ;  /* 0x00267000016f7983 */ /* 0x004ea80000300800 */
[----:B---3--:R-:W3:Y:S04]  /*460e0*/  LDL.LU R85, [R1+0x266c] ;  /* 0x00266c0001557983 */ /* 0x008ee80000300800 */
[----:B------:R-:W2:Y:S04]  /*460f0*/  LDL.LU R55, [R1+0x2668] ;  /* 0x0026680001377983 */ /* 0x000ea80000300800 */
[----:B------:R-:W2:Y:S04]  /*46100*/  LDL.LU R104, [R1+0x2664] ;  /* 0x0026640001687983 */ /* 0x000ea80000300800 */
[----:B------:R0:W-:Y:S04]  /*46110*/  STS.U16 [R10+0x11c80], R86 ;  /* 0x011c80560a007388 */ /* 0x0001e80000000400 */
[----:B------:R1:W-:Y:S04]  /*46120*/  STS.U16 [R10+0x12080], R70 ;  /* 0x012080460a007388 */ /* 0x0003e80000000400 */
[----:B------:R1:W-:Y:S04]  /*46130*/  STS.U16 [R10+0x12480], R62 ;  /* 0x0124803e0a007388 */ /* 0x0003e80000000400 */
[----:B------:R1:W-:Y:S04]  /*46140*/  STS.U16 [R10+0x12880], R106 ;  /* 0x0128806a0a007388 */ /* 0x0003e80000000400 */
[----:B------:R1:W-:Y:S04]  /*46150*/  STS.U16 [R10+0x12c80], R56 ;  /* 0x012c80380a007388 */ /* 0x0003e80000000400 */
[----:B------:R1:W-:Y:S04]  /*46160*/  STS.U16 [R10+0x13080], R105 ;  /* 0x013080690a007388 */ /* 0x0003e80000000400 */
[----:B0-----:R-:W2:Y:S04]  /*46170*/  LDL.LU R86, [R1+0x2660] ;  /* 0x0026600001567983 */ /* 0x001ea80000300800 */
[----:B-1----:R-:W2:Y:S04]  /*46180*/  LDL.LU R70, [R1+0x265c] ;  /* 0x00265c0001467983 */ /* 0x002ea80000300800 */
[----:B------:R-:W2:Y:S04]  /*46190*/  LDL.LU R62, [R1+0x2658] ;  /* 0x00265800013e7983 */ /* 0x000ea80000300800 */
[----:B------:R-:W3:Y:S04]  /*461a0*/  LDL.LU R106, [R1+0x2654] ;  /* 0x00265400016a7983 */ /* 0x000ee80000300800 */
[----:B------:R-:W2:Y:S04]  /*461b0*/  LDL.LU R56, [R1+0x2650] ;  /* 0x0026500001387983 */ /* 0x000ea80000300800 */
[----:B------:R-:W2:Y:S04]  /*461c0*/  LDL.LU R105, [R1+0x264c] ;  /* 0x00264c0001697983 */ /* 0x000ea80000300800 */
        /* <DEDUP_REMOVED lines=9> */
[----:B------:R-:W3:Y:S04]  /*46260*/  LDL.LU R9, [R1+0x2638] ;  /* 0x0026380001097983 */ /* 0x000ee80000300800 */
[----:B------:R-:W2:Y:S04]  /*46270*/  LDL.LU R19, [R1+0xb5c] ;  /* 0x000b5c0001137983 */ /* 0x000ea80000300800 */
[----:B------:R-:W2:Y:S04]  /*46280*/  LDL.LU R14, [R1+0xb44] ;  /* 0x000b4400010e7983 */ /* 0x000ea80000300800 */
[----:B------:R-:W2:Y:S04]  /*46290*/  LDL.LU R24, [R1+0xb2c] ;  /* 0x000b2c0001187983 */ /* 0x000ea80000300800 */
[----:B------:R-:W2:Y:S04]  /*462a0*/  LDL.LU R25, [R1+0xb14] ;  /* 0x000b140001197983 */ /* 0x000ea80000300800 */
[----:B------:R0:W-:Y:S04]  /*462b0*/  STS.U16 [R10+0x2080], R27 ;  /* 0x0020801b0a007388 */ /* 0x0001e80000000400 */
        /* <DEDUP_REMOVED lines=34> */
[----:B----4-:R0:W-:Y:S04]  /*464e0*/  STS.U16 [R10+0x6480], R44 ;  /* 0x0064802c0a007388 */ /* 0x0101e80000000400 */
[----:B------:R1:W-:Y:S04]  /*464f0*/  STS.U16 [R10+0x6880], R45 ;  /* 0x0068802d0a007388 */ /* 0x0003e80000000400 */
[----:B0-----:R-:W4:Y:S04]  /*46500*/  LDL.LU R44, [R1+0x908] ;  /* 0x00090800012c7983 */ /* 0x001f280000300800 */
[----:B-1----:R-:W4:Y:S04]  /*46510*/  LDL.LU R45, [R1+0x8ec] ;  /* 0x0008ec00012d7983 */ /* 0x002f280000300800 */
[----:B------:R0:W-:Y:S04]  /*46520*/  STS.U16 [R10+0x6c80], R46 ;  /* 0x006c802e0a007388 */ /* 0x0001e80000000400 */
        /* <DEDUP_REMOVED lines=8> */
[----:B0-----:R-:W4:Y:S04]  /*465b0*/  LDL.LU R20, [R1+0x860] ;  /* 0x0008600001147983 */ /* 0x001f280000300800 */
[----:B------:R0:W-:Y:S04]  /*465c0*/  STS.U16 [R10+0x10080], R15 ;  /* 0x0100800f0a007388 */ /* 0x0001e80000000400 */
[----:B0-----:R-:W4:Y:S04]  /*465d0*/  LDL.LU R15, [R1+0x844] ;  /* 0x00084400010f7983 */ /* 0x001f280000300800 */
        /* <DEDUP_REMOVED lines=14> */
[----:B------:R-:W-:Y:S04]  /*466c0*/  STL [R1+0x1ff0], R10 ;  /* 0x001ff00a01007387 */ /* 0x000fe80000100800 */
[----:B---3--:R0:W-:Y:S04]  /*466d0*/  STS.U16 [R9+0x7900], R57 ;  /* 0x0079003909007388 */ /* 0x0081e80000000400 */
[----:B------:R1:W-:Y:S04]  /*466e0*/  STS.U16 [R9+0x7d00], R106 ;  /* 0x007d006a09007388 */ /* 0x0003e80000000400 */
[----:B------:R3:W-:Y:S04]  /*466f0*/  STS.U16 [R9+0x10100], R85 ;  /* 0x0101005509007388 */ /* 0x0007e80000000400 */
[----:B------:R3:W-:Y:S04]  /*46700*/  STS.U16 [R9+0x10500], R118 ;  /* 0x0105007609007388 */ /* 0x0007e80000000400 */
[----:B------:R3:W-:Y:S04]  /*46710*/  STS.U16 [R9+0x10900], R83 ;  /* 0x0109005309007388 */ /* 0x0007e80000000400 */
[----:B------:R3:W-:Y:S04]  /*46720*/  STS.U16 [R9+0x10d00], R58 ;  /* 0x010d003a09007388 */ /* 0x0007e80000000400 */
[----:B0-----:R-:W4:Y:S04]  /*46730*/  LDL.LU R57, [R1+0x2634] ;  /* 0x0026340001397983 */ /* 0x001f280000300800 */
[----:B-1----:R-:W4:Y:S04]  /*46740*/  LDL.LU R106, [R1+0x2630] ;  /* 0x00263000016a7983 */ /* 0x002f280000300800 */
[----:B---3--:R-:W3:Y:S04]  /*46750*/  LDL.LU R85, [R1+0x262c] ;  /* 0x00262c0001557983 */ /* 0x008ee80000300800 */
[----:B------:R-:W3:Y:S04]  /*46760*/  LDL.LU R118, [R1+0x2628] ;  /* 0x0026280001767983 */ /* 0x000ee80000300800 */
[----:B------:R-:W3:Y:S04]  /*46770*/  LDL.LU R83, [R1+0x2624] ;  /* 0x0026240001537983 */ /* 0x000ee80000300800 */
[----:B------:R-:W3:Y:S04]  /*46780*/  LDL.LU R58, [R1+0x2620] ;  /* 0x00262000013a7983 */ /* 0x000ee80000300800 */
[----:B------:R0:W-:Y:S04]  /*46790*/  STS.U16 [R9+0x11100], R107 ;  /* 0x0111006b09007388 */ /* 0x0001e80000000400 */
[----:B------:R1:W-:Y:S04]  /*467a0*/  STS.U16 [R9+0x11500], R133 ;  /* 0x0115008509007388 */ /* 0x0003e80000000400 */
[----:B------:R1:W-:Y:S04]  /*467b0*/  STS.U16 [R9+0x11900], R69 ;  /* 0x0119004509007388 */ /* 0x0003e80000000400 */
[----:B------:R1:W-:Y:S04]  /*467c0*/  STS.U16 [R9+0x11d00], R110 ;  /* 0x011d006e09007388 */ /* 0x0003e80000000400 */
[----:B------:R1:W-:Y:S04]  /*467d0*/  STS.U16 [R9+0x12100], R59 ;  /* 0x0121003b09007388 */ /* 0x0003e80000000400 */
[----:B------:R1:W-:Y:S04]  /*467e0*/  STS.U16 [R9+0x12500], R108 ;  /* 0x0125006c09007388 */ /* 0x0003e80000000400 */
[----:B0-----:R-:W3:Y:S04]  /*467f0*/  LDL.LU R107, [R1+0x261c] ;  /* 0x00261c00016b7983 */ /* 0x001ee80000300800 */
[----:B-1----:R-:W3:Y:S04]  /*46800*/  LDL.LU R133, [R1+0x2618] ;  /* 0x0026180001857983 */ /* 0x002ee80000300800 */
[----:B------:R-:W3:Y:S04]  /*46810*/  LDL.LU R69, [R1+0x2614] ;  /* 0x0026140001457983 */ /* 0x000ee80000300800 */
        /* <DEDUP_REMOVED lines=17> */
[----:B0-----:R-:W3:Y:S04]  /*46930*/  LDL.LU R117, [R1+0x25ec] ;  /* 0x0025ec0001757983 */ /* 0x001ee80000300800 */
[----:B-1----:R-:W3:Y:S04]  /*46940*/  LDL.LU R8, [R1+0x25e8] ;  /* 0x0025e80001087983 */ /* 0x002ee80000300800 */
[----:B--2---:R0:W-:Y:S04]  /*46950*/  STS.U16 [R9+0xd00], R25 ;  /* 0x000d001909007388 */ /* 0x0041e80000000400 */
[----:B------:R1:W-:Y:S04]  /*46960*/  STS.U16 [R9+0x1100], R26 ;  /* 0x0011001a09007388 */ /* 0x0003e80000000400 */
[----:B------:R2:W-:Y:S04]  /*46970*/  STS.U16 [R9+0x1500], R27 ;  /* 0x0015001b09007388 */ /* 0x0005e80000000400 */
[----:B------:R2:W-:Y:S04]  /*46980*/  STS.U16 [R9+0x1900], R28 ;  /* 0x0019001c09007388 */ /* 0x0005e80000000400 */
[----:B------:R2:W-:Y:S04]  /*46990*/  STS.U16 [R9+0x1d00], R29 ;  /* 0x001d001d09007388 */ /* 0x0005e80000000400 */
[----:B------:R2:W-:Y:S04]  /*469a0*/  STS.U16 [R9+0x2100], R30 ;  /* 0x0021001e09007388 */ /* 0x0005e80000000400 */
[----:B0-----:R-:W3:Y:S04]  /*469b0*/  LDL.LU R25, [R1+0xb58] ;  /* 0x000b580001197983 */ /* 0x001ee80000300800 */
[----:B-1----:R-:W3:Y:S04]  /*469c0*/  LDL.LU R26, [R1+0xb40] ;  /* 0x000b4000011a7983 */ /* 0x002ee80000300800 */
[----:B--2---:R-:W2:Y:S04]  /*469d0*/  LDL.LU R27, [R1+0xb28] ;  /* 0x000b2800011b7983 */ /* 0x004ea80000300800 */
        /* <DEDUP_REMOVED lines=28> */
[----:B0-----:R-:W2:Y:S04]  /*46ba0*/  LDL.LU R43, [R1+0x974] ;  /* 0x00097400012b7983 */ /* 0x001ea80000300800 */
        /* <DEDUP_REMOVED lines=75> */
[----:B--2---:R2:W-:Y:S04]  /*47060*/  STS.U16 [R8+0x1980], R31 ;  /* 0x0019801f08007388 */ /* 0x0045e80000000400 */
[----:B0-----:R-:W3:Y:S04]  /*47070*/  LDL.LU R81, [R1+0x259c] ;  /* 0x00259c0001517983 */ /* 0x001ee80000300800 */
[----:B-1----:R-:W3:Y:S04]  /*47080*/  LDL.LU R129, [R1+0x2598] ;  /* 0x0025980001817983 */ /* 0x002ee80000300800 */
[----:B------:R-:W3:Y:S04]  /*47090*/  LDL.LU R66, [R1+0x2594] ;  /* 0x0025940001427983 */ /* 0x000ee80000300800 */
[----:B------:R-:W3:Y:S04]  /*470a0*/  LDL.LU R115, [R1+0x2590] ;  /* 0x0025900001737983 */ /* 0x000ee80000300800 */
[----:B------:R-:W3:Y:S04]  /*470b0*/  LDL.LU R7, [R1+0x258c] ;  /* 0x00258c0001077983 */ /* 0x000ee80000300800 */
[----:B------:R0:W-:Y:S04]  /*470c0*/  STS.U16 [R8+0x1d80], R32 ;  /* 0x001d802008007388 */ /* 0x0001e80000000400 */
[----:B--2---:R-:W3:Y:S04]  /*470d0*/  LDL.LU R31, [R1+0xb54] ;  /* 0x000b5400011f7983 */ /* 0x004ee80000300800 */
        /* <DEDUP_REMOVED lines=60> */
[----:B---3--:R-:W-:Y:S04]  /*474a0*/  STS.U16 [R7+0x200], R31 ;  /* 0x0002001f07007388 */ /* 0x008fe80000000400 */
[----:B------:R-:W-:Y:S04]  /*474b0*/  STS.U16 [R7+0x600], R32 ;  /* 0x0006002007007388 */ /* 0x000fe80000000400 */
[----:B------:R-:W-:Y:S04]  /*474c0*/  STS.U16 [R7+0xa00], R33 ;  /* 0x000a002107007388 */ /* 0x000fe80000000400 */
[----:B--2---:R-:W-:Y:S04]  /*474d0*/  STS.U16 [R7+0xe00], R34 ;  /* 0x000e002207007388 */ /* 0x004fe80000000400 */
        /* <DEDUP_REMOVED lines=9> */
[----:B----4-:R-:W-:Y:S04]  /*47570*/  STS.U16 [R7+0x3600], R44 ;  /* 0x0036002c07007388 */ /* 0x010fe80000000400 */
[----:B------:R-:W-:Y:S04]  /*47580*/  STS.U16 [R7+0x3a00], R45 ;  /* 0x003a002d07007388 */ /* 0x000fe80000000400 */
[----:B------:R-:W-:Y:S04]  /*47590*/  STS.U16 [R7+0x3e00], R46 ;  /* 0x003e002e07007388 */ /* 0x000fe80000000400 */
[----:B------:R-:W-:Y:S04]  /*475a0*/  STS.U16 [R7+0x4200], R47 ;  /* 0x0042002f07007388 */ /* 0x000fe80000000400 */
        /* <DEDUP_REMOVED lines=10> */
[----:B----4-:R-:W4:Y:S04]  /*47650*/  LDL.LU R68, [R1+0x2578] ;  /* 0x0025780001447983 */ /* 0x010f280000300800 */
[----:B------:R-:W2:Y:S04]  /*47660*/  LDL.LU R117, [R1+0x2574] ;  /* 0x0025740001757983 */ /* 0x000ea80000300800 */
[----:B------:R0:W-:Y:S04]  /*47670*/  STS.U16 [R7+0x6e00], R128 ;  /* 0x006e008007007388 */ /* 0x0001e80000000400 */
[----:B------:R1:W-:Y:S04]  /*47680*/  STS.U16 [R7+0x7200], R69 ;  /* 0x0072004507007388 */ /* 0x0003e80000000400 */
[----:B------:R1:W-:Y:S04]  /*47690*/  STS.U16 [R7+0x7600], R118 ;  /* 0x0076007607007388 */ /* 0x0003e80000000400 */
[----:B------:R1:W-:Y:S04]  /*476a0*/  STS.U16 [R7+0x7a00], R79 ;  /* 0x007a004f07007388 */ /* 0x0003e80000000400 */
[----:B------:R1:W-:Y:S04]  /*476b0*/  STS.U16 [R7+0x7e00], R70 ;  /* 0x007e004607007388 */ /* 0x0003e80000000400 */
[----:B------:R1:W-:Y:S04]  /*476c0*/  STS.U16 [R7+0x10200], R119 ;  /* 0x0102007707007388 */ /* 0x0003e80000000400 */
[----:B0-----:R-:W3:Y:S04]  /*476d0*/  LDL.LU R128, [R1+0x2570] ;  /* 0x0025700001807983 */ /* 0x001ee80000300800 */
[----:B-1----:R-:W4:Y:S04]  /*476e0*/  LDL.LU R69, [R1+0x256c] ;  /* 0x00256c0001457983 */ /* 0x002f280000300800 */
[----:B------:R-:W2:Y:S04]  /*476f0*/  LDL.LU R118, [R1+0x2568] ;  /* 0x0025680001767983 */ /* 0x000ea80000300800 */
[----:B------:R-:W3:Y:S04]  /*47700*/  LDL.LU R79, [R1+0x2564] ;  /* 0x00256400014f7983 */ /* 0x000ee80000300800 */
[----:B------:R-:W4:Y:S04]  /*47710*/  LDL.LU R70, [R1+0x2560] ;  /* 0x0025600001467983 */ /* 0x000f280000300800 */
        /* <DEDUP_REMOVED lines=25> */
[----:B------:R-:W4:Y:S04]  /*478b0*/  LDL.LU R41, [R1+0xb50] ;  /* 0x000b500001297983 */ /* 0x000f280000300800 */
[----:B------:R-:W2:Y:S04]  /*478c0*/  LDL.LU R42, [R1+0xb38] ;  /* 0x000b3800012a7983 */ /* 0x000ea80000300800 */
        /* <DEDUP_REMOVED lines=13> */
[----:B------:R-:W4:Y:S04]  /*479a0*/  LDL.LU R20, [R1+0xa68] ;  /* 0x000a680001147983 */ /* 0x000f280000300800 */
[----:B------:R-:W2:Y:S04]  /*479b0*/  LDL.LU R15, [R1+0xa4c] ;  /* 0x000a4c00010f7983 */ /* 0x000ea80000300800 */
[----:B------:R-:W3:Y:S04]  /*479c0*/  LDL.LU R125, [R1+0x2528] ;  /* 0x00252800017d7983 */ /* 0x000ee80000300800 */
[----:B------:R-:W2:Y:S04]  /*479d0*/  LDL.LU R75, [R1+0x2524] ;  /* 0x00252400014b7983 */ /* 0x000ea80000300800 */
[----:B------:R0:W-:Y:S04]  /*479e0*/  STS.U16 [R7+0x13e00], R124 ;  /* 0x013e007c07007388 */ /* 0x0001e80000000400 */
[----:B------:R1:W-:Y:S04]  /*479f0*/  STS.U16 [R7+0x14200], R76 ;  /* 0x0142004c07007388 */ /* 0x0003e80000000400 */
[----:B------:R1:W-:Y:S04]  /*47a00*/  STS.U16 [R7+0x14600], R6 ;  /* 0x0146000607007388 */ /* 0x0003e80000000400 */
[----:B0-----:R-:W2:Y:S04]  /*47a10*/  LDL.LU R124, [R1+0x2520] ;  /* 0x00252000017c7983 */ /* 0x001ea80000300800 */
[----:B-1----:R-:W4:Y:S04]  /*47a20*/  LDL.LU R76, [R1+0x251c] ;  /* 0x00251c00014c7983 */ /* 0x002f280000300800 */
[----:B------:R-:W4:Y:S04]  /*47a30*/  LDL.LU R6, [R1+0x2518] ;  /* 0x0025180001067983 */ /* 0x000f280000300800 */
        /* <DEDUP_REMOVED lines=15> */
[----:B----4-:R0:W-:Y:S04]  /*47b30*/  STS.U16 [R6+0x2e80], R76 ;  /* 0x002e804c06007388 */ /* 0x0101e80000000400 */
[----:B---3--:R1:W-:Y:S04]  /*47b40*/  STS.U16 [R6+0x3280], R125 ;  /* 0x0032807d06007388 */ /* 0x0083e80000000400 */
[----:B------:R3:W-:Y:S04]  /*47b50*/  STS.U16 [R6+0x3680], R77 ;  /* 0x0036804d06007388 */ /* 0x0007e80000000400 */
[----:B------:R4:W-:Y:S04]  /*47b60*/  STS.U16 [R6+0x3a80], R126 ;  /* 0x003a807e06007388 */ /* 0x0009e80000000400 */
[----:B------:R2:W-:Y:S04]  /*47b70*/  STS.U16 [R6+0x3e80], R78 ;  /* 0x003e804e06007388 */ /* 0x0005e80000000400 */
[----:B------:R2:W-:Y:S04]  /*47b80*/  STS.U16 [R6+0x4280], R127 ;  /* 0x0042807f06007388 */ /* 0x0005e80000000400 */
[----:B0-----:R-:W2:Y:S04]  /*47b90*/  LDL.LU R76, [R1+0x2514] ;  /* 0x00251400014c7983 */ /* 0x001ea80000300800 */
[----:B-1----:R-:W2:Y:S04]  /*47ba0*/  LDL.LU R125, [R1+0x2510] ;  /* 0x00251000017d7983 */ /* 0x002ea80000300800 */
[----:B---3--:R-:W3:Y:S04]  /*47bb0*/  LDL.LU R77, [R1+0x250c] ;  /* 0x00250c00014d7983 */ /* 0x008ee80000300800 */
[----:B----4-:R-:W4:Y:S04]  /*47bc0*/  LDL.LU R126, [R1+0x2508] ;  /* 0x00250800017e7983 */ /* 0x010f280000300800 */
[----:B--2---:R-:W2:Y:S04]  /*47bd0*/  LDL.LU R78, [R1+0x2504] ;  /* 0x00250400014e7983 */ /* 0x004ea80000300800 */
[----:B------:R-:W3:Y:S04]  /*47be0*/  LDL.LU R127, [R1+0x2500] ;  /* 0x00250000017f7983 */ /* 0x000ee80000300800 */
[----:B------:R0:W-:Y:S04]  /*47bf0*/  STS.U16 [R6+0x4680], R79 ;  /* 0x0046804f06007388 */ /* 0x0001e80000000400 */
[----:B------:R1:W-:Y:S04]  /*47c00*/  STS.U16 [R6+0x4a80], R128 ;  /* 0x004a808006007388 */ /* 0x0003e80000000400 */
[----:B------:R1:W-:Y:S04]  /*47c10*/  STS.U16 [R6+0x4e80], R80 ;  /* 0x004e805006007388 */ /* 0x0003e80000000400 */
[----:B------:R1:W-:Y:S04]  /*47c20*/  STS.U16 [R6+0x5280], R129 ;  /* 0x0052808106007388 */ /* 0x0003e80000000400 */
[----:B------:R1:W-:Y:S04]  /*47c30*/  STS.U16 [R6+0x5680], R81 ;  /* 0x0056805106007388 */ /* 0x0003e80000000400 */
[----:B------:R1:W-:Y:S04]  /*47c40*/  STS.U16 [R6+0x5a80], R130 ;  /* 0x005a808206007388 */ /* 0x0003e80000000400 */
[----:B0-----:R-:W2:Y:S04]  /*47c50*/  LDL.LU R79, [R1+0x24fc] ;  /* 0x0024fc00014f7983 */ /* 0x001ea80000300800 */
[----:B-1----:R-:W4:Y:S04]  /*47c60*/  LDL.LU R128, [R1+0x24f8] ;  /* 0x0024f80001807983 */ /* 0x002f280000300800 */
[----:B------:R-:W2:Y:S04]  /*47c70*/  LDL.LU R80, [R1+0x24f4] ;  /* 0x0024f40001507983 */ /* 0x000ea80000300800 */
[----:B------:R-:W3:Y:S04]  /*47c80*/  LDL.LU R129, [R1+0x24f0] ;  /* 0x0024f00001817983 */ /* 0x000ee80000300800 */
[----:B------:R-:W2:Y:S04]  /*47c90*/  LDL.LU R81, [R1+0x24ec] ;  /* 0x0024ec0001517983 */ /* 0x000ea80000300800 */
[----:B------:R-:W4:Y:S04]  /*47ca0*/  LDL.LU R130, [R1+0x24e8] ;  /* 0x0024e80001827983 */ /* 0x000f280000300800 */
[----:B------:R0:W-:Y:S04]  /*47cb0*/  STS.U16 [R6+0x5e80], R82 ;  /* 0x005e805206007388 */ /* 0x0001e80000000400 */
[----:B------:R1:W-:Y:S04]  /*47cc0*/  STS.U16 [R6+0x6280], R131 ;  /* 0x0062808306007388 */ /* 0x0003e80000000400 */
[----:B------:R1:W-:Y:S04]  /*47cd0*/  STS.U16 [R6+0x6680], R83 ;  /* 0x0066805306007388 */ /* 0x0003e80000000400 */
[----:B------:R1:W-:Y:S04]  /*47ce0*/  STS.U16 [R6+0x6a80], R132 ;  /* 0x006a808406007388 */ /* 0x0003e80000000400 */
[----:B------:R1:W-:Y:S04]  /*47cf0*/  STS.U16 [R6+0x6e80], R84 ;  /* 0x006e805406007388 */ /* 0x0003e80000000400 */
[----:B------:R1:W-:Y:S04]  /*47d00*/  STS.U16 [R6+0x7280], R133 ;  /* 0x0072808506007388 */ /* 0x0003e80000000400 */
[----:B0-----:R-:W2:Y:S04]  /*47d10*/  LDL.LU R82, [R1+0x24e4] ;  /* 0x0024e40001527983 */ /* 0x001ea80000300800 */
[----:B-1----:R-:W3:Y:S04]  /*47d20*/  LDL.LU R131, [R1+0x24e0] ;  /* 0x0024e00001837983 */ /* 0x002ee80000300800 */
[----:B------:R-:W2:Y:S04]  /*47d30*/  LDL.LU R83, [R1+0x24dc] ;  /* 0x0024dc0001537983 */ /* 0x000ea80000300800 */
[----:B------:R-:W4:Y:S04]  /*47d40*/  LDL.LU R132, [R1+0x24d8] ;  /* 0x0024d80001847983 */ /* 0x000f280000300800 */
[----:B------:R-:W2:Y:S04]  /*47d50*/  LDL.LU R84, [R1+0x24d4] ;  /* 0x0024d40001547983 */ /* 0x000ea80000300800 */
[----:B------:R-:W3:Y:S04]  /*47d60*/  LDL.LU R133, [R1+0x24d0] ;  /* 0x0024d00001857983 */ /* 0x000ee80000300800 */
        /* <DEDUP_REMOVED lines=9> */
[----:B------:R-:W4:Y:S04]  /*47e00*/  LDL.LU R5, [R1+0x24bc] ;  /* 0x0024bc0001057983 */ /* 0x000f280000300800 */
[----:B------:R0:W-:Y:S04]  /*47e10*/  STS.U16 [R6+0x10a80], R4 ;  /* 0x010a800406007388 */ /* 0x0001e80000000400 */
[----:B0-----:R-:W2:Y:S04]  /*47e20*/  LDL.LU R4, [R1+0x24b8] ;  /* 0x0024b80001047983 */ /* 0x001ea80000300800 */
[----:B------:R-:W-:Y:S04]  /*47e30*/  STL [R1+0x2000], R6 ;  /* 0x0020000601007387 */ /* 0x000fe80000100800 */
[----:B------:R0:W-:Y:S04]  /*47e40*/  STS.U16 [R6+0x2680], R20 ;  /* 0x0026801406007388 */ /* 0x0001e80000000400 */
[----:B------:R1:W-:Y:S04]  /*47e50*/  STS.U16 [R6+0x2a80], R15 ;  /* 0x002a800f06007388 */ /* 0x0003e80000000400 */
[----:B------:R3:W-:Y:S04]  /*47e60*/  STS.U16 [R6+0x280], R41 ;  /* 0x0002802906007388 */ /* 0x0007e80000000400 */
[----:B------:R-:W-:Y:S04]  /*47e70*/  STS.U16 [R6+0x680], R42 ;  /* 0x0006802a06007388 */ /* 0x000fe80000000400 */
[----:B------:R2:W-:Y:S04]  /*47e80*/  STS.U16 [R6+0xa80], R43 ;  /* 0x000a802b06007388 */ /* 0x0005e80000000400 */
[----:B------:R-:W-:Y:S04]  /*47e90*/  STS.U16 [R6+0xe80], R44 ;  /* 0x000e802c06007388 */ /* 0x000fe80000000400 */
[----:B------:R2:W-:Y:S04]  /*47ea0*/  STS.U16 [R6+0x1280], R45 ;  /* 0x0012802d06007388 */ /* 0x0005e80000000400 */
[----:B------:R-:W-:Y:S04]  /*47eb0*/  STS.U16 [R6+0x1680], R46 ;  /* 0x0016802e06007388 */ /* 0x000fe80000000400 */
[----:B------:R2:W-:Y:S04]  /*47ec0*/  STS.U16 [R6+0x1a80], R47 ;  /* 0x001a802f06007388 */ /* 0x0005e80000000400 */
        /* <DEDUP_REMOVED lines=31> */
[----:B----4-:R-:W-:Y:S04]  /*480c0*/  STL [R1+0x2004], R5 ;  /* 0x0020040501007387 */ /* 0x010fe80000100800 */
        /* <DEDUP_REMOVED lines=8> */
[----:B-1----:R-:W4:Y:S04]  /*48150*/  LDL.LU R15, [R1+0x64c] ;  /* 0x00064c00010f7983 */ /* 0x002f280000300800 */
[----:B------:R-:W4:Y:S04]  /*48160*/  LDL.LU.64 R24, [R1+0x400] ;  /* 0x0004000001187983 */ /* 0x000f280000300a00 */
[----:B------:R-:W4:Y:S04]  /*48170*/  LDL.LU.64 R26, [R1+0x408] ;  /* 0x00040800011a7983 */ /* 0x000f280000300a00 */
[----:B------:R-:W4:Y:S04]  /*48180*/  LDL.LU.64 R28, [R1+0x410] ;  /* 0x00041000011c7983 */ /* 0x000f280000300a00 */
[----:B------:R-:W4:Y:S04]  /*48190*/  LDL.LU.64 R30, [R1+0x418] ;  /* 0x00041800011e7983 */ /* 0x000f280000300a00 */
[----:B------:R-:W4:Y:S04]  /*481a0*/  LDL.LU.64 R32, [R1+0x420] ;  /* 0x0004200001207983 */ /* 0x000f280000300a00 */
[----:B------:R-:W4:Y:S04]  /*481b0*/  LDL.LU.64 R34, [R1+0x428] ;  /* 0x0004280001227983 */ /* 0x000f280000300a00 */
[----:B------:R-:W4:Y:S04]  /*481c0*/  LDL.LU.64 R36, [R1+0x430] ;  /* 0x0004300001247983 */ /* 0x000f280000300a00 */
[----:B------:R-:W4:Y:S04]  /*481d0*/  LDL.LU.64 R38, [R1+0x438] ;  /* 0x0004380001267983 */ /* 0x000f280000300a00 */
[----:B---3--:R-:W-:Y:S04]  /*481e0*/  STS.U16 [R5+0x300], R135 ;  /* 0x0003008705007388 */ /* 0x008fe80000000400 */
        /* <DEDUP_REMOVED lines=63> */
[----:B------:R-:W3:Y:S04]  /*485e0*/  LDL.LU.64 R40, [R1+0x440] ;  /* 0x0004400001287983 */ /* 0x000ee80000300a00 */
        /* <DEDUP_REMOVED lines=26> */
[----:B------:R-:W-:Y:S04]  /*48790*/  STS.U16 [R4+0x6780], R61 ;  /* 0x0067803d04007388 */ /* 0x000fe80000000400 */
[----:B------:R-:W3:Y:S04]  /*487a0*/  LDL.LU.64 R44, [R1+0x450] ;  /* 0x00045000012c7983 */ /* 0x000ee80000300a00 */
[----:B------:R0:W-:Y:S04]  /*487b0*/  STS.U16 [R4+0x11780], R49 ;  /* 0x0117803104007388 */ /* 0x0001e80000000400 */
[----:B------:R-:W3:Y:S04]  /*487c0*/  LDL.LU.64 R46, [R1+0x458] ;  /* 0x00045800012e7983 */ /* 0x000ee80000300a00 */
[----:B------:R-:W-:Y:S04]  /*487d0*/  STS.U16 [R4+0x10f80], R51 ;  /* 0x010f803304007388 */ /* 0x000fe80000000400 */
[----:B------:R1:W-:Y:S04]  /*487e0*/  STS.U16 [R4+0x11380], R50 ;  /* 0x0113803204007388 */ /* 0x0003e80000000400 */
[----:B------:R-:W-:Y:S04]  /*487f0*/  STS.U16 [R4+0x10780], R53 ;  /* 0x0107803504007388 */ /* 0x000fe80000000400 */
[----:B------:R2:W-:Y:S04]  /*48800*/  STS.U16 [R4+0x10b80], R52 ;  /* 0x010b803404007388 */ /* 0x0005e80000000400 */
[----:B------:R-:W-:Y:S04]  /*48810*/  STS.U16 [R4+0x7f80], R55 ;  /* 0x007f803704007388 */ /* 0x000fe80000000400 */
[----:B------:R4:W-:Y:S04]  /*48820*/  STS.U16 [R4+0x10380], R54 ;  /* 0x0103803604007388 */ /* 0x0009e80000000400 */
[----:B0-----:R-:W3:Y:S04]  /*48830*/  LDL.LU.64 R48, [R1+0x460] ;  /* 0x0004600001307983 */ /* 0x001ee80000300a00 */
[----:B------:R-:W-:Y:S04]  /*48840*/  STS.U16 [R4+0x7780], R57 ;  /* 0x0077803904007388 */ /* 0x000fe80000000400 */
[----:B------:R0:W-:Y:S04]  /*48850*/  STS.U16 [R4+0x7b80], R56 ;  /* 0x007b803804007388 */ /* 0x0001e80000000400 */
[----:B-1----:R-:W3:Y:S04]  /*48860*/  LDL.LU.64 R50, [R1+0x468] ;  /* 0x0004680001327983 */ /* 0x002ee80000300a00 */
[----:B------:R-:W-:Y:S04]  /*48870*/  STS.U16 [R4+0x6f80], R59 ;  /* 0x006f803b04007388 */ /* 0x000fe80000000400 */
[----:B--2---:R-:W3:Y:S04]  /*48880*/  LDL.LU.64 R52, [R1+0x470] ;  /* 0x0004700001347983 */ /* 0x004ee80000300a00 */
[----:B------:R1:W-:Y:S04]  /*48890*/  STS.U16 [R4+0x7380], R58 ;  /* 0x0073803a04007388 */ /* 0x0003e80000000400 */
[----:B----4-:R-:W3:Y:S04]  /*488a0*/  LDL.LU.64 R54, [R1+0x478] ;  /* 0x0004780001367983 */ /* 0x010ee80000300a00 */
[----:B------:R2:W-:Y:S04]  /*488b0*/  STS.U16 [R4+0x6b80], R60 ;  /* 0x006b803c04007388 */ /* 0x0005e80000000400 */
[----:B0-----:R-:W3:Y:S04]  /*488c0*/  LDL.LU.64 R56, [R1+0x480] ;  /* 0x0004800001387983 */ /* 0x001ee80000300a00 */
[----:B-1----:R-:W3:Y:S04]  /*488d0*/  LDL.LU.64 R58, [R1+0x488] ;  /* 0x00048800013a7983 */ /* 0x002ee80000300a00 */
[----:B--2---:R-:W3:Y:S04]  /*488e0*/  LDL.LU.64 R60, [R1+0x490] ;  /* 0x00049000013c7983 */ /* 0x004ee80000300a00 */
[----:B------:R-:W3:Y:S04]  /*488f0*/  LDL.LU.64 R62, [R1+0x498] ;  /* 0x00049800013e7983 */ /* 0x000ee80000300a00 */
        /* <DEDUP_REMOVED lines=44> */
[----:B------:R0:W-:Y:S04]  /*48bc0*/  STS.U16 [R4+0x13f80], R153 ;  /* 0x013f809904007388 */ /* 0x0001e80000000400 */
[----:B0-----:R-:W2:Y:S04]  /*48bd0*/  LDL.LU R153, [R1+0x24b4] ;  /* 0x0024b40001997983 */ /* 0x001ea80000300800 */
        /* <DEDUP_REMOVED lines=14> */
[----:B------:R-:W-:Y:S01]  /*48cc0*/  STS.U16 [R4+0x17b80], R156 ;  /* 0x017b809c04007388 */ /* 0x000fe20000000400 */
[----:B------:R-:W-:-:S03]  /*48cd0*/  MOV R17, UR5 ;  /* 0x0000000500117c02 */ /* 0x000fc60008000f00 */
[----:B------:R-:W-:Y:S04]  /*48ce0*/  STS.U16 [R4+0x11b80], R23 ;  /* 0x011b801704007388 */ /* 0x000fe80000000400 */
[----:B------:R-:W-:Y:S04]  /*48cf0*/  STS.U16 [R4+0x11f80], R3 ;  /* 0x011f800304007388 */ /* 0x000fe80000000400 */
[----:B------:R-:W-:Y:S04]  /*48d00*/  STS.U16 [R4+0x12380], R16 ;  /* 0x0123801004007388 */ /* 0x000fe80000000400 */
[----:B------:R-:W-:Y:S04]  /*48d10*/  STS.U16 [R4+0x12780], R21 ;  /* 0x0127801504007388 */ /* 0x000fe80000000400 */
[----:B------:R-:W-:Y:S04]  /*48d20*/  STS.U16 [R4+0x12b80], R11 ;  /* 0x012b800b04007388 */ /* 0x000fe80000000400 */
[----:B------:R-:W-:Y:S04]  /*48d30*/  STS.U16 [R4+0x12f80], R19 ;  /* 0x012f801304007388 */ /* 0x000fe80000000400 */
[----:B------:R1:W-:Y:S04]  /*48d40*/  STS.U16 [R4+0x13380], R14 ;  /* 0x0133800e04007388 */ /* 0x0003e80000000400 */
[----:B------:R4:W-:Y:S04]  /*48d50*/  STS.U16 [R4+0x13780], R20 ;  /* 0x0137801404007388 */ /* 0x0009e80000000400 */
[----:B------:R4:W-:Y:S04]  /*48d60*/  STS.U16 [R4+0x13b80], R15 ;  /* 0x013b800f04007388 */ /* 0x0009e80000000400 */
[----:B--2---:R2:W-:Y:S01]  /*48d70*/  STS.U16 [R4+0x17f80], R153 ;  /* 0x017f809904007388 */ /* 0x0045e20000000400 */
[----:B------:R0:W-:Y:S06]  /*48d80*/  MEMBAR.ALL.CTA ;  /* 0x0000000000007992 */ /* 0x0001ec0000008000 */
[----:B0-----:R-:W0:Y:S01]  /*48d90*/  FENCE.VIEW.ASYNC.S ;  /* 0x00000000000073c6 */ /* 0x001e220000000000 */
[----:B------:R-:W-:Y:S01]  /*48da0*/  MOV R18, UR4 ;  /* 0x0000000400127c02 */ /* 0x000fe20008000f00 */
[----:B------:R-:W-:Y:S01]  /*48db0*/  UMOV UR8, UR32 ;  /* 0x0000002000087c82 */ /* 0x000fe20008000000 */
[----:B------:R-:W-:Y:S01]  /*48dc0*/  UMOV UR9, UR33 ;  /* 0x0000002100097c82 */ /* 0x000fe20008000000 */
[----:B------:R-:W-:-:S02]  /*48dd0*/  UIADD3.64 UR48, UR36, 0x100, URZ ;  /* 0x0000010024307897 */ /* 0x000fc4000fffe03f */
[----:B------:R-:W-:Y:S01]  /*48de0*/  UIADD3.64 UR50, UR38, 0x4, URZ ;  /* 0x0000000426327897 */ /* 0x000fe2000fffe03f */
[----:B------:R-:W-:Y:S02]  /*48df0*/  MOV R22, UR41 ;  /* 0x0000002900167c02 */ /* 0x000fe40008000f00 */
[----:B------:R-:W-:Y:S01]  /*48e00*/  MOV R13, UR40 ;  /* 0x00000028000d7c02 */ /* 0x000fe20008000f00 */
[----:B------:R-:W3:Y:S01]  /*48e10*/  LDL.LU R2, [R1+0x24b0] ;  /* 0x0024b00001027983 */ /* 0x000ee20000300800 */
[----:B0-----:R-:W-:Y:S06]  /*48e20*/  BAR.SYNC.DEFER_BLOCKING 0x0 ;  /* 0x0000000000007b1d */ /* 0x001fec0000010000 */
[----:B------:R-:W-:Y:S01]  /*48e30*/  UMOV UR4, UR34 ;  /* 0x0000002200047c82 */ /* 0x000fe20008000000 */
[----:B------:R-:W-:Y:S01]  /*48e40*/  UMOV UR5, UR35 ;  /* 0x0000002300057c82 */ /* 0x000fe20008000000 */
[----:B------:R-:W-:Y:S01]  /*48e50*/  UMOV UR16, UR48 ;  /* 0x0000003000107c82 */ /* 0x000fe20008000000 */
[----:B------:R-:W-:Y:S01]  /*48e60*/  UMOV UR17, UR49 ;  /* 0x0000003100117c82 */ /* 0x000fe20008000000 */
[----:B------:R-:W-:Y:S01]  /*48e70*/  UMOV UR6, UR50 ;  /* 0x0000003200067c82 */ /* 0x000fe20008000000 */
[----:B------:R-:W-:Y:S01]  /*48e80*/  UMOV UR7, UR51 ;  /* 0x0000003300077c82 */ /* 0x000fe20008000000 */
[----:B------:R-:W-:Y:S01]  /*48e90*/  UIADD3.64 UR40, UR36, 0x200, URZ ;  /* 0x0000020024287897 */ /* 0x000fe2000fffe03f */
[----:B-1----:R-:W3:Y:S04]  /*48ea0*/  LDL.LU R14, [R1+0x1f60] ;  /* 0x001f6000010e7983 */ /* 0x002ee80000300800 */
[----:B----4-:R-:W4:Y:S04]  /*48eb0*/  LDL.LU R20, [R1+0x1f5c] ;  /* 0x001f5c0001147983 */ /* 0x010f280000300800 */
[----:B------:R-:W4:Y:S04]  /*48ec0*/  LDL.LU R15, [R1+0x1f68] ;  /* 0x001f6800010f7983 */ /* 0x000f280000300800 */
[----:B--2---:R-:W2:Y:S01]  /*48ed0*/  LDL.LU R153, [R1+0x1f64] ;  /* 0x001f640001997983 */ /* 0x004ea20000300800 */
[----:B---3--:R-:W-:-:S06]  /*48ee0*/  WARPGROUP.ARRIVE ;  /* 0x00000000000079c5 */ /* 0x008fcc0000000000 */
[----:B------:R-:W-:Y:S01]  /*48ef0*/  HGMMA.64x256x16.F32 R24, gdesc[UR32].tnspA, R24, gsb0 ;  /* 0x23e00000201879f0 */ /* 0x000fe20008000818 */
[----:B------:R-:W-:Y:S02]  /*48f00*/  UIADD3.64 UR32, UR36, 0x80, URZ ;  /* 0x0000008024207897 */ /* 0x000fe4000fffe03f */
[----:B------:R-:W-:Y:S01]  /*48f10*/  UIADD3.64 UR34, UR38, 0x2, URZ ;  /* 0x0000000226227897 */ /* 0x000fe2000fffe03f */
[----:B------:R-:W-:Y:S02]  /*48f20*/  WARPGROUP.DEPBAR.LE gsb0, 0x0 ;  /* 0x00008000000079c5 */ /* 0x000fe40000010000 */
[----:B------:R-:W-:-:S15]  /*48f30*/  WARPGROUP.ARRIVE ;  /* 0x00000000000079c5 */ /* 0x000fde0000000000 */
[----:B------:R-:W-:-:S07]  /*48f40*/  NOP ;  /* 0x0000000000007918 */ /* 0x000fce0000000000 */
[----:B------:R-:W-:Y:S03]  /*48f50*/  HGMMA.64x256x16.F32 R24, gdesc[UR36].tnspA, R24, gsb0 ;  /* 0x23e00000241879f0 */ /* 0x000fe60008000818 */
[----:B------:R-:W-:Y:S02]  /*48f60*/  WARPGROUP.DEPBAR.LE gsb0, 0x0 ;  /* 0x00008000000079c5 */ /* 0x000fe40000010000 */
[----:B------:R-:W-:-:S15]  /*48f70*/  WARPGROUP.ARRIVE ;  /* 0x00000000000079c5 */ /* 0x000fde0000000000 */
[----:B------:R-:W-:-:S08]  /*48f80*/  NOP ;  /* 0x0000000000007918 */ /* 0x000fd00000000000 */
[----:B------:R-:W-:Y:S03]  /*48f90*/  HGMMA.64x256x16.F32 R24, gdesc[UR32].tnspA, R24, gsb0 ;  /* 0x23e00000201879f0 */ /* 0x000fe60008000818 */
[----:B------:R-:W-:Y:S02]  /*48fa0*/  WARPGROUP.DEPBAR.LE gsb0, 0x0 ;  /* 0x00008000000079c5 */ /* 0x000fe40000010000 */
[----:B------:R-:W-:-:S15]  /*48fb0*/  WARPGROUP.ARRIVE ;  /* 0x00000000000079c5 */ /* 0x000fde0000000000 */
[----:B------:R-:W-:-:S08]  /*48fc0*/  NOP ;  /* 0x0000000000007918 */ /* 0x000fd00000000000 */
[----:B------:R-:W-:Y:S01]  /*48fd0*/  HGMMA.64x256x16.F32 R24, gdesc[UR48].tnspA, R24, gsb0 ;  /* 0x23e00000301879f0 */ /* 0x000fe20008000818 */
[----:B------:R-:W-:Y:S02]  /*48fe0*/  UIADD3.64 UR48, UR36, 0x180, URZ ;  /* 0x0000018024307897 */ /* 0x000fe4000fffe03f */
[----:B------:R-:W-:-:S07]  /*48ff0*/  UIADD3.64 UR50, UR38, 0x7fe, URZ ;  /* 0x000007fe26327897 */ /* 0x000fce000fffe03f */
[----:B------:R-:W-:Y:S01]  /*49000*/  UMOV UR42, UR50 ;  /* 0x00000032002a7c82 */ /* 0x000fe20008000000 */
[----:B------:R-:W-:Y:S01]  /*49010*/  UMOV UR43, UR51 ;  /* 0x00000033002b7c82 */ /* 0x000fe20008000000 */
[----:B------:R-:W-:Y:S02]  /*49020*/  MOV R23, UR42 ;  /* 0x0000002a00177c02 */ /* 0x000fe40008000f00 */
[----:B------:R-:W-:Y:S01]  /*49030*/  MOV R155, UR43 ;  /* 0x0000002b009b7c02 */ /* 0x000fe20008000f00 */
[----:B------:R-:W-:Y:S01]  /*49040*/  UIADD3.64 UR42, UR38, 0x800, URZ ;  /* 0x00000800262a7897 */ /* 0x000fe2000fffe03f */
[----:B------:R-:W-:Y:S02]  /*49050*/  WARPGROUP.DEPBAR.LE gsb0, 0x0 ;  /* 0x00008000000079c5 */ /* 0x000fe40000010000 */
[----:B------:R-:W-:-:S10]  /*49060*/  WARPGROUP.ARRIVE ;  /* 0x00000000000079c5 */ /* 0x000fd40000000000 */
[----:B------:R-:W-:Y:S01]  /*49070*/  HGMMA.64x256x16.F32 R24, gdesc[UR48].tnspA, R24, gsb0 ;  /* 0x23e00000301879f0 */ /* 0x000fe20008000818 */
[----:B------:R-:W-:Y:S01]  /*49080*/  UMOV UR20, UR48 ;  /* 0x0000003000147c82 */ /* 0x000fe20008000000 */
[----:B------:R-:W-:Y:S01]  /*49090*/  UMOV UR21, UR49 ;  /* 0x0000003100157c82 */ /* 0x000fe20008000000 */
[----:B------:R-:W-:Y:S02]  /*490a0*/  UIADD3.64 UR48, UR36, 0x280, URZ ;  /* 0x0000028024307897 */ /* 0x000fe4000fffe03f */
[----:B------:R-:W-:Y:S01]  /*490b0*/  UIADD3.64 UR50, UR38, 0x802, URZ ;  /* 0x0000080226327897 */ /* 0x000fe2000fffe03f */
[----:B------:R-:W-:Y:S02]  /*490c0*/  WARPGROUP.DEPBAR.LE gsb0, 0x0 ;  /* 0x00008000000079c5 */ /* 0x000fe40000010000 */
[----:B------:R-:W-:-:S15]  /*490d0*/  WARPGROUP.ARRIVE ;  /* 0x00000000000079c5 */ /* 0x000fde0000000000 */
[----:B------:R-:W-:-:S05]  /*490e0*/  NOP ;  /* 0x0000000000007918 */ /* 0x000fca0000000000 */
[----:B------:R-:W-:Y:S01]  /*490f0*/  HGMMA.64x256x16.F32 R24, gdesc[UR40].tnspA, R24, gsb0 ;  /* 0x23e00000281879f0 */ /* 0x000fe20008000818 */
[----:B------:R-:W-:Y:S01]  /*49100*/  UMOV UR24, UR40 ;  /* 0x0000002800187c82 */ /* 0x000fe20008000000 */
[----:B------:R-:W-:Y:S01]  /*49110*/  UMOV UR25, UR41 ;  /* 0x0000002900197c82 */ /* 0x000fe20008000000 */
[----:B------:R-:W-:Y:S01]  /*49120*/  UMOV UR46, UR42 ;  /* 0x0000002a002e7c82 */ /* 0x000fe20008000000 */
[----:B------:R-:W-:Y:S01]  /*49130*/  UMOV UR47, UR43 ;  /* 0x0000002b002f7c82 */ /* 0x000fe20008000000 */
[----:B------:R-:W-:Y:S02]  /*49140*/  UIADD3.64 UR40, UR36, 0x300, URZ ;  /* 0x0000030024287897 */ /* 0x000fe4000fffe03f */
[----:B------:R-:W-:Y:S01]  /*49150*/  UIADD3.64 UR42, UR38, 0x804, URZ ;  /* 0x00000804262a7897 */ /* 0x000fe2000fffe03f */
[----:B------:R-:W-:Y:S02]  /*49160*/  WARPGROUP.DEPBAR.LE gsb0, 0x0 ;  /* 0x00008000000079c5 */ /* 0x000fe40000010000 */
[----:B------:R-:W-:-:S15]  /*49170*/  WARPGROUP.ARRIVE ;  /* 0x00000000000079c5 */ /* 0x000fde0000000000 */
[----:B------:R-:W-:-:S03]  /*49180*/  NOP ;  /* 0x0000000000007918 */ /* 0x000fc60000000000 */
[----:B------:R-:W-:Y:S01]  /*49190*/  HGMMA.64x256x16.F32 R24, gdesc[UR48].tnspA, R24, gsb0 ;  /* 0x23e00000301879f0 */ /* 0x000fe20008000818 */
[----:B------:R-:W-:Y:S02]  /*491a0*/  STL [R1+0x2008], R4 ;  /* 0x0020080401007387 */ /* 0x000fe40000100800 */
[----:B------:R-:W-:Y:S02]  /*491b0*/  WARPGROUP.DEPBAR.LE gsb0, 0x0 ;  /* 0x00008000000079c5 */ /* 0x000fe40000010000 */
[----:B------:R-:W-:-:S15]  /*491c0*/  WARPGROUP.ARRIVE ;  /* 0x00000000000079c5 */ /* 0x000fde0000000000 */
[----:B------:R-:W-:-:S08]  /*491d0*/  NOP ;  /* 0x0000000000007918 */ /* 0x000fd00000000000 */
[----:B------:R-:W-:Y:S03]  /*491e0*/  HGMMA.64x256x16.F32 R24, gdesc[UR40].tnspA, R24, gsb0 ;  /* 0x23e00000281879f0 */ /* 0x000fe60008000818 */
[----:B------:R-:W-:Y:S02]  /*491f0*/  WARPGROUP.DEPBAR.LE gsb0, 0x0 ;  /* 0x00008000000079c5 */ /* 0x000fe40000010000 */
        /* <DEDUP_REMOVED lines=63> */
[----:B------:R0:W-:Y:S01]  /*495f0*/  STL.64 [R1+0x5f8], R150 ;  /* 0x0005f89601007387 */ /* 0x0001e20000100a00 */
[----:B------:R-:W-:-:S02]  /*49600*/  IMAD.MOV.U32 R192, RZ, RZ, R48 ;  /* 0x000000ffffc07224 */ /* 0x000fc400078e0030 */
[----:B------:R-:W-:Y:S02]  /*49610*/  IMAD.MOV.U32 R201, RZ, RZ, R46 ;  /* 0x000000ffffc97224 */ /* 0x000fe400078e002e */
[----:B------:R-:W-:Y:S02]  /*49620*/  IMAD.MOV.U32 R200, RZ, RZ, R44 ;  /* 0x000000ffffc87224 */ /* 0x000fe400078e002c */
[----:B------:R-:W-:Y:S02]  /*49630*/  IMAD.MOV.U32 R209, RZ, RZ, R42 ;  /* 0x000000ffffd17224 */ /* 0x000fe400078e002a */
[----:B------:R-:W-:Y:S02]  /*49640*/  IMAD.MOV.U32 R208, RZ, RZ, R40 ;  /* 0x000000ffffd07224 */ /* 0x000fe400078e0028 */
[----:B------:R-:W-:Y:S01]  /*49650*/  IMAD.MOV.U32 R217, RZ, RZ, R38 ;  /* 0x000000ffffd97224 */ /* 0x000fe200078e0026 */
[----:B0-----:R-:W3:Y:S04]  /*49660*/  LDL.LU R151, [R1+0x24ac] ;  /* 0x0024ac0001977983 */ /* 0x001ee80000300800 */
[----:B------:R-:W3:Y:S04]  /*49670*/  LDL.LU R48, [R1+0x24a8] ;  /* 0x0024a80001307983 */ /* 0x000ee80000300800 */
[----:B------:R-:W3:Y:S04]  /*49680*/  LDL.LU.64 R46, [R1+0x24a0] ;  /* 0x0024a000012e7983 */ /* 0x000ee80000300a00 */
[----:B------:R-:W3:Y:S04]  /*49690*/  LDL.LU.64 R44, [R1+0x2498] ;  /* 0x00249800012c7983 */ /* 0x000ee80000300a00 */
[----:B------:R-:W3:Y:S04]  /*496a0*/  LDL.LU.64 R42, [R1+0x2490] ;  /* 0x00249000012a7983 */ /* 0x000ee80000300a00 */
[----:B------:R-:W3:Y:S01]  /*496b0*/  LDL.LU.64 R40, [R1+0x2488] ;  /* 0x0024880001287983 */ /* 0x000ee20000300a00 */
[----:B------:R-:W-:-:S03]  /*496c0*/  IMAD.MOV.U32 R216, RZ, RZ, R36 ;  /* 0x000000ffffd87224 */ /* 0x000fc600078e0024 */
[----:B------:R-:W3:Y:S01]  /*496d0*/  LDL.LU.64 R38, [R1+0x2480] ;  /* 0x0024800001267983 */ /* 0x000ee20000300a00 */
[----:B------:R-:W-:-:S03]  /*496e0*/  IMAD.MOV.U32 R225, RZ, RZ, R34 ;  /* 0x000000ffffe17224 */ /* 0x000fc600078e0022 */
[----:B------:R-:W3:Y:S01]  /*496f0*/  LDL.LU.64 R36, [R1+0x2478] ;  /* 0x0024780001247983 */ /* 0x000ee20000300a00 */
[----:B------:R-:W-:-:S03]  /*49700*/  IMAD.MOV.U32 R224, RZ, RZ, R32 ;  /* 0x000000ffffe07224 */ /* 0x000fc600078e0020 */
[----:B------:R-:W3:Y:S01]  /*49710*/  LDL.LU.64 R34, [R1+0x2470] ;  /* 0x0024700001227983 */ /* 0x000ee20000300a00 */
[----:B------:R-:W-:-:S03]  /*49720*/  IMAD.MOV.U32 R233, RZ, RZ, R30 ;  /* 0x000000ffffe97224 */ /* 0x000fc600078e001e */
[----:B------:R-:W3:Y:S01]  /*49730*/  LDL.LU.64 R32, [R1+0x2468] ;  /* 0x0024680001207983 */ /* 0x000ee20000300a00 */
[----:B------:R-:W-:Y:S02]  /*49740*/  IMAD.MOV.U32 R252, RZ, RZ, R29 ;  /* 0x000000fffffc7224 */ /* 0x000fe400078e001d */
[----:B------:R-:W-:Y:S01]  /*49750*/  IMAD.MOV.U32 R232, RZ, RZ, R28 ;  /* 0x000000ffffe87224 */ /* 0x000fe200078e001c */
[----:B------:R-:W3:Y:S01]  /*49760*/  LDL.LU.64 R30, [R1+0x2460] ;  /* 0x00246000011e7983 */ /* 0x000ee20000300a00 */
[----:B------:R-:W-:Y:S02]  /*49770*/  IMAD.MOV.U32 R249, RZ, RZ, R27 ;  /* 0x000000fffff97224 */ /* 0x000fe400078e001b */
[----:B------:R-:W-:Y:S01]  /*49780*/  IMAD.MOV.U32 R241, RZ, RZ, R26 ;  /* 0x000000fffff17224 */ /* 0x000fe200078e001a */
[----:B------:R-:W3:Y:S01]  /*49790*/  LDL.LU.64 R28, [R1+0x2458] ;  /* 0x00245800011c7983 */ /* 0x000ee20000300a00 */
[----:B------:R-:W-:Y:S02]  /*497a0*/  IMAD.MOV.U32 R248, RZ, RZ, R25 ;  /* 0x000000fffff87224 */ /* 0x000fe400078e0019 */
[----:B------:R-:W-:Y:S01]  /*497b0*/  IMAD.MOV.U32 R240, RZ, RZ, R24 ;  /* 0x000000fffff07224 */ /* 0x000fe200078e0018 */
[----:B------:R-:W3:Y:S04]  /*497c0*/  LDL.LU.64 R26, [R1+0x2450] ;  /* 0x00245000011a7983 */ /* 0x000ee80000300a00 */
[----:B------:R-:W3:Y:S01]  /*497d0*/  LDL.LU.64 R24, [R1+0x2448] ;  /* 0x0024480001187983 */ /* 0x000ee20000300a00 */
[----:B------:R-:W-:Y:S01]  /*497e0*/  IMAD.MOV.U32 R250, RZ, RZ, R0 ;  /* 0x000000fffffa7224 */ /* 0x000fe200078e0000 */
[----:B------:R-:W-:Y:S01]  /*497f0*/  UMOV UR60, UR34 ;  /* 0x00000022003c7c82 */ /* 0x000fe20008000000 */
[----:B------:R-:W-:Y:S01]  /*49800*/  IMAD.MOV.U32 R219, RZ, RZ, R18 ;  /* 0x000000ffffdb7224 */ /* 0x000fe200078e0012 */
[----:B----4-:R-:W-:Y:S01]  /*49810*/  R2UR UR34, R20 ;  /* 0x00000000142272ca */ /* 0x010fe200000e0000 */
[----:B------:R-:W-:Y:S01]  /*49820*/  UMOV UR28, UR48 ;  /* 0x00000030001c7c82 */ /* 0x000fe20008000000 */
[----:B------:R-:W-:Y:S01]  /*49830*/  IMAD.MOV.U32 R163, RZ, RZ, R17 ;  /* 0x000000ffffa37224 */ /* 0x000fe200078e0011 */
[----:B------:R-:W-:Y:S01]  /*49840*/  UMOV UR61, UR35 ;  /* 0x00000023003d7c82 */ /* 0x000fe20008000000 */
[----:B--2---:R-:W-:-:S02]  /*49850*/  R2UR UR48, R153 ;  /* 0x00000000993072ca */ /* 0x004fc400000e0000 */
[----:B------:R-:W-:Y:S01]  /*49860*/  R2UR UR35, R14 ;  /* 0x000000000e2372ca */ /* 0x000fe200000e0000 */
[----:B------:R-:W-:Y:S01]  /*49870*/  IMAD.MOV.U32 R8, RZ, RZ, R12 ;  /* 0x000000ffff087224 */ /* 0x000fe200078e000c */
[----:B------:R-:W-:Y:S01]  /*49880*/  UMOV UR29, UR49 ;  /* 0x00000031001d7c82 */ /* 0x000fe20008000000 */
[----:B------:R-:W-:Y:S01]  /*49890*/  R2UR UR49, R15 ;  /* 0x000000000f3172ca */ /* 0x000fe200000e0000 */
[----:B------:R-:W-:Y:S02]  /*498a0*/  IMAD.MOV.U32 R193, RZ, RZ, R50 ;  /* 0x000000ffffc17224 */ /* 0x000fe400078e0032 */
[----:B------:R-:W-:Y:S02]  /*498b0*/  IMAD.MOV.U32 R184, RZ, RZ, R52 ;  /* 0x000000ffffb87224 */ /* 0x000fe400078e0034 */
[----:B------:R-:W-:Y:S02]  /*498c0*/  IMAD.MOV.U32 R185, RZ, RZ, R54 ;  /* 0x000000ffffb97224 */ /* 0x000fe400078e0036 */
[----:B------:R-:W-:-:S02]  /*498d0*/  IMAD.MOV.U32 R176, RZ, RZ, R56 ;  /* 0x000000ffffb07224 */ /* 0x000fc400078e0038 */
[----:B------:R-:W-:Y:S02]  /*498e0*/  IMAD.MOV.U32 R177, RZ, RZ, R58 ;  /* 0x000000ffffb17224 */ /* 0x000fe400078e003a */
[----:B------:R-:W-:Y:S02]  /*498f0*/  IMAD.MOV.U32 R168, RZ, RZ, R60 ;  /* 0x000000ffffa87224 */ /* 0x000fe400078e003c */
[----:B------:R-:W-:Y:S02]  /*49900*/  IMAD.MOV.U32 R169, RZ, RZ, R62 ;  /* 0x000000ffffa97224 */ /* 0x000fe400078e003e */
[----:B------:R-:W-:Y:S02]  /*49910*/  IMAD.MOV.U32 R160, RZ, RZ, R64 ;  /* 0x000000ffffa07224 */ /* 0x000fe400078e0040 */
[----:B------:R-:W-:Y:S02]  /*49920*/  IMAD.MOV.U32 R161, RZ, RZ, R66 ;  /* 0x000000ffffa17224 */ /* 0x000fe400078e0042 */
[----:B---3--:R-:W-:-:S02]  /*49930*/  IMAD.MOV.U32 R15, RZ, RZ, R48 ;  /* 0x000000ffff0f7224 */ /* 0x008fc400078e0030 */
[----:B------:R-:W-:Y:S02]  /*49940*/  IMAD.MOV.U32 R226, RZ, RZ, R47 ;  /* 0x000000ffffe27224 */ /* 0x000fe400078e002f */
[----:B------:R-:W-:Y:S02]  /*49950*/  IMAD.MOV.U32 R9, RZ, RZ, R45 ;  /* 0x000000ffff097224 */ /* 0x000fe400078e002d */
        /* <DEDUP_REMOVED lines=18> */
[----:B------:R-:W-:Y:S01]  /*49a80*/  IMAD.MOV.U32 R195, RZ, RZ, R26 ;  /* 0x000000ffffc37224 */ /* 0x000fe200078e001a */
[----:B------:R-:W2:Y:S04]  /*49a90*/  LDL.LU.64 R24, [R1] ;  /* 0x0000000001187983 */ /* 0x000ea80000300a00 */
[----:B------:R-:W3:Y:S04]  /*49aa0*/  LDL.LU.64 R26, [R1+0x8] ;  /* 0x00000800011a7983 */ /* 0x000ee80000300a00 */
[----:B------:R-:W4:Y:S04]  /*49ab0*/  LDL.LU.64 R28, [R1+0x10] ;  /* 0x00001000011c7983 */ /* 0x000f280000300a00 */
[----:B------:R-:W2:Y:S04]  /*49ac0*/  LDL.LU.64 R30, [R1+0x18] ;  /* 0x00001800011e7983 */ /* 0x000ea80000300a00 */
[----:B------:R-:W3:Y:S04]  /*49ad0*/  LDL.LU.64 R32, [R1+0x20] ;  /* 0x0000200001207983 */ /* 0x000ee80000300a00 */
[----:B------:R-:W4:Y:S04]  /*49ae0*/  LDL.LU.64 R34, [R1+0x28] ;  /* 0x0000280001227983 */ /* 0x000f280000300a00 */
[----:B------:R-:W2:Y:S04]  /*49af0*/  LDL.LU.64 R36, [R1+0x30] ;  /* 0x0000300001247983 */ /* 0x000ea80000300a00 */
[----:B------:R-:W3:Y:S01]  /*49b00*/  LDL.LU.64 R38, [R1+0x38] ;  /* 0x0000380001267983 */ /* 0x000ee20000300a00 */
[----:B------:R-:W-:-:S03]  /*49b10*/  IMAD.MOV.U32 R12, RZ, RZ, R42 ;  /* 0x000000ffff0c7224 */ /* 0x000fc600078e002a */
[----:B------:R-:W4:Y:S01]  /*49b20*/  LDL.LU.64 R40, [R1+0x40] ;  /* 0x0000400001287983 */ /* 0x000f220000300a00 */
[----:B------:R-:W-:-:S03]  /*49b30*/  IMAD.MOV.U32 R19, RZ, RZ, R44 ;  /* 0x000000ffff137224 */ /* 0x000fc600078e002c */
[----:B------:R-:W2:Y:S01]  /*49b40*/  LDL.LU.64 R42, [R1+0x48] ;  /* 0x00004800012a7983 */ /* 0x000ea20000300a00 */
[----:B------:R-:W-:-:S03]  /*49b50*/  IMAD.MOV.U32 R11, RZ, RZ, R46 ;  /* 0x000000ffff0b7224 */ /* 0x000fc600078e002e */
[----:B------:R-:W3:Y:S04]  /*49b60*/  LDL.LU.64 R44, [R1+0x50] ;  /* 0x00005000012c7983 */ /* 0x000ee80000300a00 */
[----:B------:R-:W4:Y:S04]  /*49b70*/  LDL.LU.64 R46, [R1+0x58] ;  /* 0x00005800012e7983 */ /* 0x000f280000300a00 */
[----:B------:R-:W2:Y:S04]  /*49b80*/  LDL.LU.64 R48, [R1+0x60] ;  /* 0x0000600001307983 */ /* 0x000ea80000300a00 */
        /* <DEDUP_REMOVED lines=40> */
[----:B------:R-:W4:Y:S01]  /*49e10*/  LDL.LU.64 R130, [R1+0x1a8] ;  /* 0x0001a80001827983 */ /* 0x000f220000300a00 */
[----:B------:R-:W-:-:S03]  /*49e20*/  IMAD.MOV.U32 R10, RZ, RZ, R151 ;  /* 0x000000ffff0a7224 */ /* 0x000fc600078e0097 */
[----:B----4-:R-:W-:Y:S04]  /*49e30*/  STL.64 [R1+0x2440], R130 ;  /* 0x0024408201007387 */ /* 0x010fe80000100a00 */
[----:B---3--:R-:W-:Y:S04]  /*49e40*/  STL.64 [R1+0x2438], R128 ;  /* 0x0024388001007387 */ /* 0x008fe80000100a00 */
[----:B--2---:R-:W-:Y:S04]  /*49e50*/  STL.64 [R1+0x2430], R126 ;  /* 0x0024307e01007387 */ /* 0x004fe80000100a00 */
        /* <DEDUP_REMOVED lines=59> */
[----:B------:R-:W2:Y:S04]  /*4a210*/  LDL.LU.64 R4, [R1+0x200] ;  /* 0x0002000001047983 */ /* 0x000ea80000300a00 */
[----:B------:R-:W2:Y:S04]  /*4a220*/  LDL.LU.64 R6, [R1+0x208] ;  /* 0x0002080001067983 */ /* 0x000ea80000300a00 */
[----:B0-----:R-:W2:Y:S04]  /*4a230*/  LDL.LU.64 R8, [R1+0x210] ;  /* 0x0002100001087983 */ /* 0x001ea80000300a00 */
[----:B------:R-:W2:Y:S04]  /*4a240*/  LDL.LU.64 R10, [R1+0x218] ;  /* 0x00021800010a7983 */ /* 0x000ea80000300a00 */
        /* <DEDUP_REMOVED lines=59> */
[----:B------:R-:W2:Y:S01]  /*4a600*/  LDL.LU.64 R130, [R1+0x3f8] ;  /* 0x0003f80001827983 */ /* 0x000ea20000300a00 */
[----:B------:R-:W-:Y:S01]  /*4a610*/  UMOV UR56, UR8 ;  /* 0x0000000800387c82 */ /* 0x000fe20008000000 */
[----:B------:R-:W-:Y:S01]  /*4a620*/  UMOV UR57, UR9 ;  /* 0x0000000900397c82 */ /* 0x000fe20008000000 */
[----:B------:R-:W-:Y:S01]  /*4a630*/  UMOV UR8, UR36 ;  /* 0x0000002400087c82 */ /* 0x000fe20008000000 */
[----:B------:R-:W-:Y:S01]  /*4a640*/  UMOV UR9, UR37 ;  /* 0x0000002500097c82 */ /* 0x000fe20008000000 */
[----:B------:R-:W-:Y:S01]  /*4a650*/  UMOV UR12, UR32 ;  /* 0x00000020000c7c82 */ /* 0x000fe20008000000 */
[----:B------:R-:W-:Y:S01]  /*4a660*/  UMOV UR13, UR33 ;  /* 0x00000021000d7c82 */ /* 0x000fe20008000000 */
[----:B------:R-:W-:Y:S01]  /*4a670*/  MOV R157, UR7 ;  /* 0x00000007009d7c02 */ /* 0x000fe20008000f00 */
[----:B--2---:R-:W-:Y:S01]  /*4a680*/  WARPGROUP.ARRIVE ;  /* 0x00000000000079c5 */ /* 0x004fe20000000000 */
[----:B------:R-:W-:Y:S01]  /*4a690*/  MOV R156, UR6 ;  /* 0x00000006009c7c02 */ /* 0x000fe20008000f00 */
[----:B------:R-:W2:Y:S04]  /*4a6a0*/  LDL.LU.64 R132, [R1+0x1b0] ;  /* 0x0001b00001847983 */ /* 0x000ea80000300a00 */
[----:B------:R-:W-:Y:S01]  /*4a6b0*/  HGMMA.64x256x16.F32 R4, gdesc[UR56].tnspA, R4, gsb0 ;  /* 0x23e00000380479f0 */ /* 0x000fe20008000804 */
[----:B------:R-:W-:Y:S01]  /*4a6c0*/  UMOV UR6, UR4 ;  /* 0x0000000400067c82 */ /* 0x000fe20008000000 */
[----:B------:R-:W-:Y:S01]  /*4a6d0*/  UMOV UR7, UR5 ;  /* 0x0000000500077c82 */ /* 0x000fe20008000000 */
[----:B------:R-:W2:Y:S01]  /*4a6e0*/  LDL.LU.64 R134, [R1+0x1b8] ;  /* 0x0001b80001867983 */ /* 0x000ea20000300a00 */
[----:B------:R-:W-:-:S02]  /*4a6f0*/  WARPGROUP.DEPBAR.LE gsb0, 0x0 ;  /* 0x00008000000079c5 */ /* 0x000fc40000010000 */
[----:B------:R-:W-:Y:S01]  /*4a700*/  WARPGROUP.ARRIVE ;  /* 0x00000000000079c5 */ /* 0x000fe20000000000 */
[----:B------:R-:W-:Y:S01]  /*4a710*/  UMOV UR4, UR40 ;  /* 0x0000002800047c82 */ /* 0x000fe20008000000 */
[----:B------:R-:W-:Y:S01]  /*4a720*/  UMOV UR5, UR41 ;  /* 0x0000002900057c82 */ /* 0x000fe20008000000 */
[----:B------:R-:W2:-:S15]  /*4a730*/  LDL.LU.64 R136, [R1+0x1c0] ;  /* 0x0001c00001887983 */ /* 0x000e9e0000300a00 */
[----:B------:R-:W-:-:S04]  /*4a740*/  NOP ;  /* 0x0000000000007918 */ /* 0x000fc80000000000 */
[----:B------:R-:W-:Y:S01]  /*4a750*/  HGMMA.64x256x16.F32 R4, gdesc[UR8].tnspA, R4, gsb0 ;  /* 0x23e00000080479f0 */ /* 0x000fe20008000804 */
[----:B------:R-:W-:Y:S01]  /*4a760*/  UMOV UR32, UR4 ;  /* 0x0000000400207c82 */ /* 0x000fe20008000000 */
[----:B------:R-:W-:Y:S01]  /*4a770*/  UMOV UR33, UR5 ;  /* 0x0000000500217c82 */ /* 0x000fe20008000000 */
[----:B------:R-:W2:Y:S04]  /*4a780*/  LDL.LU.64 R138, [R1+0x1c8] ;  /* 0x0001c800018a7983 */ /* 0x000ea80000300a00 */
[----:B------:R-:W2:Y:S04]  /*4a790*/  LDL.LU.64 R140, [R1+0x1d0] ;  /* 0x0001d000018c7983 */ /* 0x000ea80000300a00 */
[----:B------:R-:W2:Y:S04]  /*4a7a0*/  LDL.LU.64 R142, [R1+0x1d8] ;  /* 0x0001d800018e7983 */ /* 0x000ea80000300a00 */
[----:B------:R-:W2:Y:S04]  /*4a7b0*/  LDL.LU.64 R144, [R1+0x1e0] ;  /* 0x0001e00001907983 */ /* 0x000ea80000300a00 */
[----:B------:R-:W2:Y:S04]  /*4a7c0*/  LDL.LU.64 R146, [R1+0x1e8] ;  /* 0x0001e80001927983 */ /* 0x000ea80000300a00 */
[----:B------:R-:W2:Y:S04]  /*4a7d0*/  LDL.LU.64 R148, [R1+0x1f0] ;  /* 0x0001f00001947983 */ /* 0x000ea80000300a00 */
[----:B------:R-:W2:Y:S01]  /*4a7e0*/  LDL.LU.64 R150, [R1+0x1f8] ;  /* 0x0001f80001967983 */ /* 0x000ea20000300a00 */
[----:B------:R-:W-:-:S02]  /*4a7f0*/  WARPGROUP.DEPBAR.LE gsb0, 0x0 ;  /* 0x00008000000079c5 */ /* 0x000fc40000010000 */
[----:B------:R-:W-:-:S06]  /*4a800*/  WARPGROUP.ARRIVE ;  /* 0x00000000000079c5 */ /* 0x000fcc0000000000 */
        /* <DEDUP_REMOVED lines=17> */
[----:B------:R-:W-:Y:S04]  /*4a920*/  STL [R1+0x203c], R184 ;  /* 0x00203cb801007387 */ /* 0x000fe80000100800 */
[----:B------:R-:W-:Y:S04]  /*4a930*/  STL [R1+0x2024], R185 ;  /* 0x002024b901007387 */ /* 0x000fe80000100800 */
[----:B------:R-:W-:Y:S04]  /*4a940*/  STL [R1+0x2020], R176 ;  /* 0x002020b001007387 */ /* 0x000fe80000100800 */
[----:B------:R-:W-:Y:S04]  /*4a950*/  STL [R1+0x201c], R177 ;  /* 0x00201cb101007387 */ /* 0x000fe80000100800 */
[----:B------:R-:W-:Y:S04]  /*4a960*/  STL [R1+0x2018], R168 ;  /* 0x002018a801007387 */ /* 0x000fe80000100800 */
[----:B------:R-:W-:Y:S04]  /*4a970*/  STL [R1+0x2014], R169 ;  /* 0x002014a901007387 */ /* 0x000fe80000100800 */
[----:B------:R-:W-:Y:S04]  /*4a980*/  STL [R1+0x2010], R160 ;  /* 0x002010a001007387 */ /* 0x000fe80000100800 */
[----:B------:R-:W-:Y:S01]  /*4a990*/  STL [R1+0x200c], R161 ;  /* 0x00200ca101007387 */ /* 0x000fe20000100800 */
[----:B------:R-:W-:-:S02]  /*4a9a0*/  WARPGROUP.DEPBAR.LE gsb0, 0x0 ;  /* 0x00008000000079c5 */ /* 0x000fc40000010000 */
[----:B------:R-:W-:-:S06]  /*4a9b0*/  WARPGROUP.ARRIVE ;  /* 0x00000000000079c5 */ /* 0x000fcc0000000000 */
        /* <DEDUP_REMOVED lines=72> */
[----:B0-----:R-:W2:Y:S04]  /*4ae40*/  LDL.LU.64 R130, [R1+0x2440] ;  /* 0x0024400001827983 */ /* 0x001ea80000300a00 */
[----:B------:R-:W2:Y:S04]  /*4ae50*/  LDL.LU.64 R128, [R1+0x2438] ;  /* 0x0024380001807983 */ /* 0x000ea80000300a00 */
[----:B------:R-:W2:Y:S04]  /*4ae60*/  LDL.LU.64 R126, [R1+0x2430] ;  /* 0x00243000017e7983 */ /* 0x000ea80000300a00 */
[----:B------:R-:W2:Y:S04]  /*4ae70*/  LDL.LU.64 R124, [R1+0x2428] ;  /* 0x00242800017c7983 */ /* 0x000ea80000300a00 */
[----:B------:R-:W2:Y:S04]  /*4ae80*/  LDL.LU.64 R122, [R1+0x2420] ;  /* 0x00242000017a7983 */ /* 0x000ea80000300a00 */
[----:B------:R-:W2:Y:S04]  /*4ae90*/  LDL.LU.64 R120, [R1+0x2418] ;  /* 0x0024180001787983 */ /* 0x000ea80000300a00 */
[----:B------:R-:W2:Y:S01]  /*4aea0*/  LDL.LU.64 R118, [R1+0x2410] ;  /* 0x0024100001767983 */ /* 0x000ea20000300a00 */
[----:B------:R-:W-:-:S02]  /*4aeb0*/  IMAD.MOV.U32 R237, RZ, RZ, R115 ;  /* 0x000000ffffed7224 */ /* 0x000fc400078e0073 */
[----:B------:R-:W-:Y:S01]  /*4aec0*/  IMAD.MOV.U32 R236, RZ, RZ, R114 ;  /* 0x000000ffffec7224 */ /* 0x000fe200078e0072 */
[----:B------:R-:W2:Y:S01]  /*4aed0*/  LDL.LU.64 R116, [R1+0x2408] ;  /* 0x0024080001747983 */ /* 0x000ea20000300a00 */
[----:B------:R-:W-:Y:S02]  /*4aee0*/  IMAD.MOV.U32 R231, RZ, RZ, R113 ;  /* 0x000000ffffe77224 */ /* 0x000fe400078e0071 */
[----:B------:R-:W-:Y:S01]  /*4aef0*/  IMAD.MOV.U32 R230, RZ, RZ, R112 ;  /* 0x000000ffffe67224 */ /* 0x000fe200078e0070 */
[----:B------:R-:W2:Y:S01]  /*4af00*/  LDL.LU.64 R114, [R1+0x2400] ;  /* 0x0024000001727983 */ /* 0x000ea20000300a00 */
[----:B------:R-:W-:Y:S02]  /*4af10*/  IMAD.MOV.U32 R229, RZ, RZ, R111 ;  /* 0x000000ffffe57224 */ /* 0x000fe400078e006f */
[----:B------:R-:W-:Y:S01]  /*4af20*/  IMAD.MOV.U32 R228, RZ, RZ, R110 ;  /* 0x000000ffffe47224 */ /* 0x000fe200078e006e */
        /* <DEDUP_REMOVED lines=79> */
[----:B------:R-:W-:Y:S01]  /*4b420*/  UIADD3.64 UR40, UR36, 0x380, URZ ;  /* 0x0000038024287897 */ /* 0x000fe2000fffe03f */
[----:B------:R-:W-:Y:S01]  /*4b430*/  UMOV UR54, UR42 ;  /* 0x0000002a00367c82 */ /* 0x000fe20008000000 */
[----:B------:R-:W-:Y:S01]  /*4b440*/  UMOV UR55, UR43 ;  /* 0x0000002b00377c82 */ /* 0x000fe20008000000 */
[----:B------:R-:W-:Y:S01]  /*4b450*/  UMOV UR42, UR6 ;  /* 0x00000006002a7c82 */ /* 0x000fe20008000000 */
[----:B------:R-:W-:Y:S01]  /*4b460*/  UMOV UR43, UR7 ;  /* 0x00000007002b7c82 */ /* 0x000fe20008000000 */
[----:B------:R-:W-:Y:S01]  /*4b470*/  UIADD3.64 UR4, UR36, 0x400, URZ ;  /* 0x0000040024047897 */ /* 0x000fe2000fffe03f */
[----:B------:R-:W-:Y:S01]  /*4b480*/  UMOV UR6, UR38 ;  /* 0x0000002600067c82 */ /* 0x000fe20008000000 */
[----:B------:R-:W-:Y:S01]  /*4b490*/  UMOV UR7, UR39 ;  /* 0x0000002700077c82 */ /* 0x000fe20008000000 */
[----:B--2---:R-:W-:Y:S01]  /*4b4a0*/  WARPGROUP.ARRIVE ;  /* 0x00000000000079c5 */ /* 0x004fe20000000000 */
[----:B------:R-:W2:Y:S01]  /*4b4b0*/  LDL.LU.64 R22, [R1+0x2290] ;  /* 0x0022900001167983 */ /* 0x000ea20000300a00 */
[----:B------:R-:W-:Y:S01]  /*4b4c0*/  UMOV UR16, UR40 ;  /* 0x0000002800107c82 */ /* 0x000fe20008000000 */
[----:B------:R-:W-:-:S02]  /*4b4d0*/  UMOV UR17, UR41 ;  /* 0x0000002900117c82 */ /* 0x000fc40008000000 */
[----:B------:R-:W3:Y:S04]  /*4b4e0*/  LDL.LU.64 R20, [R1+0x2288] ;  /* 0x0022880001147983 */ /* 0x000ee80000300a00 */
[----:B------:R-:W4:Y:S01]  /*4b4f0*/  LDL.LU.64 R18, [R1+0x2280] ;  /* 0x0022800001127983 */ /* 0x000f220000300a00 */
[----:B------:R-:W-:Y:S01]  /*4b500*/  HGMMA.64x256x16.F32 R24, gdesc[UR40].tnspA, R24, gsb0 ;  /* 0x23e00000281879f0 */ /* 0x000fe20008000818 */
[----:B------:R-:W-:Y:S01]  /*4b510*/  UIADD3.64 UR40, UR36, 0x480, URZ ;  /* 0x0000048024287897 */ /* 0x000fe2000fffe03f */
[----:B------:R-:W-:Y:S01]  /*4b520*/  UMOV UR42, UR60 ;  /* 0x0000003c002a7c82 */ /* 0x000fe20008000000 */
[----:B------:R-:W-:Y:S01]  /*4b530*/  UMOV UR43, UR61 ;  /* 0x0000003d002b7c82 */ /* 0x000fe20008000000 */
[----:B------:R-:W3:Y:S04]  /*4b540*/  LDL.LU.64 R16, [R1+0x2278] ;  /* 0x0022780001107983 */ /* 0x000ee80000300a00 */
[----:B------:R-:W3:Y:S04]  /*4b550*/  LDL.LU.64 R14, [R1+0x2270] ;  /* 0x00227000010e7983 */ /* 0x000ee80000300a00 */
[----:B------:R-:W4:Y:S01]  /*4b560*/  LDL.LU.64 R12, [R1+0x2268] ;  /* 0x00226800010c7983 */ /* 0x000f220000300a00 */
[----:B------:R-:W-:Y:S01]  /*4b570*/  UMOV UR8, UR4 ;  /* 0x0000000400087c82 */ /* 0x000fe20008000000 */
[----:B------:R-:W-:-:S02]  /*4b580*/  WARPGROUP.DEPBAR.LE gsb0, 0x0 ;  /* 0x00008000000079c5 */ /* 0x000fc40000010000 */
[----:B------:R-:W-:Y:S01]  /*4b590*/  WARPGROUP.ARRIVE ;  /* 0x00000000000079c5 */ /* 0x000fe20000000000 */
[----:B------:R-:W-:Y:S01]  /*4b5a0*/  UMOV UR9, UR5 ;  /* 0x0000000500097c82 */ /* 0x000fe20008000000 */
[----:B------:R-:W-:Y:S01]  /*4b5b0*/  UMOV UR12, UR40 ;  /* 0x00000028000c7c82 */ /* 0x000fe20008000000 */
[----:B------:R-:W-:Y:S01]  /*4b5c0*/  UMOV UR13, UR41 ;  /* 0x00000029000d7c82 */ /* 0x000fe20008000000 */
[----:B------:R-:W3:Y:S04]  /*4b5d0*/  LDL.LU.64 R10, [R1+0x2260] ;  /* 0x00226000010a7983 */ /* 0x000ee80000300a00 */
[----:B------:R-:W3:Y:S04]  /*4b5e0*/  LDL.LU.64 R8, [R1+0x2258] ;  /* 0x0022580001087983 */ /* 0x000ee80000300a00 */
[----:B------:R-:W-:Y:S01]  /*4b5f0*/  HGMMA.64x256x16.F32 R24, gdesc[UR4].tnspA, R24, gsb0 ;  /* 0x23e00000041879f0 */ /* 0x000fe20008000818 */
[----:B------:R-:W-:-:S02]  /*4b600*/  R2UR UR7, R157 ;  /* 0x000000009d0772ca */ /* 0x000fc400000e0000 */
[----:B------:R-:W-:Y:S01]  /*4b610*/  R2UR UR6, R156 ;  /* 0x000000009c0672ca */ /* 0x000fe200000e0000 */
[----:B------:R-:W-:Y:S01]  /*4b620*/  UIADD3.64 UR4, UR36, 0x500, URZ ;  /* 0x0000050024047897 */ /* 0x000fe2000fffe03f */
[----:B------:R-:W-:Y:S02]  /*4b630*/  WARPGROUP.DEPBAR.LE gsb0, 0x0 ;  /* 0x00008000000079c5 */ /* 0x000fe40000010000 */
[----:B------:R-:W-:-:S15]  /*4b640*/  WARPGROUP.ARRIVE ;  /* 0x00000000000079c5 */ /* 0x000fde0000000000 */
[----:B------:R-:W-:-:S06]  /*4b650*/  NOP ;  /* 0x0000000000007918 */ /* 0x000fcc0000000000 */
[----:B------:R-:W-:Y:S01]  /*4b660*/  HGMMA.64x256x16.F32 R24, gdesc[UR40].tnspA, R24, gsb0 ;  /* 0x23e00000281879f0 */ /* 0x000fe20008000818 */
[----:B------:R-:W-:Y:S02]  /*4b670*/  R2UR UR43, R155 ;  /* 0x000000009b2b72ca */ /* 0x000fe400000e0000 */
[----:B--2---:R-:W-:Y:S02]  /*4b680*/  R2UR UR42, R23 ;  /* 0x00000000172a72ca */ /* 0x004fe400000e0000 */
[----:B------:R-:W-:Y:S02]  /*4b690*/  R2UR UR41, R22 ;  /* 0x00000000162972ca */ /* 0x000fe400000e0000 */
[----:B----4-:R-:W-:Y:S01]  /*4b6a0*/  R2UR UR40, R13 ;  /* 0x000000000d2872ca */ /* 0x010fe200000e0000 */
[----:B------:R-:W-:Y:S02]  /*4b6b0*/  WARPGROUP.DEPBAR.LE gsb0, 0x0 ;  /* 0x00008000000079c5 */ /* 0x000fe40000010000 */
[----:B------:R-:W-:-:S15]  /*4b6c0*/  WARPGROUP.ARRIVE ;  /* 0x00000000000079c5 */ /* 0x000fde0000000000 */
[----:B------:R-:W-:-:S03]  /*4b6d0*/  NOP ;  /* 0x0000000000007918 */ /* 0x000fc60000000000 */
        /* <DEDUP_REMOVED lines=13> */
[----:B------:R-:W-:Y:S02]  /*4b7b0*/  IMAD.MOV.U32 R7, RZ, RZ, R163 ;  /* 0x000000ffff077224 */ /* 0x000fe400078e00a3 */
[----:B------:R-:W-:Y:S02]  /*4b7c0*/  IMAD.MOV.U32 R163, RZ, RZ, R219 ;  /* 0x000000ffffa37224 */ /* 0x000fe400078e00db */
[----:B------:R-:W-:Y:S02]  /*4b7d0*/  IMAD.MOV.U32 R219, RZ, RZ, R226 ;  /* 0x000000ffffdb7224 */ /* 0x000fe400078e00e2 */
[----:B---3--:R-:W-:Y:S02]  /*4b7e0*/  IMAD.MOV.U32 R226, RZ, RZ, R10 ;  /* 0x000000ffffe27224 */ /* 0x008fe400078e000a */
[----:B------:R-:W-:Y:S02]  /*4b7f0*/  IMAD.MOV.U32 R10, RZ, RZ, R154 ;  /* 0x000000ffff0a7224 */ /* 0x000fe400078e009a */
[----:B------:R-:W2:Y:S01]  /*4b800*/  LDL.LU R154, [R1+0x2250] ;  /* 0x00225000019a7983 */ /* 0x000ea20000300800 */
[----:B------:R-:W-:-:S04]  /*4b810*/  IMAD.MOV.U32 R168, RZ, RZ, R226 ;  /* 0x000000ffffa87224 */ /* 0x000fc800078e00e2 */
[----:B------:R-:W-:Y:S02]  /*4b820*/  IMAD.MOV.U32 R156, RZ, RZ, R168 ;  /* 0x000000ffff9c7224 */ /* 0x000fe400078e00a8 */
[----:B------:R-:W-:Y:S02]  /*4b830*/  IMAD.MOV.U32 R168, RZ, RZ, R9 ;  /* 0x000000ffffa87224 */ /* 0x000fe400078e0009 */
[----:B------:R-:W-:Y:S02]  /*4b840*/  IMAD.MOV.U32 R9, RZ, RZ, R19 ;  /* 0x000000ffff097224 */ /* 0x000fe400078e0013 */
[----:B------:R-:W-:Y:S02]  /*4b850*/  IMAD.MOV.U32 R19, RZ, RZ, R14 ;  /* 0x000000ffff137224 */ /* 0x000fe400078e000e */
[----:B------:R-:W-:Y:S02]  /*4b860*/  IMAD.MOV.U32 R14, RZ, RZ, R152 ;  /* 0x000000ffff0e7224 */ /* 0x000fe400078e0098 */
[----:B------:R-:W0:Y:S01]  /*4b870*/  LDC R152, c[0x0][0x230] ;  /* 0x00008c00ff987b82 */ /* 0x000e220000000800 */
[----:B------:R-:W-:-:S02]  /*4b880*/  WARPGROUP.DEPBAR.LE gsb0, 0x0 ;  /* 0x00008000000079c5 */ /* 0x000fc40000010000 */
[----:B------:R-:W-:-:S06]  /*4b890*/  WARPGROUP.ARRIVE ;  /* 0x00000000000079c5 */ /* 0x000fcc0000000000 */
[----:B------:R-:W-:Y:S01]  /*4b8a0*/  HGMMA.64x256x16.F32 R24, gdesc[UR52].tnspA, R24, gsb0 ;  /* 0x23e00000341879f0 */ /* 0x000fe20008000818 */
[----:B0-----:R-:W-:-:S05]  /*4b8b0*/  VIADD R152, R152, 0x7f ;  /* 0x0000007f98987836 */ /* 0x001fca0000000000 */
[----:B------:R-:W-:-:S04]  /*4b8c0*/  SHF.R.S32.HI R13, RZ, 0x1f, R152 ;  /* 0x0000001fff0d7819 */ /* 0x000fc80000011498 */
[----:B------:R-:W-:Y:S02]  /*4b8d0*/  LEA.HI R13, R13, R152, RZ, 0x7 ;  /* 0x000000980d0d7211 */ /* 0x000fe400078f38ff */
[----:B------:R-:W0:Y:S01]  /*4b8e0*/  LDC R152, c[0x0][0x238] ;  /* 0x00008e00ff987b82 */ /* 0x000e220000000800 */
[----:B------:R-:W-:Y:S01]  /*4b8f0*/  UMOV UR6, UR4 ;  /* 0x0000000400067c82 */ /* 0x000fe20008000000 */
[----:B------:R-:W-:Y:S01]  /*4b900*/  R2UR UR4, R163 ;  /* 0x00000000a30472ca */ /* 0x000fe200000e0000 */
[----:B------:R-:W-:Y:S02]  /*4b910*/  IMAD.MOV.U32 R184, RZ, RZ, R178 ;  /* 0x000000ffffb87224 */ /* 0x000fe400078e00b2 */
[----:B------:R-:W-:Y:S01]  /*4b920*/  IMAD.MOV.U32 R169, RZ, RZ, R187 ;  /* 0x000000ffffa97224 */ /* 0x000fe200078e00bb */
[----:B------:R-:W-:Y:S01]  /*4b930*/  UMOV UR7, UR5 ;  /* 0x0000000500077c82 */ /* 0x000fe20008000000 */
[----:B------:R-:W-:Y:S01]  /*4b940*/  IMAD.MOV.U32 R6, RZ, RZ, R186 ;  /* 0x000000ffff067224 */ /* 0x000fe200078e00ba */
[----:B------:R-:W-:Y:S01]  /*4b950*/  R2UR UR5, R7 ;  /* 0x00000000070572ca */ /* 0x000fe200000e0000 */
[----:B------:R-:W-:-:S02]  /*4b960*/  IMAD.MOV.U32 R161, RZ, RZ, R195 ;  /* 0x000000ffffa17224 */ /* 0x000fc400078e00c3 */
[----:B------:R-:W-:Y:S02]  /*4b970*/  IMAD.MOV.U32 R7, RZ, RZ, R194 ;  /* 0x000000ffff077224 */ /* 0x000fe400078e00c2 */
[----:B------:R-:W-:Y:S02]  /*4b980*/  IMAD.MOV.U32 R4, RZ, RZ, R219 ;  /* 0x000000ffff047224 */ /* 0x000fe400078e00db */
[----:B------:R-:W-:Y:S02]  /*4b990*/  IMAD.MOV.U32 R177, RZ, RZ, R227 ;  /* 0x000000ffffb17224 */ /* 0x000fe400078e00e3 */
[----:B------:R-:W-:Y:S02]  /*4b9a0*/  IMAD.MOV.U32 R160, RZ, RZ, R235 ;  /* 0x000000ffffa07224 */ /* 0x000fe400078e00eb */
[----:B------:R-:W-:Y:S01]  /*4b9b0*/  IMAD.MOV.U32 R5, RZ, RZ, R234 ;  /* 0x000000ffff057224 */ /* 0x000fe200078e00ea */
[----:B------:R-:W-:Y:S01]  /*4b9c0*/  SHF.R.S32.HI R13, RZ, 0x7, R13 ;  /* 0x00000007ff0d7819 */ /* 0x000fe2000001140d */
[----:B------:R-:W-:-:S02]  /*4b9d0*/  VIADD R156, R156, 0x1 ;  /* 0x000000019c9c7836 */ /* 0x000fc40000000000 */
[----:B------:R-:W-:Y:S02]  /*4b9e0*/  IMAD.MOV.U32 R176, RZ, RZ, R8 ;  /* 0x000000ffffb07224 */ /* 0x000fe400078e0008 */
[----:B------:R-:W-:Y:S02]  /*4b9f0*/  IMAD.MOV.U32 R185, RZ, RZ, R243 ;  /* 0x000000ffffb97224 */ /* 0x000fe400078e00f3 */
[----:B0-----:R-:W-:-:S04]  /*4ba00*/  IMAD.SHL.U32 R152, R152, 0x80, RZ ;  /* 0x0000008098987824 */ /* 0x001fc800078e00ff */
[----:B------:R-:W-:Y:S02]  /*4ba10*/  IMAD.SHL.U32 R152, R152, 0x2, RZ ;  /* 0x0000000298987824 */ /* 0x000fe400078e00ff */
[----:B------:R-:W-:Y:S02]  /*4ba20*/  IMAD.MOV.U32 R157, RZ, RZ, R242 ;  /* 0x000000ffff9d7224 */ /* 0x000fe400078e00f2 */
[----:B------:R-:W-:Y:S01]  /*4ba30*/  IMAD.MOV.U32 R8, RZ, RZ, R250 ;  /* 0x000000ffff087224 */ /* 0x000fe200078e00fa */
[----:B------:R-:W-:Y:S02]  /*4ba40*/  ISETP.NE.U32.AND P0, PT, R156, R13, PT ;  /* 0x0000000d9c00720c */ /* 0x000fe40003f05070 */
[----:B------:R-:W-:Y:S01]  /*4ba50*/  IADD3 R153, P3, R153, R152, RZ ;  /* 0x0000009899997210 */ /* 0x000fe20007f7e0ff */
[----:B------:R-:W-:Y:S02]  /*4ba60*/  WARPGROUP.DEPBAR.LE gsb0, 0x0 ;  /* 0x00008000000079c5 */ /* 0x000fe40000010000 */
[----:B------:R-:W-:Y:S04]  /*4ba70*/  STL.64 [R1], R24 ;  /* 0x0000001801007387 */ /* 0x000fe80000100a00 */
        /* <DEDUP_REMOVED lines=64> */
[----:B------:R-:W-:Y:S01]  /*4be80*/  IMAD.MOV.U32 R22, RZ, RZ, R132 ;  /* 0x000000ffff167224 */ /* 0x000fe200078e0084 */
[----:B0-----:R-:W3:Y:S04]  /*4be90*/  LDL.LU.64 R150, [R1+0x2248] ;  /* 0x0022480001967983 */ /* 0x001ee80000300a00 */
        /* <DEDUP_REMOVED lines=37> */
[----:B------:R-:W3:Y:S01]  /*4c0f0*/  LDL.LU.64 R74, [R1+0x2118] ;  /* 0x00211800014a7983 */ /* 0x000ee20000300a00 */
[----:B------:R-:W-:-:S03]  /*4c100*/  IMAD.MOV.U32 R155, RZ, RZ, R70 ;  /* 0x000000ffff9b7224 */ /* 0x000fc600078e0046 */
        /* <DEDUP_REMOVED lines=47> */
[----:B------:R-:W3:Y:S04]  /*4c400*/  LDL.LU.64 R26, [R1+0x2058] ;  /* 0x00205800011a7983 */ /* 0x000ee80000300a00 */
[----:B------:R-:W3:Y:S04]  /*4c410*/  LDL.LU.64 R24, [R1+0x2050] ;  /* 0x0020500001187983 */ /* 0x000ee80000300a00 */
[----:B------:R0:W-:Y:S04]  /*4c420*/  STL [R1+0xae0], R156 ;  /* 0x000ae09c01007387 */ /* 0x0001e80000100800 */
[----:B------:R-:W4:Y:S04]  /*4c430*/  LDL.LU R13, [R1+0x1334] ;  /* 0x00133400010d7983 */ /* 0x000f280000300800 */
[----:B0-----:R-:W2:Y:S04]  /*4c440*/  LDL.LU R156, [R1+0x132c] ;  /* 0x00132c00019c7983 */ /* 0x001ea80000300800 */
[----:B------:R0:W-:Y:S04]  /*4c450*/  STL [R1+0x133c], R153 ;  /* 0x00133c9901007387 */ /* 0x0001e80000100800 */
[----:B0-----:R-:W3:Y:S01]  /*4c460*/  LDL.LU R153, [R1+0x2048] ;  /* 0x0020480001997983 */ /* 0x001ee20000300800 */
[----:B------:R-:W-:-:S02]  /*4c470*/  IADD3 R2, P1, R2, R152, RZ ;  /* 0x0000009802027210 */ /* 0x000fc40007f3e0ff */
[----:B----4-:R-:W-:-:S05]  /*4c480*/  IADD3 R13, P4, R13, R152, RZ ;  /* 0x000000980d0d7210 */ /* 0x010fca0007f9e0ff */
[----:B------:R-:W-:Y:S01]  /*4c490*/  STL [R1+0x1334], R13 ;  /* 0x0013340d01007387 */ /* 0x000fe20000100800 */
[----:B--2---:R-:W-:-:S05]  /*4c4a0*/  IADD3 R156, P5, R156, R152, RZ ;  /* 0x000000989c9c7210 */ /* 0x004fca0007fbe0ff */
[----:B------:R-:W-:Y:S01]  /*4c4b0*/  STL [R1+0x132c], R156 ;  /* 0x00132c9c01007387 */ /* 0x000fe20000100800 */
[----:B---3--:R-:W-:-:S05]  /*4c4c0*/  IADD3 R153, P6, R153, R152, RZ ;  /* 0x0000009899997210 */ /* 0x008fca0007fde0ff */
[----:B------:R0:W-:Y:S04]  /*4c4d0*/  STL [R1+0x1324], R153 ;  /* 0x0013249901007387 */ /* 0x0001e80000100800 */
[----:B0-----:R-:W2:Y:S04]  /*4c4e0*/  LDL.LU R153, [R1+0x2044] ;  /* 0x0020440001997983 */ /* 0x001ea80000300800 */
[----:B------:R0:W-:Y:S04]  /*4c4f0*/  STL [R1+0x131c], R2 ;  /* 0x00131c0201007387 */ /* 0x0001e80000100800 */
[----:B0-----:R-:W2:Y:S04]  /*4c500*/  LDL.LU R2, [R1+0x2040] ;  /* 0x0020400001027983 */ /* 0x001ea80000300800 */
[----:B------:R-:W3:Y:S04]  /*4c510*/  LDL.LU R13, [R1+0x1314] ;  /* 0x00131400010d7983 */ /* 0x000ee80000300800 */
[----:B------:R-:W4:Y:S01]  /*4c520*/  LDL.LU R156, [R1+0x1338] ;  /* 0x00133800019c7983 */ /* 0x000f220000300800 */
[----:B------:R-:W-:-:S05]  /*4c530*/  IADD3 R154, P2, R154, R152, RZ ;  /* 0x000000989a9a7210 */ /* 0x000fca0007f5e0ff */
[--C-:B--2---:R-:W-:Y:S01]  /*4c540*/  IMAD.X R153, R153, 0x1, R2.reuse, P2 ;  /* 0x0000000199997824 */ /* 0x104fe200010e0602 */
[----:B---3--:R-:W-:Y:S01]  /*4c550*/  IADD3 R13, P2, R13, R152, RZ ;  /* 0x000000980d0d7210 */ /* 0x008fe20007f5e0ff */
[----:B----4-:R-:W-:-:S04]  /*4c560*/  IMAD.X R156, R156, 0x1, R2, P3 ;  /* 0x000000019c9c7824 */ /* 0x010fc800018e0602 */
[----:B------:R0:W-:Y:S04]  /*4c570*/  STL [R1+0x1314], R13 ;  /* 0x0013140d01007387 */ /* 0x0001e80000100800 */
[----:B0-----:R-:W2:Y:S04]  /*4c580*/  LDL.LU R13, [R1+0x130c] ;  /* 0x00130c00010d7983 */ /* 0x001ea80000300800 */
[----:B------:R0:W-:Y:S04]  /*4c590*/  STL [R1+0x1338], R156 ;  /* 0x0013389c01007387 */ /* 0x0001e80000100800 */
[----:B0-----:R-:W3:Y:S01]  /*4c5a0*/  LDL.LU R156, [R1+0x1330] ;  /* 0x00133000019c7983 */ /* 0x001ee20000300800 */
[----:B--2---:R-:W-:-:S05]  /*4c5b0*/  IADD3 R13, P3, R13, R152, RZ ;  /* 0x000000980d0d7210 */ /* 0x004fca0007f7e0ff */
[----:B------:R0:W-:Y:S01]  /*4c5c0*/  STL [R1+0x130c], R13 ;  /* 0x00130c0d01007387 */ /* 0x0001e20000100800 */
[----:B---3--:R-:W-:-:S03]  /*4c5d0*/  IMAD.X R156, R156, 0x1, R2, P4 ;  /* 0x000000019c9c7824 */ /* 0x008fc600020e0602 */
        /* <DEDUP_REMOVED lines=687> */
[----:B------:R-:W-:-:S05]  /*4f0d0*/  IADD3 R184, P4, R184, R152, RZ ;  /* 0x00000098b8b87210 */ /* 0x000fca0007f9e0ff */
[----:B------:R0:W-:Y:S04]  /*4f0e0*/  STL [R1+0xf74], R184 ;  /* 0x000f74b801007387 */ /* 0x0001e80000100800 */
[----:B0-----:R0:W5:Y:S01]  /*4f0f0*/  LDL.LU R184, [R1+0x203c] ;  /* 0x00203c0001b87983 */ /* 0x0011620000300800 */
[----:B--2---:R-:W-:-:S05]  /*4f100*/  IMAD.X R13, R13, 0x1, R2, P5 ;  /* 0x000000010d0d7824 */ /* 0x004fca00028e0602 */
[----:B------:R1:W-:Y:S01]  /*4f110*/  STL [R1+0xf98], R13 ;  /* 0x000f980d01007387 */ /* 0x0003e20000100800 */
[----:B---3--:R-:W-:-:S03]  /*4f120*/  IADD3 R156, P5, R156, R152, RZ ;  /* 0x000000989c9c7210 */ /* 0x008fc60007fbe0ff */
[----:B-1----:R-:W2:Y:S04]  /*4f130*/  LDL.LU R13, [R1+0xf88] ;  /* 0x000f8800010d7983 */ /* 0x002ea80000300800 */
[----:B------:R-:W3:Y:S04]  /*4f140*/  LDL.LU R152, [R1+0xf90] ;  /* 0x000f900001987983 */ /* 0x000ee80000300800 */
[----:B------:R1:W-:Y:S04]  /*4f150*/  STL [R1+0xf6c], R156 ;  /* 0x000f6c9c01007387 */ /* 0x0003e80000100800 */
[----:B-1----:R-:W4:Y:S01]  /*4f160*/  LDL.LU R156, [R1+0xf5c] ;  /* 0x000f5c00019c7983 */ /* 0x002f220000300800 */
[----:B---3--:R-:W-:-:S05]  /*4f170*/  IMAD.X R152, R152, 0x1, R2, P6 ;  /* 0x0000000198987824 */ /* 0x008fca00030e0602 */
[----:B------:R1:W-:Y:S02]  /*4f180*/  STL [R1+0xf90], R152 ;  /* 0x000f909801007387 */ /* 0x0003e40000100800 */
[----:B-1----:R-:W1:Y:S01]  /*4f190*/  LDC R152, c[0x0][0x238] ;  /* 0x00008e00ff987b82 */ /* 0x002e620000000800 */
[----:B--2---:R-:W-:Y:S02]  /*4f1a0*/  IMAD.X R13, R13, 0x1, R2, P1 ;  /* 0x000000010d0d7824 */ /* 0x004fe400008e0602 */
[----:B-1----:R-:W-:-:S04]  /*4f1b0*/  IMAD.SHL.U32 R152, R152, 0x80, RZ ;  /* 0x0000008098987824 */ /* 0x002fc800078e00ff */
[----:B------:R-:W-:-:S05]  /*4f1c0*/  IMAD.SHL.U32 R152, R152, 0x2, RZ ;  /* 0x0000000298987824 */ /* 0x000fca00078e00ff */
[-C--:B------:R-:W-:Y:S02]  /*4f1d0*/  IADD3 R12, P6, R12, R152.reuse, RZ ;  /* 0x000000980c0c7210 */ /* 0x080fe40007fde0ff */
[----:B----4-:R-:W-:-:S03]  /*4f1e0*/  IADD3 R156, P1, R156, R152, RZ ;  /* 0x000000989c9c7210 */ /* 0x010fc60007f3e0ff */
[----:B------:R1:W-:Y:S04]  /*4f1f0*/  STL [R1+0xf64], R12 ;  /* 0x000f640c01007387 */ /* 0x0003e80000100800 */
[----:B-1----:R-:W2:Y:S04]  /*4f200*/  LDL.LU R12, [R1+0x2038] ;  /* 0x00203800010c7983 */ /* 0x002ea80000300800 */
[----:B------:R1:W-:Y:S04]  /*4f210*/  STL [R1+0xf88], R13 ;  /* 0x000f880d01007387 */ /* 0x0003e80000100800 */
[----:B-1----:R-:W3:Y:S04]  /*4f220*/  LDL.LU R13, [R1+0xf78] ;  /* 0x000f7800010d7983 */ /* 0x002ee80000300800 */
[----:B------:R-:W4:Y:S04]  /*4f230*/  LDL.LU R152, [R1+0xf80] ;  /* 0x000f800001987983 */ /* 0x000f280000300800 */
[----:B------:R1:W-:Y:S04]  /*4f240*/  STL [R1+0xf5c], R156 ;  /* 0x000f5c9c01007387 */ /* 0x0003e80000100800 */
[----:B-1----:R-:W3:Y:S01]  /*4f250*/  LDL.LU R156, [R1+0xf4c] ;  /* 0x000f4c00019c7983 */ /* 0x002ee20000300800 */
[----:B----4-:R-:W-:-:S05]  /*4f260*/  IMAD.X R152, R152, 0x1, R2, P2 ;  /* 0x0000000198987824 */ /* 0x010fca00010e0602 */
[----:B------:R1:W-:Y:S02]  /*4f270*/  STL [R1+0xf80], R152 ;  /* 0x000f809801007387 */ /* 0x0003e40000100800 */
[----:B-1----:R-:W1:Y:S02]  /*4f280*/  LDC R152, c[0x0][0x238] ;  /* 0x00008e00ff987b82 */ /* 0x002e640000000800 */
[----:B-1----:R-:W-:-:S04]  /*4f290*/  IMAD.SHL.U32 R152, R152, 0x80, RZ ;  /* 0x0000008098987824 */ /* 0x002fc800078e00ff */
[----:B------:R-:W-:-:S05]  /*4f2a0*/  IMAD.SHL.U32 R152, R152, 0x2, RZ ;  /* 0x0000000298987824 */ /* 0x000fca00078e00ff */
[----:B--2---:R-:W-:-:S05]  /*4f2b0*/  IADD3 R12, P2, R12, R152, RZ ;  /* 0x000000980c0c7210 */ /* 0x004fca0007f5e0ff */
[----:B------:R1:W-:Y:S04]  /*4f2c0*/  STL [R1+0xf54], R12 ;  /* 0x000f540c01007387 */ /* 0x0003e80000100800 */
[----:B-1----:R-:W2:Y:S01]  /*4f2d0*/  LDL.LU R12, [R1+0x2034] ;  /* 0x00203400010c7983 */ /* 0x002ea20000300800 */
[----:B---3--:R-:W-:Y:S01]  /*4f2e0*/  IMAD.X R13, R13, 0x1, R2, P3 ;  /* 0x000000010d0d7824 */ /* 0x008fe200018e0602 */
[----:B------:R-:W-:-:S04]  /*4f2f0*/  IADD3 R156, P3, R156, R152, RZ ;  /* 0x000000989c9c7210 */ /* 0x000fc80007f7e0ff */
[----:B------:R1:W-:Y:S04]  /*4f300*/  STL [R1+0xf78], R13 ;  /* 0x000f780d01007387 */ /* 0x0003e80000100800 */
[----:B-1----:R-:W3:Y:S04]  /*4f310*/  LDL.LU R13, [R1+0xf68] ;  /* 0x000f6800010d7983 */ /* 0x002ee80000300800 */
[----:B------:R-:W4:Y:S01]  /*4f320*/  LDL.LU R152, [R1+0x1f58] ;  /* 0x001f580001987983 */ /* 0x000f220000300800 */
[----:B--2---:R-:W-:-:S05]  /*4f330*/  IMAD.X R12, R12, 0x1, R2, P4 ;  /* 0x000000010c0c7824 */ /* 0x004fca00020e0602 */
[----:B------:R1:W-:Y:S04]  /*4f340*/  STL [R1+0xf70], R12 ;  /* 0x000f700c01007387 */ /* 0x0003e80000100800 */
[----:B------:R2:W-:Y:S01]  /*4f350*/  STL [R1+0xf4c], R156 ;  /* 0x000f4c9c01007387 */ /* 0x0005e20000100800 */
[----:B-1----:R-:W1:Y:S03]  /*4f360*/  LDC R12, c[0x0][0x23c] ;  /* 0x00008f00ff0c7b82 */ /* 0x002e660000000800 */
[----:B--2---:R-:W2:Y:S01]  /*4f370*/  LDL.LU R156, [R1+0x1350] ;  /* 0x00135000019c7983 */ /* 0x004ea20000300800 */
[----:B---3--:R-:W-:Y:S02]  /*4f380*/  IMAD.X R13, R13, 0x1, R2, P5 ;  /* 0x000000010d0d7824 */ /* 0x008fe400028e0602 */
[----:B-1----:R-:W-:-:S04]  /*4f390*/  IMAD.SHL.U32 R12, R12, 0x80, RZ ;  /* 0x000000800c0c7824 */ /* 0x002fc800078e00ff */
[----:B------:R-:W-:-:S05]  /*4f3a0*/  IMAD.SHL.U32 R12, R12, 0x2, RZ ;  /* 0x000000020c0c7824 */ /* 0x000fca00078e00ff */
[----:B----4-:R-:W-:-:S05]  /*4f3b0*/  IADD3 R152, P4, R152, R12, RZ ;  /* 0x0000000c98987210 */ /* 0x010fca0007f9e0ff */
[----:B------:R1:W-:Y:S04]  /*4f3c0*/  STL [R1+0x1f58], R152 ;  /* 0x001f589801007387 */ /* 0x0003e80000100800 */
[----:B------:R3:W-:Y:S04]  /*4f3d0*/  STL [R1+0xf68], R13 ;  /* 0x000f680d01007387 */ /* 0x0007e80000100800 */
[----:B-1----:R-:W4:Y:S04]  /*4f3e0*/  LDL.LU R152, [R1+0xf58] ;  /* 0x000f580001987983 */ /* 0x002f280000300800 */
[----:B---3--:R-:W3:Y:S01]  /*4f3f0*/  LDL.LU R13, [R1+0x1f50] ;  /* 0x001f5000010d7983 */ /* 0x008ee20000300800 */
[----:B--2---:R-:W-:-:S03]  /*4f400*/  IADD3 R156, P5, R156, R12, RZ ;  /* 0x0000000c9c9c7210 */ /* 0x004fc60007fbe0ff */
[----:B------:R-:W2:Y:S04]  /*4f410*/  LDL.LU R12, [R1+0xf60] ;  /* 0x000f6000010c7983 */ /* 0x000ea80000300800 */
[----:B------:R1:W-:Y:S04]  /*4f420*/  STL [R1+0x1350], R156 ;  /* 0x0013509c01007387 */ /* 0x0003e80000100800 */
[----:B-1----:R-:W3:Y:S01]  /*4f430*/  LDL.LU R156, [R1+0xf50] ;  /* 0x000f5000019c7983 */ /* 0x002ee20000300800 */
[----:B--2---:R-:W-:-:S05]  /*4f440*/  IMAD.X R12, R12, 0x1, R2, P6 ;  /* 0x000000010c0c7824 */ /* 0x004fca00030e0602 */
[----:B------:R1:W-:Y:S02]  /*4f450*/  STL [R1+0xf60], R12 ;  /* 0x000f600c01007387 */ /* 0x0003e40000100800 */
[----:B-1----:R-:W1:Y:S02]  /*4f460*/  LDC R12, c[0x0][0x23c] ;  /* 0x00008f00ff0c7b82 */ /* 0x002e640000000800 */
[----:B-1----:R-:W-:-:S04]  /*4f470*/  IMAD.SHL.U32 R12, R12, 0x80, RZ ;  /* 0x000000800c0c7824 */ /* 0x002fc800078e00ff */
[----:B------:R-:W-:-:S05]  /*4f480*/  IMAD.SHL.U32 R12, R12, 0x2, RZ ;  /* 0x000000020c0c7824 */ /* 0x000fca00078e00ff */
[----:B------:R-:W-:-:S05]  /*4f490*/  IADD3 R0, P6, R0, R12, RZ ;  /* 0x0000000c00007210 */ /* 0x000fca0007fde0ff */
[----:B------:R1:W-:Y:S04]  /*4f4a0*/  STL [R1+0x1f54], R0 ;  /* 0x001f540001007387 */ /* 0x0003e80000100800 */
[----:B-1----:R-:W2:Y:S01]  /*4f4b0*/  LDL.LU R0, [R1+0x2030] ;  /* 0x0020300001007983 */ /* 0x002ea20000300800 */
[--C-:B----4-:R-:W-:Y:S01]  /*4f4c0*/  IMAD.X R152, R152, 0x1, R2.reuse, P1 ;  /* 0x0000000198987824 */ /* 0x110fe200008e0602 */
[----:B---3--:R-:W-:Y:S01]  /*4f4d0*/  IADD3 R13, P1, R13, R12, RZ ;  /* 0x0000000c0d0d7210 */ /* 0x008fe20007f3e0ff */
[----:B------:R-:W-:-:S03]  /*4f4e0*/  IMAD.X R156, R156, 0x1, R2, P2 ;  /* 0x000000019c9c7824 */ /* 0x000fc600010e0602 */
[----:B------:R1:W-:Y:S04]  /*4f4f0*/  STL [R1+0xf58], R152 ;  /* 0x000f589801007387 */ /* 0x0003e80000100800 */
[----:B------:R-:W-:Y:S04]  /*4f500*/  STL [R1+0x1f50], R13 ;  /* 0x001f500d01007387 */ /* 0x000fe80000100800 */
[----:B-1----:R-:W3:Y:S04]  /*4f510*/  LDL.LU R152, [R1+0x1f48] ;  /* 0x001f480001987983 */ /* 0x002ee80000300800 */
[----:B------:R-:W-:Y:S01]  /*4f520*/  STL [R1+0xf50], R156 ;  /* 0x000f509c01007387 */ /* 0x000fe20000100800 */
[----:B--2---:R-:W-:-:S05]  /*4f530*/  IADD3 R0, P2, R0, R12, RZ ;  /* 0x0000000c00007210 */ /* 0x004fca0007f5e0ff */
[----:B------:R1:W-:Y:S04]  /*4f540*/  STL [R1+0x1f4c], R0 ;  /* 0x001f4c0001007387 */ /* 0x0003e80000100800 */
[----:B-1----:R-:W2:Y:S04]  /*4f550*/  LDL.LU R0, [R1+0x202c] ;  /* 0x00202c0001007983 */ /* 0x002ea80000300800 */
[----:B------:R-:W4:Y:S01]  /*4f560*/  LDL.LU R13, [R1+0x1f44] ;  /* 0x001f4400010d7983 */ /* 0x000f220000300800 */
[----:B--2---:R-:W-:Y:S01]  /*4f570*/  IMAD.X R0, R0, 0x1, R2, P3 ;  /* 0x0000000100007824 */ /* 0x004fe200018e0602 */
[----:B---3--:R-:W-:-:S04]  /*4f580*/  IADD3 R152, P3, R152, R12, RZ ;  /* 0x0000000c98987210 */ /* 0x008fc80007f7e0ff */
[----:B------:R1:W-:Y:S04]  /*4f590*/  STL [R1+0xf48], R0 ;  /* 0x000f480001007387 */ /* 0x0003e80000100800 */
[----:B-1----:R-:W2:Y:S04]  /*4f5a0*/  LDL.LU R0, [R1+0x2028] ;  /* 0x0020280001007983 */ /* 0x002ea80000300800 */
[----:B------:R-:W3:Y:S04]  /*4f5b0*/  LDL.LU R156, [R1+0xf44] ;  /* 0x000f4400019c7983 */ /* 0x000ee80000300800 */
[----:B------:R-:W2:Y:S04]  /*4f5c0*/  LDL.LU R12, [R1+0x1354] ;  /* 0x00135400010c7983 */ /* 0x000ea80000300800 */
[----:B------:R1:W-:Y:S04]  /*4f5d0*/  STL [R1+0x1f48], R152 ;  /* 0x001f489801007387 */ /* 0x0003e80000100800 */
[----:B-1----:R-:W4:Y:S01]  /*4f5e0*/  LDL.LU R152, [R1+0x1f40] ;  /* 0x001f400001987983 */ /* 0x002f220000300800 */
[----:B--2---:R-:W-:-:S05]  /*4f5f0*/  IMAD.X R12, R12, 0x1, R0, P4 ;  /* 0x000000010c0c7824 */ /* 0x004fca00020e0600 */
[----:B------:R1:W-:Y:S02]  /*4f600*/  STL [R1+0x1354], R12 ;  /* 0x0013540c01007387 */ /* 0x0003e40000100800 */
[----:B-1----:R-:W1:Y:S01]  /*4f610*/  LDC R12, c[0x0][0x23c] ;  /* 0x00008f00ff0c7b82 */ /* 0x002e620000000800 */
[----:B---3--:R-:W-:Y:S02]  /*4f620*/  IMAD.X R156, R156, 0x1, R0, P5 ;  /* 0x000000019c9c7824 */ /* 0x008fe400028e0600 */
[----:B-1----:R-:W-:-:S04]  /*4f630*/  IMAD.SHL.U32 R12, R12, 0x80, RZ ;  /* 0x000000800c0c7824 */ /* 0x002fc800078e00ff */
[----:B------:R-:W-:-:S05]  /*4f640*/  IMAD.SHL.U32 R12, R12, 0x2, RZ ;  /* 0x000000020c0c7824 */ /* 0x000fca00078e00ff */
[-C--:B----4-:R-:W-:Y:S02]  /*4f650*/  IADD3 R13, P4, R13, R12.reuse, RZ ;  /* 0x0000000c0d0d7210 */ /* 0x090fe40007f9e0ff */
[----:B------:R-:W-:-:S03]  /*4f660*/  IADD3 R152, P5, R152, R12, RZ ;  /* 0x0000000c98987210 */ /* 0x000fc60007fbe0ff */
[----:B------:R1:W-:Y:S04]  /*4f670*/  STL [R1+0x1f44], R13 ;  /* 0x001f440d01007387 */ /* 0x0003e80000100800 */
[----:B-1----:R-:W2:Y:S04]  /*4f680*/  LDL.LU R13, [R1+0x1f38] ;  /* 0x001f3800010d7983 */ /* 0x002ea80000300800 */
[----:B------:R1:W-:Y:S04]  /*4f690*/  STL [R1+0xf44], R156 ;  /* 0x000f449c01007387 */ /* 0x0003e80000100800 */
[----:B-1----:R-:W3:Y:S04]  /*4f6a0*/  LDL.LU R156, [R1+0x1348] ;  /* 0x00134800019c7983 */ /* 0x002ee80000300800 */
[----:B------:R-:W4:Y:S04]  /*4f6b0*/  LDL.LU R12, [R1+0x134c] ;  /* 0x00134c00010c7983 */ /* 0x000f280000300800 */
[----:B------:R1:W-:Y:S04]  /*4f6c0*/  STL [R1+0x1f40], R152 ;  /* 0x001f409801007387 */ /* 0x0003e80000100800 */
[----:B-1----:R-:W2:Y:S01]  /*4f6d0*/  LDL.LU R152, [R1+0x1f30] ;  /* 0x001f300001987983 */ /* 0x002ea20000300800 */
[----:B----4-:R-:W-:-:S05]  /*4f6e0*/  IMAD.X R12, R12, 0x1, R0, P6 ;  /* 0x000000010c0c7824 */ /* 0x010fca00030e0600 */
[----:B------:R1:W-:Y:S02]  /*4f6f0*/  STL [R1+0x134c], R12 ;  /* 0x00134c0c01007387 */ /* 0x0003e40000100800 */
[----:B-1----:R-:W1:Y:S01]  /*4f700*/  LDC R12, c[0x0][0x23c] ;  /* 0x00008f00ff0c7b82 */ /* 0x002e620000000800 */
[----:B---3--:R-:W-:Y:S02]  /*4f710*/  IMAD.X R156, R156, 0x1, R0, P1 ;  /* 0x000000019c9c7824 */ /* 0x008fe400008e0600 */
[----:B-1----:R-:W-:-:S04]  /*4f720*/  IMAD.SHL.U32 R12, R12, 0x80, RZ ;  /* 0x000000800c0c7824 */ /* 0x002fc800078e00ff */
[----:B------:R-:W-:-:S05]  /*4f730*/  IMAD.SHL.U32 R12, R12, 0x2, RZ ;  /* 0x000000020c0c7824 */ /* 0x000fca00078e00ff */
[-C--:B--2---:R-:W-:Y:S02]  /*4f740*/  IADD3 R13, P6, R13, R12.reuse, RZ ;  /* 0x0000000c0d0d7210 */ /* 0x084fe40007fde0ff */
        /* <DEDUP_REMOVED lines=3393> */
[----:B------:R1:W-:Y:S02]  /*5cb60*/  STL [R1+0xd24], R156 ;  /* 0x000d249c01007387 */ /* 0x0003e40000100800 */
[----:B-1----:R-:W-:-:S02]  /*5cb70*/  IMAD.MOV.U32 R156, RZ, RZ, R157 ;  /* 0x000000ffff9c7224 */ /* 0x002fc400078e009d */
[----:B------:R-:W3:Y:S04]  /*5cb80*/  LDL.LU R157, [R1+0xd14] ;  /* 0x000d1400019d7983 */ /* 0x000ee80000300800 */
        /* <DEDUP_REMOVED lines=24> */
[----:B--2---:R-:W-:-:S05]  /*5cd10*/  IADD3 R13, P6, R13, R12, RZ ;  /* 0x0000000c0d0d7210 */ /* 0x004fca0007fde0ff */
[----:B------:R1:W-:Y:S01]  /*5cd20*/  STL [R1+0xce0], R13 ;  /* 0x000ce00d01007387 */ /* 0x0003e20000100800 */
[----:B------:R-:W-:Y:S01]  /*5cd30*/  IADD3 R152, P1, R152, R12, RZ ;  /* 0x0000000c98987210 */ /* 0x000fe20007f3e0ff */
[----:B-1----:R-:W-:Y:S02]  /*5cd40*/  IMAD.MOV.U32 R13, RZ, RZ, R156 ;  /* 0x000000ffff0d7224 */ /* 0x002fe400078e009c */
[----:B------:R-:W-:Y:S02]  /*5cd50*/  IMAD.MOV.U32 R156, RZ, RZ, R161 ;  /* 0x000000ffff9c7224 */ /* 0x000fe400078e00a1 */
[----:B------:R-:W-:Y:S02]  /*5cd60*/  IMAD.MOV.U32 R161, RZ, RZ, R185 ;  /* 0x000000ffffa17224 */ /* 0x000fe400078e00b9 */
[----:B------:R-:W2:Y:S04]  /*5cd70*/  LDL.LU R185, [R1+0xcd0] ;  /* 0x000cd00001b97983 */ /* 0x000ea80000300800 */
        /* <DEDUP_REMOVED lines=13> */
[--C-:B---3--:R-:W-:Y:S01]  /*5ce50*/  IMAD.X R157, R157, 0x1, R0.reuse, P3 ;  /* 0x000000019d9d7824 */ /* 0x108fe200018e0600 */
[----:B------:R-:W-:Y:S01]  /*5ce60*/  IADD3 R152, P3, R152, R12, RZ ;  /* 0x0000000c98987210 */ /* 0x000fe20007f7e0ff */
[----:B------:R-:W-:-:S03]  /*5ce70*/  IMAD.X R13, R13, 0x1, R0, P4 ;  /* 0x000000010d0d7824 */ /* 0x000fc600020e0600 */
[----:B------:R1:W-:Y:S02]  /*5ce80*/  STL [R1+0xcf4], R157 ;  /* 0x000cf49d01007387 */ /* 0x0003e40000100800 */
[----:B-1----:R-:W-:Y:S02]  /*5ce90*/  IMAD.MOV.U32 R157, RZ, RZ, R168 ;  /* 0x000000ffff9d7224 */ /* 0x002fe400078e00a8 */
[----:B------:R-:W3:Y:S04]  /*5cea0*/  LDL.LU R168, [R1+0xcb8] ;  /* 0x000cb80001a87983 */ /* 0x000ee80000300800 */
[----:B------:R1:W-:Y:S04]  /*5ceb0*/  STL [R1+0xcc8], R152 ;  /* 0x000cc89801007387 */ /* 0x0003e80000100800 */
[----:B-1----:R-:W4:Y:S04]  /*5cec0*/  LDL.LU R152, [R1+0xcdc] ;  /* 0x000cdc0001987983 */ /* 0x002f280000300800 */
[----:B------:R1:W-:Y:S02]  /*5ced0*/  STL [R1+0xcec], R13 ;  /* 0x000cec0d01007387 */ /* 0x0003e40000100800 */
[----:B-1----:R-:W-:-:S02]  /*5cee0*/  IMAD.MOV.U32 R13, RZ, RZ, R156 ;  /* 0x000000ffff0d7224 */ /* 0x002fc400078e009c */
[----:B------:R-:W3:Y:S01]  /*5cef0*/  LDL.LU R156, [R1+0xcb0] ;  /* 0x000cb000019c7983 */ /* 0x000ee20000300800 */
[----:B--2---:R-:W-:-:S05]  /*5cf00*/  IADD3 R185, P4, R185, R12, RZ ;  /* 0x0000000cb9b97210 */ /* 0x004fca0007f9e0ff */
[----:B------:R1:W-:Y:S04]  /*5cf10*/  STL [R1+0xcc0], R185 ;  /* 0x000cc0b901007387 */ /* 0x0003e80000100800 */
[----:B-1----:R0:W5:Y:S04]  /*5cf20*/  LDL.LU R185, [R1+0x2024] ;  /* 0x0020240001b97983 */ /* 0x0021680000300800 */
[----:B------:R-:W2:Y:S01]  /*5cf30*/  LDL.LU R12, [R1+0xce4] ;  /* 0x000ce400010c7983 */ /* 0x000ea20000300800 */
[--C-:B------:R-:W-:Y:S02]  /*5cf40*/  IMAD.X R10, R10, 0x1, R0.reuse, P1 ;  /* 0x000000010a0a7824 */ /* 0x100fe400008e0600 */
[----:B----4-:R-:W-:-:S02]  /*5cf50*/  IMAD.X R152, R152, 0x1, R0, P6 ;  /* 0x0000000198987824 */ /* 0x010fc400030e0600 */
[----:B--2---:R-:W-:-:S05]  /*5cf60*/  IMAD.X R12, R12, 0x1, R0, P5 ;  /* 0x000000010c0c7824 */ /* 0x004fca00028e0600 */
[----:B------:R1:W-:Y:S02]  /*5cf70*/  STL [R1+0xce4], R12 ;  /* 0x000ce40c01007387 */ /* 0x0003e40000100800 */
[----:B-1----:R-:W1:Y:S02]  /*5cf80*/  LDC R12, c[0x0][0x23c] ;  /* 0x00008f00ff0c7b82 */ /* 0x002e640000000800 */
[----:B-1----:R-:W-:-:S04]  /*5cf90*/  IMAD.SHL.U32 R12, R12, 0x80, RZ ;  /* 0x000000800c0c7824 */ /* 0x002fc800078e00ff */
[----:B------:R-:W-:-:S05]  /*5cfa0*/  IMAD.SHL.U32 R12, R12, 0x2, RZ ;  /* 0x000000020c0c7824 */ /* 0x000fca00078e00ff */
[-C--:B---3--:R-:W-:Y:S02]  /*5cfb0*/  IADD3 R168, P5, R168, R12.reuse, RZ ;  /* 0x0000000ca8a87210 */ /* 0x088fe40007fbe0ff */
[----:B------:R-:W-:-:S03]  /*5cfc0*/  IADD3 R156, P6, R156, R12, RZ ;  /* 0x0000000c9c9c7210 */ /* 0x000fc60007fde0ff */
[----:B------:R1:W-:Y:S01]  /*5cfd0*/  STL [R1+0xcb8], R168 ;  /* 0x000cb8a801007387 */ /* 0x0003e20000100800 */
[----:B------:R-:W-:Y:S01]  /*5cfe0*/  IADD3 R176, P1, R176, R12, RZ ;  /* 0x0000000cb0b07210 */ /* 0x000fe20007f3e0ff */
[----:B-1----:R-:W-:Y:S02]  /*5cff0*/  IMAD.MOV.U32 R168, RZ, RZ, R177 ;  /* 0x000000ffffa87224 */ /* 0x002fe400078e00b1 */
[----:B------:R-:W2:Y:S04]  /*5d000*/  LDL.LU R177, [R1+0xca0] ;  /* 0x000ca00001b17983 */ /* 0x000ea80000300800 */
[----:B------:R1:W-:Y:S04]  /*5d010*/  STL [R1+0xcdc], R152 ;  /* 0x000cdc9801007387 */ /* 0x0003e80000100800 */
[----:B-1----:R-:W3:Y:S04]  /*5d020*/  LDL.LU R152, [R1+0xc98] ;  /* 0x000c980001987983 */ /* 0x002ee80000300800 */
[----:B------:R1:W-:Y:S04]  /*5d030*/  STL [R1+0xcb0], R156 ;  /* 0x000cb09c01007387 */ /* 0x0003e80000100800 */
[----:B-1----:R-:W4:Y:S04]  /*5d040*/  LDL.LU R156, [R1+0xcbc] ;  /* 0x000cbc00019c7983 */ /* 0x002f280000300800 */
[----:B------:R1:W-:Y:S04]  /*5d050*/  STL [R1+0xcd4], R10 ;  /* 0x000cd40a01007387 */ /* 0x0003e80000100800 */
[----:B-1----:R-:W3:Y:S04]  /*5d060*/  LDL.LU R10, [R1+0xc90] ;  /* 0x000c9000010a7983 */ /* 0x002ee80000300800 */
[----:B------:R1:W-:Y:S04]  /*5d070*/  STL [R1+0xca8], R176 ;  /* 0x000ca8b001007387 */ /* 0x0003e80000100800 */
[----:B-1----:R0:W5:Y:S04]  /*5d080*/  LDL.LU R176, [R1+0x2020] ;  /* 0x0020200001b07983 */ /* 0x0021680000300800 */
[----:B------:R-:W2:Y:S02]  /*5d090*/  LDL.LU R12, [R1+0xccc] ;  /* 0x000ccc00010c7983 */ /* 0x000ea40000300800 */
[----:B--2---:R-:W-:-:S05]  /*5d0a0*/  IMAD.X R12, R12, 0x1, R0, P2 ;  /* 0x000000010c0c7824 */ /* 0x004fca00010e0600 */
[----:B------:R1:W-:Y:S02]  /*5d0b0*/  STL [R1+0xccc], R12 ;  /* 0x000ccc0c01007387 */ /* 0x0003e40000100800 */
[----:B-1----:R-:W1:Y:S02]  /*5d0c0*/  LDC R12, c[0x0][0x23c] ;  /* 0x00008f00ff0c7b82 */ /* 0x002e640000000800 */
[----:B-1----:R-:W-:-:S04]  /*5d0d0*/  IMAD.SHL.U32 R12, R12, 0x80, RZ ;  /* 0x000000800c0c7824 */ /* 0x002fc800078e00ff */
[----:B------:R-:W-:-:S05]  /*5d0e0*/  IMAD.SHL.U32 R12, R12, 0x2, RZ ;  /* 0x000000020c0c7824 */ /* 0x000fca00078e00ff */
[----:B------:R-:W-:-:S05]  /*5d0f0*/  IADD3 R177, P2, R177, R12, RZ ;  /* 0x0000000cb1b17210 */ /* 0x000fca0007f5e0ff */
[----:B------:R1:W-:Y:S04]  /*5d100*/  STL [R1+0xca0], R177 ;  /* 0x000ca0b101007387 */ /* 0x0003e80000100800 */
[----:B-1----:R0:W5:Y:S04]  /*5d110*/  LDL.LU R177, [R1+0x201c] ;  /* 0x00201c0001b17983 */ /* 0x0021680000300800 */
[----:B------:R-:W2:Y:S01]  /*5d120*/  LDL.LU R12, [R1+0xcc4] ;  /* 0x000cc400010c7983 */ /* 0x000ea20000300800 */
[--C-:B----4-:R-:W-:Y:S02]  /*5d130*/  IMAD.X R156, R156, 0x1, R0.reuse, P4 ;  /* 0x000000019c9c7824 */ /* 0x110fe400020e0600 */
[----:B--2---:R-:W-:-:S05]  /*5d140*/  IMAD.X R12, R12, 0x1, R0, P3 ;  /* 0x000000010c0c7824 */ /* 0x004fca00018e0600 */
[----:B------:R1:W-:Y:S02]  /*5d150*/  STL [R1+0xcc4], R12 ;  /* 0x000cc40c01007387 */ /* 0x0003e40000100800 */
[----:B-1----:R-:W1:Y:S02]  /*5d160*/  LDC R12, c[0x0][0x23c] ;  /* 0x00008f00ff0c7b82 */ /* 0x002e640000000800 */
[----:B-1----:R-:W-:-:S04]  /*5d170*/  IMAD.SHL.U32 R12, R12, 0x80, RZ ;  /* 0x000000800c0c7824 */ /* 0x002fc800078e00ff */
[----:B------:R-:W-:-:S05]  /*5d180*/  IMAD.SHL.U32 R12, R12, 0x2, RZ ;  /* 0x000000020c0c7824 */ /* 0x000fca00078e00ff */
[----:B---3--:R-:W-:-:S05]  /*5d190*/  IADD3 R152, P3, R152, R12, RZ ;  /* 0x0000000c98987210 */ /* 0x008fca0007f7e0ff */
[----:B------:R1:W-:Y:S01]  /*5d1a0*/  STL [R1+0xc98], R152 ;  /* 0x000c989801007387 */ /* 0x0003e20000100800 */
[----:B------:R-:W-:Y:S01]  /*5d1b0*/  IADD3 R10, P4, R10, R12, RZ ;  /* 0x0000000c0a0a7210 */ /* 0x000fe20007f9e0ff */
[----:B-1----:R-:W-:Y:S02]  /*5d1c0*/  IMAD.MOV.U32 R152, RZ, RZ, R13 ;  /* 0x000000ffff987224 */ /* 0x002fe400078e000d */
[----:B------:R-:W-:Y:S02]  /*5d1d0*/  IMAD.MOV.U32 R13, RZ, RZ, R161 ;  /* 0x000000ffff0d7224 */ /* 0x000fe400078e00a1 */
[----:B------:R-:W2:Y:S04]  /*5d1e0*/  LDL.LU R161, [R1+0xc70] ;  /* 0x000c700001a17983 */ /* 0x000ea80000300800 */
[----:B------:R1:W-:Y:S02]  /*5d1f0*/  STL [R1+0xcbc], R156 ;  /* 0x000cbc9c01007387 */ /* 0x0003e40000100800 */
[----:B-1----:R-:W-:-:S02]  /*5d200*/  IMAD.MOV.U32 R156, RZ, RZ, R157 ;  /* 0x000000ffff9c7224 */ /* 0x002fc400078e009d */
[----:B------:R-:W-:Y:S02]  /*5d210*/  IMAD.MOV.U32 R157, RZ, RZ, R4 ;  /* 0x000000ffff9d7224 */ /* 0x000fe400078e0004 */
[----:B------:R-:W3:Y:S04]  /*5d220*/  LDL.LU R4, [R1+0xc68] ;  /* 0x000c680001047983 */ /* 0x000ee80000300800 */
[----:B------:R-:W4:Y:S04]  /*5d230*/  LDL.LU R12, [R1+0xcb4] ;  /* 0x000cb400010c7983 */ /* 0x000f280000300800 */
[----:B------:R1:W-:Y:S02]  /*5d240*/  STL [R1+0xc90], R10 ;  /* 0x000c900a01007387 */ /* 0x0003e40000100800 */
[----:B-1----:R-:W-:-:S02]  /*5d250*/  IMAD.MOV.U32 R10, RZ, RZ, R17 ;  /* 0x000000ffff0a7224 */ /* 0x002fc400078e0011 */
[----:B------:R-:W3:Y:S01]  /*5d260*/  LDL.LU R17, [R1+0xc60] ;  /* 0x000c600001117983 */ /* 0x000ee20000300800 */
[--C-:B------:R-:W-:Y:S02]  /*5d270*/  IMAD.X R6, R6, 0x1, R0.reuse, P6 ;  /* 0x0000000106067824 */ /* 0x100fe400030e0600 */
[----:B----4-:R-:W-:-:S05]  /*5d280*/  IMAD.X R12, R12, 0x1, R0, P5 ;  /* 0x000000010c0c7824 */ /* 0x010fca00028e0600 */
[----:B------:R1:W-:Y:S02]  /*5d290*/  STL [R1+0xcb4], R12 ;  /* 0x000cb40c01007387 */ /* 0x0003e40000100800 */
[----:B-1----:R-:W1:Y:S02]  /*5d2a0*/  LDC R12, c[0x0][0x23c] ;  /* 0x00008f00ff0c7b82 */ /* 0x002e640000000800 */
[----:B-1----:R-:W-:-:S04]  /*5d2b0*/  IMAD.SHL.U32 R12, R12, 0x80, RZ ;  /* 0x000000800c0c7824 */ /* 0x002fc800078e00ff */
[----:B------:R-:W-:-:S05]  /*5d2c0*/  IMAD.SHL.U32 R12, R12, 0x2, RZ ;  /* 0x000000020c0c7824 */ /* 0x000fca00078e00ff */
[-C--:B------:R-:W-:Y:S02]  /*5d2d0*/  IADD3 R168, P5, R168, R12.reuse, RZ ;  /* 0x0000000ca8a87210 */ /* 0x080fe40007fbe0ff */
[----:B------:R-:W-:Y:S01]  /*5d2e0*/  IADD3 R169, P6, R169, R12, RZ ;  /* 0x0000000ca9a97210 */ /* 0x000fe20007fde0ff */
[----:B------:R-:W-:Y:S02]  /*5d2f0*/  IMAD.MOV.U32 R12, RZ, RZ, R7 ;  /* 0x000000ffff0c7224 */ /* 0x000fe400078e0007 */
[----:B------:R1:W-:Y:S02]  /*5d300*/  STL [R1+0xc88], R168 ;  /* 0x000c88a801007387 */ /* 0x0003e40000100800 */
[----:B------:R-:W-:Y:S02]  /*5d310*/  IMAD.X R12, R12, 0x1, R0, P1 ;  /* 0x000000010c0c7824 */ /* 0x000fe400008e0600 */
[----:B------:R-:W-:Y:S01]  /*5d320*/  IMAD.MOV.U32 R7, RZ, RZ, R3 ;  /* 0x000000ffff077224 */ /* 0x000fe200078e0003 */
[----:B-1----:R0:W5:Y:S04]  /*5d330*/  LDL.LU R168, [R1+0x2018] ;  /* 0x0020180001a87983 */ /* 0x0021680000300800 */
[----:B------:R1:W-:Y:S04]  /*5d340*/  STL [R1+0xcac], R6 ;  /* 0x000cac0601007387 */ /* 0x0003e80000100800 */
[----:B-1----:R-:W4:Y:S04]  /*5d350*/  LDL.LU R6, [R1+0xc50] ;  /* 0x000c500001067983 */ /* 0x002f280000300800 */
[----:B------:R1:W-:Y:S04]  /*5d360*/  STL [R1+0xc80], R169 ;  /* 0x000c80a901007387 */ /* 0x0003e80000100800 */
[----:B-1----:R0:W5:Y:S04]  /*5d370*/  LDL.LU R169, [R1+0x2014] ;  /* 0x0020140001a97983 */ /* 0x0021680000300800 */
[----:B------:R-:W4:Y:S04]  /*5d380*/  LDL.LU R3, [R1+0xc6c] ;  /* 0x000c6c0001037983 */ /* 0x000f280000300800 */
[----:B------:R1:W-:Y:S02]  /*5d390*/  STL [R1+0xca4], R12 ;  /* 0x000ca40c01007387 */ /* 0x0003e40000100800 */
[----:B-1----:R-:W1:Y:S02]  /*5d3a0*/  LDC R12, c[0x0][0x23c] ;  /* 0x00008f00ff0c7b82 */ /* 0x002e640000000800 */
[----:B-1----:R-:W-:-:S04]  /*5d3b0*/  IMAD.SHL.U32 R12, R12, 0x80, RZ ;  /* 0x000000800c0c7824 */ /* 0x002fc800078e00ff */
[----:B------:R-:W-:-:S05]  /*5d3c0*/  IMAD.SHL.U32 R12, R12, 0x2, RZ ;  /* 0x000000020c0c7824 */ /* 0x000fca00078e00ff */
[----:B------:R-:W-:-:S05]  /*5d3d0*/  IADD3 R160, P1, R160, R12, RZ ;  /* 0x0000000ca0a07210 */ /* 0x000fca0007f3e0ff */
        /* <DEDUP_REMOVED lines=17> */
[----:B---3--:R-:W-:-:S05]  /*5d4f0*/  IADD3 R4, P3, R4, R12, RZ ;  /* 0x0000000c04047210 */ /* 0x008fca0007f7e0ff */
[----:B------:R1:W-:Y:S04]  /*5d500*/  STL [R1+0xc68], R4 ;  /* 0x000c680401007387 */ /* 0x0003e80000100800 */
[----:B-1----:R0:W5:Y:S04]  /*5d510*/  LDL.LU R4, [R1+0x2008] ;  /* 0x0020080001047983 */ /* 0x0021680000300800 */
[----:B------:R-:W2:Y:S01]  /*5d520*/  LDL.LU R12, [R1+0xc8c] ;  /* 0x000c8c00010c7983 */ /* 0x000ea20000300800 */
[--C-:B------:R-:W-:Y:S02]  /*5d530*/  IMAD.X R18, R18, 0x1, R0.reuse, P5 ;  /* 0x0000000112127824 */ /* 0x100fe400028e0600 */
[----:B--2---:R-:W-:-:S05]  /*5d540*/  IMAD.X R12, R12, 0x1, R0, P4 ;  /* 0x000000010c0c7824 */ /* 0x004fca00020e0600 */
[----:B------:R1:W-:Y:S02]  /*5d550*/  STL [R1+0xc8c], R12 ;  /* 0x000c8c0c01007387 */ /* 0x0003e40000100800 */
[----:B-1----:R-:W1:Y:S02]  /*5d560*/  LDC R12, c[0x0][0x23c] ;  /* 0x00008f00ff0c7b82 */ /* 0x002e640000000800 */
[----:B-1----:R-:W-:-:S04]  /*5d570*/  IMAD.SHL.U32 R12, R12, 0x80, RZ ;  /* 0x000000800c0c7824 */ /* 0x002fc800078e00ff */
[----:B------:R-:W-:-:S05]  /*5d580*/  IMAD.SHL.U32 R12, R12, 0x2, RZ ;  /* 0x000000020c0c7824 */ /* 0x000fca00078e00ff */
[-C--:B------:R-:W-:Y:S02]  /*5d590*/  IADD3 R17, P4, R17, R12.reuse, RZ ;  /* 0x0000000c11117210 */ /* 0x080fe40007f9e0ff */
[----:B------:R-:W-:-:S03]  /*5d5a0*/  IADD3 R5, P5, R5, R12, RZ ;  /* 0x0000000c05057210 */ /* 0x000fc60007fbe0ff */
[----:B------:R1:W-:Y:S04]  /*5d5b0*/  STL [R1+0xc60], R17 ;  /* 0x000c601101007387 */ /* 0x0003e80000100800 */
[----:B-1----:R-:W2:Y:S04]  /*5d5c0*/  LDL.LU R17, [R1+0xc18] ;  /* 0x000c180001117983 */ /* 0x002ea80000300800 */
[----:B------:R1:W-:Y:S04]  /*5d5d0*/  STL [R1+0xc84], R18 ;  /* 0x000c841201007387 */ /* 0x0003e80000100800 */
[----:B-1----:R-:W3:Y:S04]  /*5d5e0*/  LDL.LU R18, [R1+0xc10] ;  /* 0x000c100001127983 */ /* 0x002ee80000300800 */
[----:B------:R1:W-:Y:S04]  /*5d5f0*/  STL [R1+0xc58], R5 ;  /* 0x000c580501007387 */ /* 0x0003e80000100800 */
[----:B-1----:R0:W5:Y:S04]  /*5d600*/  LDL.LU R5, [R1+0x2004] ;  /* 0x0020040001057983 */ /* 0x0021680000300800 */
[----:B------:R-:W4:Y:S02]  /*5d610*/  LDL.LU R12, [R1+0xc7c] ;  /* 0x000c7c00010c7983 */ /* 0x000f240000300800 */
[----:B----4-:R-:W-:-:S05]  /*5d620*/  IMAD.X R12, R12, 0x1, R0, P6 ;  /* 0x000000010c0c7824 */ /* 0x010fca00030e0600 */
[----:B------:R1:W-:Y:S02]  /*5d630*/  STL [R1+0xc7c], R12 ;  /* 0x000c7c0c01007387 */ /* 0x0003e40000100800 */
[----:B-1----:R-:W1:Y:S02]  /*5d640*/  LDC R12, c[0x0][0x23c] ;  /* 0x00008f00ff0c7b82 */ /* 0x002e640000000800 */
[----:B-1----:R-:W-:-:S04]  /*5d650*/  IMAD.SHL.U32 R12, R12, 0x80, RZ ;  /* 0x000000800c0c7824 */ /* 0x002fc800078e00ff */
[----:B------:R-:W-:-:S05]  /*5d660*/  IMAD.SHL.U32 R12, R12, 0x2, RZ ;  /* 0x000000020c0c7824 */ /* 0x000fca00078e00ff */
[----:B------:R-:W-:-:S05]  /*5d670*/  IADD3 R6, P6, R6, R12, RZ ;  /* 0x0000000c06067210 */ /* 0x000fca0007fde0ff */
[----:B------:R1:W-:Y:S04]  /*5d680*/  STL [R1+0xc50], R6 ;  /* 0x000c500601007387 */ /* 0x0003e80000100800 */
[----:B-1----:R0:W5:Y:S04]  /*5d690*/  LDL.LU R6, [R1+0x2000] ;  /* 0x0020000001067983 */ /* 0x0021680000300800 */
[----:B------:R-:W4:Y:S01]  /*5d6a0*/  LDL.LU R12, [R1+0xc74] ;  /* 0x000c7400010c7983 */ /* 0x000f220000300800 */
[--C-:B------:R-:W-:Y:S02]  /*5d6b0*/  IMAD.X R3, R3, 0x1, R0.reuse, P2 ;  /* 0x0000000103037824 */ /* 0x100fe400010e0600 */
[----:B------:R-:W-:-:S02]  /*5d6c0*/  IMAD.X R152, R152, 0x1, R0, P3 ;  /* 0x0000000198987824 */ /* 0x000fc400018e0600 */
[----:B----4-:R-:W-:-:S05]  /*5d6d0*/  IMAD.X R12, R12, 0x1, R0, P1 ;  /* 0x000000010c0c7824 */ /* 0x010fca00008e0600 */
[----:B------:R1:W-:Y:S02]  /*5d6e0*/  STL [R1+0xc74], R12 ;  /* 0x000c740c01007387 */ /* 0x0003e40000100800 */
[----:B-1----:R-:W1:Y:S02]  /*5d6f0*/  LDC R12, c[0x0][0x23c] ;  /* 0x00008f00ff0c7b82 */ /* 0x002e640000000800 */
[----:B-1----:R-:W-:-:S04]  /*5d700*/  IMAD.SHL.U32 R12, R12, 0x80, RZ ;  /* 0x000000800c0c7824 */ /* 0x002fc800078e00ff */
[----:B------:R-:W-:-:S05]  /*5d710*/  IMAD.SHL.U32 R12, R12, 0x2, RZ ;  /* 0x000000020c0c7824 */ /* 0x000fca00078e00ff */
[-C--:B------:R-:W-:Y:S02]  /*5d720*/  IADD3 R7, P1, R7, R12.reuse, RZ ;  /* 0x0000000c07077210 */ /* 0x080fe40007f3e0ff */
[-C--:B------:R-:W-:Y:S02]  /*5d730*/  IADD3 R21, P2, R21, R12.reuse, RZ ;  /* 0x0000000c15157210 */ /* 0x080fe40007f5e0ff */
[----:B------:R-:W-:Y:S01]  /*5d740*/  IADD3 R8, P3, R8, R12, RZ ;  /* 0x0000000c08087210 */ /* 0x000fe20007f7e0ff */
[----:B------:R1:W-:Y:S04]  /*5d750*/  STL [R1+0xc48], R7 ;  /* 0x000c480701007387 */ /* 0x0003e80000100800 */
[----:B-1----:R0:W5:Y:S04]  /*5d760*/  LDL.LU R7, [R1+0x1ffc] ;  /* 0x001ffc0001077983 */ /* 0x0021680000300800 */
[----:B------:R1:W-:Y:S04]  /*5d770*/  STL [R1+0xc6c], R3 ;  /* 0x000c6c0301007387 */ /* 0x0003e80000100800 */
[----:B-1----:R-:W4:Y:S04]  /*5d780*/  LDL.LU R3, [R1+0xbf8] ;  /* 0x000bf80001037983 */ /* 0x002f280000300800 */
[----:B------:R1:W-:Y:S04]  /*5d790*/  STL [R1+0xc40], R21 ;  /* 0x000c401501007387 */ /* 0x0003e80000100800 */
[----:B-1----:R-:W4:Y:S04]  /*5d7a0*/  LDL.LU R21, [R1+0xbf0] ;  /* 0x000bf00001157983 */ /* 0x002f280000300800 */
[----:B------:R1:W-:Y:S04]  /*5d7b0*/  STL [R1+0xc64], R152 ;  /* 0x000c649801007387 */ /* 0x0003e80000100800 */
[----:B-1----:R-:W4:Y:S04]  /*5d7c0*/  LDL.LU R152, [R1+0xbe8] ;  /* 0x000be80001987983 */ /* 0x002f280000300800 */
[----:B------:R1:W-:Y:S04]  /*5d7d0*/  STL [R1+0xc38], R8 ;  /* 0x000c380801007387 */ /* 0x0003e80000100800 */
[----:B-1----:R0:W5:Y:S04]  /*5d7e0*/  LDL.LU R8, [R1+0x1ff8] ;  /* 0x001ff80001087983 */ /* 0x0021680000300800 */
[----:B------:R-:W2:Y:S01]  /*5d7f0*/  LDL.LU R12, [R1+0xc5c] ;  /* 0x000c5c00010c7983 */ /* 0x000ea20000300800 */
[----:B------:R-:W-:-:S02]  /*5d800*/  IMAD.X R14, R14, 0x1, R0, P5 ;  /* 0x000000010e0e7824 */ /* 0x000fc400028e0600 */
        /* <DEDUP_REMOVED lines=8> */
[----:B------:R1:W-:Y:S01]  /*5d890*/  STL [R1+0xc30], R9 ;  /* 0x000c300901007387 */ /* 0x0003e20000100800 */
[----:B------:R-:W-:-:S03]  /*5d8a0*/  IADD3 R10, P6, R10, R12, RZ ;  /* 0x0000000c0a0a7210 */ /* 0x000fc60007fde0ff */
[----:B-1----:R0:W5:Y:S04]  /*5d8b0*/  LDL.LU R9, [R1+0x1ff4] ;  /* 0x001ff40001097983 */ /* 0x0021680000300800 */
[----:B------:R1:W-:Y:S04]  /*5d8c0*/  STL [R1+0xc54], R14 ;  /* 0x000c540e01007387 */ /* 0x0003e80000100800 */
[----:B-1----:R-:W2:Y:S04]  /*5d8d0*/  LDL.LU R14, [R1+0xbd0] ;  /* 0x000bd000010e7983 */ /* 0x002ea80000300800 */
[----:B------:R1:W-:Y:S02]  /*5d8e0*/  STL [R1+0xc28], R157 ;  /* 0x000c289d01007387 */ /* 0x0003e40000100800 */
[----:B-1----:R-:W-:-:S02]  /*5d8f0*/  IMAD.MOV.U32 R157, RZ, RZ, R15 ;  /* 0x000000ffff9d7224 */ /* 0x002fc400078e000f */
[----:B------:R-:W2:Y:S04]  /*5d900*/  LDL.LU R15, [R1+0xbc8] ;  /* 0x000bc800010f7983 */ /* 0x000ea80000300800 */
[----:B------:R1:W-:Y:S04]  /*5d910*/  STL [R1+0xc4c], R20 ;  /* 0x000c4c1401007387 */ /* 0x0003e80000100800 */
[----:B-1----:R-:W2:Y:S04]  /*5d920*/  LDL.LU R20, [R1+0xbc0] ;  /* 0x000bc00001147983 */ /* 0x002ea80000300800 */
[----:B------:R1:W-:Y:S04]  /*5d930*/  STL [R1+0xc20], R10 ;  /* 0x000c200a01007387 */ /* 0x0003e80000100800 */
[----:B-1----:R0:W5:Y:S04]  /*5d940*/  LDL.LU R10, [R1+0x1ff0] ;  /* 0x001ff000010a7983 */ /* 0x0021680000300800 */
[----:B------:R-:W3:Y:S02]  /*5d950*/  LDL.LU R12, [R1+0xc44] ;  /* 0x000c4400010c7983 */ /* 0x000ee40000300800 */
[----:B---3--:R-:W-:-:S05]  /*5d960*/  IMAD.X R12, R12, 0x1, R0, P1 ;  /* 0x000000010c0c7824 */ /* 0x008fca00008e0600 */
[----:B------:R1:W-:Y:S02]  /*5d970*/  STL [R1+0xc44], R12 ;  /* 0x000c440c01007387 */ /* 0x0003e40000100800 */
[----:B-1----:R-:W1:Y:S02]  /*5d980*/  LDC R12, c[0x0][0x23c] ;  /* 0x00008f00ff0c7b82 */ /* 0x002e640000000800 */
[----:B-1----:R-:W-:-:S04]  /*5d990*/  IMAD.SHL.U32 R12, R12, 0x80, RZ ;  /* 0x000000800c0c7824 */ /* 0x002fc800078e00ff */
[----:B------:R-:W-:-:S05]  /*5d9a0*/  IMAD.SHL.U32 R12, R12, 0x2, RZ ;  /* 0x000000020c0c7824 */ /* 0x000fca00078e00ff */
[----:B------:R-:W-:-:S05]  /*5d9b0*/  IADD3 R17, P1, R17, R12, RZ ;  /* 0x0000000c11117210 */ /* 0x000fca0007f3e0ff */
[----:B------:R1:W-:Y:S04]  /*5d9c0*/  STL [R1+0xc18], R17 ;  /* 0x000c181101007387 */ /* 0x0003e80000100800 */
[----:B-1----:R-:W3:Y:S04]  /*5d9d0*/  LDL.LU R17, [R1+0x1fec] ;  /* 0x001fec0001117983 */ /* 0x002ee80000300800 */
        /* <DEDUP_REMOVED lines=8> */
[----:B-1----:R-:W4:Y:S04]  /*5da60*/  LDL.LU R18, [R1+0x1fe8] ;  /* 0x001fe80001127983 */ /* 0x002f280000300800 */
[----:B------:R-:W2:Y:S01]  /*5da70*/  LDL.LU R12, [R1+0xc34] ;  /* 0x000c3400010c7983 */ /* 0x000ea20000300800 */
[--C-:B---3--:R-:W-:Y:S02]  /*5da80*/  IMAD.X R17, R17, 0x1, R0.reuse, P4 ;  /* 0x0000000111117824 */ /* 0x108fe400020e0600 */
[----:B--2---:R-:W-:-:S05]  /*5da90*/  IMAD.X R12, R12, 0x1, R0, P3 ;  /* 0x000000010c0c7824 */ /* 0x004fca00018e0600 */
[----:B------:R1:W-:Y:S02]  /*5daa0*/  STL [R1+0xc34], R12 ;  /* 0x000c340c01007387 */ /* 0x0003e40000100800 */
[----:B-1----:R-:W1:Y:S02]  /*5dab0*/  LDC R12, c[0x0][0x23c] ;  /* 0x00008f00ff0c7b82 */ /* 0x002e640000000800 */
        /* <DEDUP_REMOVED lines=8> */
[----:B------:R1:W-:Y:S04]  /*5db40*/  STL [R1+0xc00], R16 ;  /* 0x000c001001007387 */ /* 0x0003e80000100800 */
[----:B-1----:R-:W4:Y:S04]  /*5db50*/  LDL.LU R16, [R1+0x1fe4] ;  /* 0x001fe40001107983 */ /* 0x002f280000300800 */
        /* <DEDUP_REMOVED lines=8> */
[----:B-1----:R-:W2:Y:S04]  /*5dbe0*/  LDL.LU R3, [R1+0x1fe0] ;  /* 0x001fe00001037983 */ /* 0x002ea80000300800 */
        /* <DEDUP_REMOVED lines=15> */
[----:B------:R-:W-:Y:S01]  /*5dce0*/  IADD3 R152, P1, R152, R12, RZ ;  /* 0x0000000c98987210 */ /* 0x000fe20007f3e0ff */
[----:B------:R-:W-:-:S04]  /*5dcf0*/  IMAD.MOV.U32 R12, RZ, RZ, R13 ;  /* 0x000000ffff0c7224 */ /* 0x000fc800078e000d */
[----:B------:R-:W-:Y:S01]  /*5dd00*/  IMAD.X R12, R12, 0x1, R0, P2 ;  /* 0x000000010c0c7824 */ /* 0x000fe200010e0600 */
[----:B------:R1:W-:Y:S04]  /*5dd10*/  STL [R1+0xbe8], R152 ;  /* 0x000be89801007387 */ /* 0x0003e80000100800 */
[----:B-1----:R-:W4:Y:S04]  /*5dd20*/  LDL.LU R152, [R1+0xb78] ;  /* 0x000b780001987983 */ /* 0x002f280000300800 */
[----:B------:R-:W2:Y:S04]  /*5dd30*/  LDL.LU R13, [R1+0xb9c] ;  /* 0x000b9c00010d7983 */ /* 0x000ea80000300800 */
        /* <DEDUP_REMOVED lines=8> */
[----:B-1----:R-:W3:Y:S04]  /*5ddc0*/  LDL.LU R11, [R1+0x1fd8] ;  /* 0x001fd800010b7983 */ /* 0x002ee80000300800 */
[----:B------:R-:W4:Y:S04]  /*5ddd0*/  LDL.LU R156, [R1+0xb68] ;  /* 0x000b6800019c7983 */ /* 0x000f280000300800 */
        /* <DEDUP_REMOVED lines=70> */
[----:B------:R-:W4:Y:S01]  /*5e240*/  LDL.LU R12, [R1+0xbc4] ;  /* 0x000bc400010c7983 */ /* 0x000f220000300800 */
[----:B------:R-:W-:Y:S01]  /*5e250*/  WARPGROUP.ARRIVE ;  /* 0x00000000000079c5 */ /* 0x000fe20000000000 */
[----:B------:R-:W-:Y:S01]  /*5e260*/  UMOV UR56, UR16 ;  /* 0x0000001000387c82 */ /* 0x000fe20008000000 */
[----:B------:R-:W-:-:S04]  /*5e270*/  UMOV UR57, UR17 ;  /* 0x0000001100397c82 */ /* 0x000fc80008000000 */
[----:B------:R-:W-:Y:S01]  /*5e280*/  HGMMA.64x256x16.F32 R24, gdesc[UR56].tnspA, R24, gsb0 ;  /* 0x23e00000381879f0 */ /* 0x000fe20008000818 */
        /* <DEDUP_REMOVED lines=9> */
[----:B------:R-:W-:Y:S02]  /*5e320*/  WARPGROUP.DEPBAR.LE gsb0, 0x0 ;  /* 0x00008000000079c5 */ /* 0x000fe40000010000 */
[----:B------:R-:W-:-:S06]  /*5e330*/  WARPGROUP.ARRIVE ;  /* 0x00000000000079c5 */ /* 0x000fcc0000000000 */
[----:B------:R-:W-:Y:S01]  /*5e340*/  HGMMA.64x256x16.F32 R24, gdesc[UR8].tnspA, R24, gsb0 ;  /* 0x23e00000081879f0 */ /* 0x000fe20008000818 */
[----:B------:R-:W-:Y:S01]  /*5e350*/  UMOV UR16, UR6 ;  /* 0x0000000600107c82 */ /* 0x000fe20008000000 */
[----:B------:R-:W-:Y:S01]  /*5e360*/  UMOV UR17, UR7 ;  /* 0x0000000700117c82 */ /* 0x000fe20008000000 */
[----:B--2---:R-:W-:-:S05]  /*5e370*/  IMAD.X R12, R12, 0x1, R0, P6 ;  /* 0x000000010c0c7824 */ /* 0x004fca00030e0600 */
[----:B------:R1:W-:Y:S02]  /*5e380*/  STL [R1+0xbbc], R12 ;  /* 0x000bbc0c01007387 */ /* 0x0003e40000100800 */
[----:B-1----:R-:W1:Y:S01]  /*5e390*/  LDC R12, c[0x0][0x23c] ;  /* 0x00008f00ff0c7b82 */ /* 0x002e620000000800 */
[----:B------:R-:W-:Y:S02]  /*5e3a0*/  WARPGROUP.DEPBAR.LE gsb0, 0x0 ;  /* 0x00008000000079c5 */ /* 0x000fe40000010000 */
[----:B------:R-:W-:-:S15]  /*5e3b0*/  WARPGROUP.ARRIVE ;  /* 0x00000000000079c5 */ /* 0x000fde0000000000 */
[----:B------:R-:W-:Y:S01]  /*5e3c0*/  HGMMA.64x256x16.F32 R24, gdesc[UR12].tnspA, R24, gsb0 ;  /* 0x23e000000c1879f0 */ /* 0x000fe20008000818 */
[----:B-1----:R-:W-:-:S04]  /*5e3d0*/  IMAD.SHL.U32 R12, R12, 0x80, RZ ;  /* 0x000000800c0c7824 */ /* 0x002fc800078e00ff */
[----:B------:R-:W-:-:S05]  /*5e3e0*/  IMAD.SHL.U32 R12, R12, 0x2, RZ ;  /* 0x000000020c0c7824 */ /* 0x000fca00078e00ff */
[----:B------:R-:W-:-:S05]  /*5e3f0*/  IADD3 R11, P6, R11, R12, RZ ;  /* 0x0000000c0b0b7210 */ /* 0x000fca0007fde0ff */
[----:B------:R1:W-:Y:S04]  /*5e400*/  STL [R1+0xb90], R11 ;  /* 0x000b900b01007387 */ /* 0x0003e80000100800 */
[----:B-1----:R0:W5:Y:S04]  /*5e410*/  LDL.LU R11, [R1+0x1fb0] ;  /* 0x001fb000010b7983 */ /* 0x0021680000300800 */
[----:B------:R-:W2:Y:S01]  /*5e420*/  LDL.LU R12, [R1+0xbb4] ;  /* 0x000bb400010c7983 */ /* 0x000ea20000300800 */
[----:B------:R-:W-:Y:S01]  /*5e430*/  UMOV UR20, UR40 ;  /* 0x0000002800147c82 */ /* 0x000fe20008000000 */
[----:B------:R-:W-:Y:S01]  /*5e440*/  UMOV UR21, UR41 ;  /* 0x0000002900157c82 */ /* 0x000fe20008000000 */
[----:B------:R-:W-:-:S02]  /*5e450*/  WARPGROUP.DEPBAR.LE gsb0, 0x0 ;  /* 0x00008000000079c5 */ /* 0x000fc40000010000 */
[----:B------:R-:W-:-:S06]  /*5e460*/  WARPGROUP.ARRIVE ;  /* 0x00000000000079c5 */ /* 0x000fcc0000000000 */
[----:B------:R-:W-:Y:S01]  /*5e470*/  HGMMA.64x256x16.F32 R24, gdesc[UR16].tnspA, R24, gsb0 ;  /* 0x23e00000101879f0 */ /* 0x000fe20008000818 */
        /* <DEDUP_REMOVED lines=9> */
[----:B------:R-:W-:Y:S02]  /*5e510*/  WARPGROUP.DEPBAR.LE gsb0, 0x0 ;  /* 0x00008000000079c5 */ /* 0x000fe40000010000 */
[----:B------:R-:W-:-:S06]  /*5e520*/  WARPGROUP.ARRIVE ;  /* 0x00000000000079c5 */ /* 0x000fcc0000000000 */
[----:B------:R-:W-:Y:S01]  /*5e530*/  HGMMA.64x256x16.F32 R24, gdesc[UR20].tnspA, R24, gsb0 ;  /* 0x23e00000141879f0 */ /* 0x000fe20008000818 */
[----:B------:R-:W-:Y:S01]  /*5e540*/  UMOV UR24, UR44 ;  /* 0x0000002c00187c82 */ /* 0x000fe20008000000 */
[----:B------:R-:W-:Y:S01]  /*5e550*/  UMOV UR25, UR45 ;  /* 0x0000002d00197c82 */ /* 0x000fe20008000000 */
[----:B------:R-:W-:Y:S01]  /*5e560*/  UMOV UR28, UR48 ;  /* 0x00000030001c7c82 */ /* 0x000fe20008000000 */
[----:B------:R-:W-:Y:S01]  /*5e570*/  UMOV UR29, UR49 ;  /* 0x00000031001d7c82 */ /* 0x000fe20008000000 */
[----:B------:R-:W-:Y:S02]  /*5e580*/  WARPGROUP.DEPBAR.LE gsb0, 0x0 ;  /* 0x00008000000079c5 */ /* 0x000fe40000010000 */
[----:B------:R-:W-:-:S15]  /*5e590*/  WARPGROUP.ARRIVE ;  /* 0x00000000000079c5 */ /* 0x000fde0000000000 */
[----:B------:R-:W-:-:S06]  /*5e5a0*/  NOP ;  /* 0x0000000000007918 */ /* 0x000fcc0000000000 */
        /* <DEDUP_REMOVED lines=15> */
[--C-:B------:R-:W-:Y:S02]  /*5e6a0*/  IMAD.X R13, R13, 0x1, R0.reuse, P4 ;  /* 0x000000010d0d7824 */ /* 0x100fe400020e0600 */
[--C-:B----4-:R-:W-:Y:S02]  /*5e6b0*/  IMAD.X R17, R17, 0x1, R0.reuse, P5 ;  /* 0x0000000111117824 */ /* 0x110fe400028e0600 */
[--C-:B---3--:R-:W-:Y:S02]  /*5e6c0*/  IMAD.X R18, R18, 0x1, R0.reuse, P6 ;  /* 0x0000000112127824 */ /* 0x108fe400030e0600 */
[--C-:B------:R-:W-:Y:S02]  /*5e6d0*/  IMAD.X R19, R19, 0x1, R0.reuse, P1 ;  /* 0x0000000113137824 */ /* 0x100fe400008e0600 */
[--C-:B------:R-:W-:Y:S02]  /*5e6e0*/  IMAD.X R20, R20, 0x1, R0.reuse, P2 ;  /* 0x0000000114147824 */ /* 0x100fe400010e0600 */
[----:B--2---:R-:W-:-:S05]  /*5e6f0*/  IMAD.X R12, R12, 0x1, R0, P3 ;  /* 0x000000010c0c7824 */ /* 0x004fca00018e0600 */
[----:B------:R1:W-:Y:S02]  /*5e700*/  STL [R1+0xba4], R12 ;  /* 0x000ba40c01007387 */ /* 0x0003e40000100800 */
[----:B-1----:R-:W1:Y:S01]  /*5e710*/  LDC R12, c[0x0][0x23c] ;  /* 0x00008f00ff0c7b82 */ /* 0x002e620000000800 */
[----:B------:R-:W-:Y:S02]  /*5e720*/  WARPGROUP.DEPBAR.LE gsb0, 0x0 ;  /* 0x00008000000079c5 */ /* 0x000fe40000010000 */
[----:B------:R-:W-:-:S07]  /*5e730*/  WARPGROUP.ARRIVE ;  /* 0x00000000000079c5 */ /* 0x000fce0000000000 */
[----:B------:R-:W-:Y:S01]  /*5e740*/  HGMMA.64x256x16.F32 R24, gdesc[UR32].tnspA, R24, gsb0 ;  /* 0x23e00000201879f0 */ /* 0x000fe20008000818 */
[----:B-1----:R-:W-:-:S04]  /*5e750*/  IMAD.SHL.U32 R12, R12, 0x80, RZ ;  /* 0x000000800c0c7824 */ /* 0x002fc800078e00ff */
[----:B------:R-:W-:-:S05]  /*5e760*/  IMAD.SHL.U32 R12, R12, 0x2, RZ ;  /* 0x000000020c0c7824 */ /* 0x000fca00078e00ff */
[-C--:B------:R-:W-:Y:S02]  /*5e770*/  IADD3 R152, P3, R152, R12.reuse, RZ ;  /* 0x0000000c98987210 */ /* 0x080fe40007f7e0ff */
[-C--:B------:R-:W-:Y:S02]  /*5e780*/  IADD3 R16, P4, R16, R12.reuse, RZ ;  /* 0x0000000c10107210 */ /* 0x080fe40007f9e0ff */
[----:B------:R-:W-:Y:S01]  /*5e790*/  IADD3 R156, P5, R156, R12, RZ ;  /* 0x0000000c9c9c7210 */ /* 0x000fe20007fbe0ff */
[----:B------:R1:W-:Y:S04]  /*5e7a0*/  STL [R1+0xb78], R152 ;  /* 0x000b789801007387 */ /* 0x0003e80000100800 */
[----:B------:R2:W-:Y:S01]  /*5e7b0*/  STL [R1+0xb70], R16 ;  /* 0x000b701001007387 */ /* 0x0005e20000100800 */
[----:B------:R-:W-:-:S02]  /*5e7c0*/  IMAD.X R21, R21, 0x1, R0, P3 ;  /* 0x0000000115157824 */ /* 0x000fc400018e0600 */
[--C-:B------:R-:W-:Y:S02]  /*5e7d0*/  IMAD.X R3, R3, 0x1, R0.reuse, P4 ;  /* 0x0000000103037824 */ /* 0x100fe400020e0600 */
[----:B------:R-:W-:Y:S01]  /*5e7e0*/  IMAD.X R157, R157, 0x1, R0, P5 ;  /* 0x000000019d9d7824 */ /* 0x000fe200028e0600 */
[----:B-1----:R-:W1:Y:S01]  /*5e7f0*/  LDC R152, c[0x0][0x238] ;  /* 0x00008e00ff987b82 */ /* 0x002e620000000800 */
[----:B--2---:R0:W5:Y:S04]  /*5e800*/  LDL.LU R16, [R1+0x1fa4] ;  /* 0x001fa40001107983 */ /* 0x0041680000300800 */
[----:B------:R-:W-:Y:S04]  /*5e810*/  STL [R1+0xb9c], R13 ;  /* 0x000b9c0d01007387 */ /* 0x000fe80000100800 */
[----:B------:R2:W-:Y:S04]  /*5e820*/  STL [R1+0xb94], R17 ;  /* 0x000b941101007387 */ /* 0x0005e80000100800 */
[----:B--2---:R0:W5:Y:S04]  /*5e830*/  LDL.LU R17, [R1+0x1fa0] ;  /* 0x001fa00001117983 */ /* 0x0041680000300800 */
[----:B------:R2:W-:Y:S04]  /*5e840*/  STL [R1+0xb8c], R18 ;  /* 0x000b8c1201007387 */ /* 0x0005e80000100800 */
[----:B--2---:R0:W5:Y:S04]  /*5e850*/  LDL.LU R18, [R1+0x1f9c] ;  /* 0x001f9c0001127983 */ /* 0x0041680000300800 */
[----:B------:R-:W-:Y:S04]  /*5e860*/  STL [R1+0xb68], R156 ;  /* 0x000b689c01007387 */ /* 0x000fe80000100800 */
[----:B------:R2:W-:Y:S04]  /*5e870*/  STL [R1+0xb84], R19 ;  /* 0x000b841301007387 */ /* 0x0005e80000100800 */
[----:B--2---:R0:W5:Y:S04]  /*5e880*/  LDL.LU R19, [R1+0x1f98] ;  /* 0x001f980001137983 */ /* 0x0041680000300800 */
[----:B------:R2:W-:Y:S04]  /*5e890*/  STL [R1+0xb7c], R20 ;  /* 0x000b7c1401007387 */ /* 0x0005e80000100800 */
[----:B--2---:R0:W5:Y:S04]  /*5e8a0*/  LDL.LU R20, [R1+0x1f94] ;  /* 0x001f940001147983 */ /* 0x0041680000300800 */
[----:B------:R2:W-:Y:S04]  /*5e8b0*/  STL [R1+0xb74], R21 ;  /* 0x000b741501007387 */ /* 0x0005e80000100800 */
[----:B--2---:R0:W5:Y:S04]  /*5e8c0*/  LDL.LU R21, [R1+0x1f90] ;  /* 0x001f900001157983 */ /* 0x0041680000300800 */
[----:B------:R2:W-:Y:S04]  /*5e8d0*/  STL [R1+0xb6c], R3 ;  /* 0x000b6c0301007387 */ /* 0x0005e80000100800 */
[----:B--2---:R0:W5:Y:S04]  /*5e8e0*/  LDL.LU R3, [R1+0x1f8c] ;  /* 0x001f8c0001037983 */ /* 0x0041680000300800 */
[----:B------:R0:W-:Y:S01]  /*5e8f0*/  STL [R1+0xb64], R157 ;  /* 0x000b649d01007387 */ /* 0x0001e20000100800 */
[----:B-1----:R-:W-:-:S04]  /*5e900*/  IMAD.SHL.U32 R152, R152, 0x80, RZ ;  /* 0x0000008098987824 */ /* 0x002fc800078e00ff */
[----:B------:R-:W-:Y:S01]  /*5e910*/  IMAD.SHL.U32 R152, R152, 0x2, RZ ;  /* 0x0000000298987824 */ /* 0x000fe200078e00ff */
[----:B------:R-:W-:Y:S02]  /*5e920*/  WARPGROUP.DEPBAR.LE gsb0, 0x0 ;  /* 0x00008000000079c5 */ /* 0x000fe40000010000 */
[----:B------:R-:W-:Y:S05]  /*5e930*/  @P0 BRA `(.L_x_1) ;  /* 0xfffffd3400400947 */ /* 0x000fea000383ffff */
[----:B-----5:R-:W2:Y:S04]  /*5e940*/  LDL.LU R8, [R1+0x3f4] ;  /* 0x0003f40001087983 */ /* 0x020ea80000300800 */
[----:B------:R-:W2:Y:S04]  /*5e950*/  LDL.LU R7, [R1+0x3f0] ;  /* 0x0003f00001077983 */ /* 0x000ea80000300800 */
[----:B------:R-:W3:Y:S04]  /*5e960*/  LDL.LU R6, [R1+0x3ec] ;  /* 0x0003ec0001067983 */ /* 0x000ee80000300800 */
[----:B------:R-:W3:Y:S04]  /*5e970*/  LDL.LU R5, [R1+0x3e8] ;  /* 0x0003e80001057983 */ /* 0x000ee80000300800 */
[----:B------:R-:W4:Y:S04]  /*5e980*/  LDL.LU R4, [R1+0x3e4] ;  /* 0x0003e40001047983 */ /* 0x000f280000300800 */
[----:B------:R-:W4:Y:S04]  /*5e990*/  LDL.LU R13, [R1+0x3e0] ;  /* 0x0003e000010d7983 */ /* 0x000f280000300800 */
[----:B------:R-:W4:Y:S04]  /*5e9a0*/  LDL.LU R156, [R1+0x3dc] ;  /* 0x0003dc00019c7983 */ /* 0x000f280000300800 */
[----:B0-----:R-:W4:Y:S04]  /*5e9b0*/  LDL.LU R157, [R1+0x3d8] ;  /* 0x0003d800019d7983 */ /* 0x001f280000300800 */
[----:B------:R-:W3:Y:S04]  /*5e9c0*/  LDL.LU R9, [R1+0x3f8] ;  /* 0x0003f80001097983 */ /* 0x000ee80000300800 */
[----:B------:R-:W3:Y:S01]  /*5e9d0*/  LDL.LU R10, [R1+0x3fc] ;  /* 0x0003fc00010a7983 */ /* 0x000ee20000300800 */
[----:B------:R-:W-:-:S03]  /*5e9e0*/  F2FP.F16.F32.PACK_AB R2, R149, R148 ;  /* 0x000000949502723e */ /* 0x000fc600000000ff */
        /* <DEDUP_REMOVED lines=52> */
[----:B------:R0:W-:Y:S02]  /*5ed30*/  STL [R1+0x1f8c], R3 ;  /* 0x001f8c0301007387 */ /* 0x0001e40000100800 */
[----:B0-----:R-:W-:-:S05]  /*5ed40*/  F2FP.F16.F32.PACK_AB R3, R151, R150 ;  /* 0x000000969703723e */ /* 0x001fca00000000ff */
[----:B------:R-:W-:Y:S04]  /*5ed50*/  STL [R1+0x60c], R3 ;  /* 0x00060c0301007387 */ /* 0x000fe80000100800 */
[----:B------:R0:W-:Y:S02]  /*5ed60*/  STL [R1+0x608], R2 ;  /* 0x0006080201007387 */ /* 0x0001e40000100800 */
[----:B0-----:R-:W-:Y:S02]  /*5ed70*/  F2FP.F16.F32.PACK_AB R2, R147, R146 ;  /* 0x000000929302723e */ /* 0x001fe400000000ff */
[----:B--2---:R-:W-:Y:S02]  /*5ed80*/  F2FP.F16.F32.PACK_AB R3, R8, R7 ;  /* 0x000000070803723e */ /* 0x004fe400000000ff */
[----:B---3--:R-:W-:-:S05]  /*5ed90*/  F2FP.F16.F32.PACK_AB R0, R10, R9 ;  /* 0x000000090a00723e */ /* 0x008fca00000000ff */
[----:B------:R0:W-:Y:S04]  /*5eda0*/  STL [R1+0x604], R0 ;  /* 0x0006040001007387 */ /* 0x0001e80000100800 */
[----:B------:R1:W-:Y:S04]  /*5edb0*/  STL [R1+0x600], R3 ;  /* 0x0006000301007387 */ /* 0x0003e80000100800 */
[----:B------:R4:W-:Y:S01]  /*5edc0*/  STL [R1+0x3fc], R2 ;  /* 0x0003fc0201007387 */ /* 0x0009e20000100800 */
[----:B0-----:R-:W-:Y:S02]  /*5edd0*/  F2FP.F16.F32.PACK_AB R0, R145, R144 ;  /* 0x000000909100723e */ /* 0x001fe400000000ff */
[----:B-1----:R-:W-:-:S03]  /*5ede0*/  F2FP.F16.F32.PACK_AB R3, R6, R5 ;  /* 0x000000050603723e */ /* 0x002fc600000000ff */
[----:B------:R0:W-:Y:S01]  /*5edf0*/  STL [R1+0x3f8], R0 ;  /* 0x0003f80001007387 */ /* 0x0001e20000100800 */
[----:B----4-:R-:W-:-:S03]  /*5ee00*/  F2FP.F16.F32.PACK_AB R2, R4, R13 ;  /* 0x0000000d0402723e */ /* 0x010fc600000000ff */
[----:B------:R1:W-:Y:S04]  /*5ee10*/  STL [R1+0x3f4], R3 ;  /* 0x0003f40301007387 */ /* 0x0003e80000100800 */
[----:B------:R2:W-:Y:S01]  /*5ee20*/  STL [R1+0x3f0], R2 ;  /* 0x0003f00201007387 */ /* 0x0005e20000100800 */
[----:B0-----:R-:W-:Y:S02]  /*5ee30*/  F2FP.F16.F32.PACK_AB R0, R143, R142 ;  /* 0x0000008e8f00723e */ /* 0x001fe400000000ff */
[----:B-1----:R-:W-:-:S03]  /*5ee40*/  F2FP.F16.F32.PACK_AB R3, R141, R140 ;  /* 0x0000008c8d03723e */ /* 0x002fc600000000ff */
[----:B------:R0:W-:Y:S01]  /*5ee50*/  STL [R1+0x3ec], R0 ;  /* 0x0003ec0001007387 */ /* 0x0001e20000100800 */
[----:B--2---:R-:W-:-:S03]  /*5ee60*/  F2FP.F16.F32.PACK_AB R2, R156, R157 ;  /* 0x0000009d9c02723e */ /* 0x004fc600000000ff */
[----:B------:R-:W-:Y:S04]  /*5ee70*/  STL [R1+0x3e8], R3 ;  /* 0x0003e80301007387 */ /* 0x000fe80000100800 */
[----:B------:R-:W2:Y:S01]  /*5ee80*/  LDL.LU R242, [R1+0x31c] ;  /* 0x00031c0001f27983 */ /* 0x000ea20000300800 */
[----:B0-----:R-:W-:-:S03]  /*5ee90*/  F2FP.F16.F32.PACK_AB R0, R247, R246 ;  /* 0x000000f6f700723e */ /* 0x001fc600000000ff */
[----:B------:R-:W-:Y:S04]  /*5eea0*/  STL [R1+0x3e4], R2 ;  /* 0x0003e40201007387 */ /* 0x000fe80000100800 */
[----:B------:R-:W2:Y:S04]  /*5eeb0*/  LDL.LU R157, [R1+0x318] ;  /* 0x00031800019d7983 */ /* 0x000ea80000300800 */
[----:B------:R0:W-:Y:S04]  /*5eec0*/  STL [R1+0x3e0], R0 ;  /* 0x0003e00001007387 */ /* 0x0001e80000100800 */
[----:B------:R-:W3:Y:S04]  /*5eed0*/  LDL.LU R251, [R1+0x314] ;  /* 0x0003140001fb7983 */ /* 0x000ee80000300800 */
        /* <DEDUP_REMOVED lines=69> */
[----:B------:R-:W-:-:S02]  /*5f330*/  F2FP.F16.F32.PACK_AB R247, R139, R138 ;  /* 0x0000008a8bf7723e */ /* 0x000fc400000000ff */
[----:B------:R-:W-:Y:S02]  /*5f340*/  F2FP.F16.F32.PACK_AB R246, R137, R136 ;  /* 0x0000008889f6723e */ /* 0x000fe400000000ff */
[----:B------:R-:W-:Y:S02]  /*5f350*/  F2FP.F16.F32.PACK_AB R245, R245, R244 ;  /* 0x000000f4f5f5723e */ /* 0x000fe400000000ff */
[----:B------:R-:W-:Y:S01]  /*5f360*/  F2FP.F16.F32.PACK_AB R244, R239, R238 ;  /* 0x000000eeeff4723e */ /* 0x000fe200000000ff */
[----:B------:R-:W-:Y:S01]  /*5f370*/  STL [R1+0x2058], R247 ;  /* 0x002058f701007387 */ /* 0x000fe20000100800 */
[----:B------:R-:W-:Y:S02]  /*5f380*/  F2FP.F16.F32.PACK_AB R239, R135, R134 ;  /* 0x0000008687ef723e */ /* 0x000fe400000000ff */
[----:B------:R-:W-:Y:S01]  /*5f390*/  F2FP.F16.F32.PACK_AB R238, R133, R132 ;  /* 0x0000008485ee723e */ /* 0x000fe200000000ff */
[----:B------:R-:W-:Y:S01]  /*5f3a0*/  STL [R1+0x205c], R246 ;  /* 0x00205cf601007387 */ /* 0x000fe20000100800 */
[----:B------:R-:W-:-:S02]  /*5f3b0*/  F2FP.F16.F32.PACK_AB R237, R237, R236 ;  /* 0x000000eceded723e */ /* 0x000fc400000000ff */
[----:B------:R-:W-:Y:S01]  /*5f3c0*/  F2FP.F16.F32.PACK_AB R236, R231, R230 ;  /* 0x000000e6e7ec723e */ /* 0x000fe200000000ff */
[----:B------:R-:W-:Y:S01]  /*5f3d0*/  STL [R1+0x2060], R245 ;  /* 0x002060f501007387 */ /* 0x000fe20000100800 */
[----:B------:R-:W-:Y:S02]  /*5f3e0*/  F2FP.F16.F32.PACK_AB R231, R131, R130 ;  /* 0x0000008283e7723e */ /* 0x000fe400000000ff */
[----:B------:R-:W-:Y:S01]  /*5f3f0*/  F2FP.F16.F32.PACK_AB R230, R129, R128 ;  /* 0x0000008081e6723e */ /* 0x000fe200000000ff */
[----:B------:R-:W-:Y:S01]  /*5f400*/  STL [R1+0x2064], R244 ;  /* 0x002064f401007387 */ /* 0x000fe20000100800 */
[----:B------:R-:W-:-:S03]  /*5f410*/  F2FP.F16.F32.PACK_AB R229, R229, R228 ;  /* 0x000000e4e5e5723e */ /* 0x000fc600000000ff */
        /* <DEDUP_REMOVED lines=71> */
[----:B--2---:R-:W-:-:S03]  /*5f890*/  F2FP.F16.F32.PACK_AB R157, R242, R157 ;  /* 0x0000009df29d723e */ /* 0x004fc600000000ff */
[----:B------:R-:W-:Y:S01]  /*5f8a0*/  STL [R1+0x20f8], R167 ;  /* 0x0020f8a701007387 */ /* 0x000fe20000100800 */
[----:B---3--:R-:W-:-:S03]  /*5f8b0*/  F2FP.F16.F32.PACK_AB R156, R251, R156 ;  /* 0x0000009cfb9c723e */ /* 0x008fc600000000ff */
[----:B------:R-:W-:Y:S01]  /*5f8c0*/  STL [R1+0x20fc], R166 ;  /* 0x0020fca601007387 */ /* 0x000fe20000100800 */
[----:B------:R-:W-:-:S03]  /*5f8d0*/  F2FP.F16.F32.PACK_AB R151, R91, R90 ;  /* 0x0000005a5b97723e */ /* 0x000fc600000000ff */
[----:B------:R-:W-:Y:S01]  /*5f8e0*/  STL [R1+0x2100], R165 ;  /* 0x002100a501007387 */ /* 0x000fe20000100800 */
[----:B------:R-:W-:-:S03]  /*5f8f0*/  F2FP.F16.F32.PACK_AB R150, R89, R88 ;  /* 0x000000585996723e */ /* 0x000fc600000000ff */
[----:B------:R-:W-:Y:S01]  /*5f900*/  STL [R1+0x2104], R164 ;  /* 0x002104a401007387 */ /* 0x000fe20000100800 */
[----:B----4-:R-:W-:-:S03]  /*5f910*/  F2FP.F16.F32.PACK_AB R149, R243, R252 ;  /* 0x000000fcf395723e */ /* 0x010fc600000000ff */
        /* <DEDUP_REMOVED lines=40> */
[----:B------:R-:W-:Y:S04]  /*5fba0*/  STL [R1+0x2160], R119 ;  /* 0x0021607701007387 */ /* 0x000fe80000100800 */
[----:B------:R-:W-:Y:S01]  /*5fbb0*/  STL [R1+0x2164], R118 ;  /* 0x0021647601007387 */ /* 0x000fe20000100800 */
[----:B------:R-:W-:-:S03]  /*5fbc0*/  F2FP.F16.F32.PACK_AB R36, R15, R14 ;  /* 0x0000000e0f24723e */ /* 0x000fc600000000ff */
[----:B------:R-:W-:Y:S01]  /*5fbd0*/  STL [R1+0x2168], R117 ;  /* 0x0021687501007387 */ /* 0x000fe20000100800 */
[----:B------:R-:W-:-:S03]  /*5fbe0*/  F2FP.F16.F32.PACK_AB R27, R27, R26 ;  /* 0x0000001a1b1b723e */ /* 0x000fc600000000ff */
[----:B------:R0:W-:Y:S01]  /*5fbf0*/  STL [R1+0x216c], R116 ;  /* 0x00216c7401007387 */ /* 0x0001e20000100800 */
[----:B------:R-:W-:Y:S02]  /*5fc00*/  F2FP.F16.F32.PACK_AB R26, R25, R24 ;  /* 0x00000018191a723e */ /* 0x000fe400000000ff */
[----:B------:R-:W-:Y:S01]  /*5fc10*/  F2FP.F16.F32.PACK_AB R78, R53, R52 ;  /* 0x00000034354e723e */ /* 0x000fe200000000ff */
[----:B0-----:R-:W2:Y:S04]  /*5fc20*/  LDL.LU R116, [R1+0x1fc] ;  /* 0x0001fc0001747983 */ /* 0x001ea80000300800 */
[----:B------:R-:W2:Y:S04]  /*5fc30*/  LDL.LU R15, [R1+0x1f8] ;  /* 0x0001f800010f7983 */ /* 0x000ea80000300800 */
[----:B------:R-:W3:Y:S01]  /*5fc40*/  LDL.LU R117, [R1+0x1f4] ;  /* 0x0001f40001757983 */ /* 0x000ee20000300800 */
[----:B------:R-:W-:-:S03]  /*5fc50*/  F2FP.F16.F32.PACK_AB R53, R12, R2 ;  /* 0x000000020c35723e */ /* 0x000fc600000000ff */
[----:B------:R-:W3:Y:S01]  /*5fc60*/  LDL.LU R14, [R1+0x1f0] ;  /* 0x0001f000010e7983 */ /* 0x000ee20000300800 */
[----:B------:R-:W-:-:S03]  /*5fc70*/  F2FP.F16.F32.PACK_AB R24, R4, R13 ;  /* 0x0000000d0418723e */ /* 0x000fc600000000ff */
[----:B------:R-:W4:Y:S01]  /*5fc80*/  LDL.LU R118, [R1+0x5fc] ;  /* 0x0005fc0001767983 */ /* 0x000f220000300800 */
[----:B------:R-:W-:-:S03]  /*5fc90*/  F2FP.F16.F32.PACK_AB R31, R31, R30 ;  /* 0x0000001e1f1f723e */ /* 0x000fc600000000ff */
[----:B------:R-:W4:Y:S01]  /*5fca0*/  LDL.LU R13, [R1+0x5f8] ;  /* 0x0005f800010d7983 */ /* 0x000f220000300800 */
[----:B------:R-:W-:-:S03]  /*5fcb0*/  F2FP.F16.F32.PACK_AB R30, R29, R28 ;  /* 0x0000001c1d1e723e */ /* 0x000fc600000000ff */
[----:B------:R-:W4:Y:S01]  /*5fcc0*/  LDL.LU R119, [R1+0x5f4] ;  /* 0x0005f40001777983 */ /* 0x000f220000300800 */
[----:B------:R-:W-:-:S03]  /*5fcd0*/  F2FP.F16.F32.PACK_AB R28, R8, R7 ;  /* 0x00000007081c723e */ /* 0x000fc600000000ff */
[----:B------:R-:W4:Y:S01]  /*5fce0*/  LDL.LU R12, [R1+0x5f0] ;  /* 0x0005f000010c7983 */ /* 0x000f220000300800 */
[----:B------:R-:W-:-:S03]  /*5fcf0*/  F2FP.F16.F32.PACK_AB R25, R6, R5 ;  /* 0x000000050619723e */ /* 0x000fc600000000ff */
[----:B------:R-:W4:Y:S04]  /*5fd00*/  LDL.LU R124, [R1+0x1ec] ;  /* 0x0001ec00017c7983 */ /* 0x000f280000300800 */
[----:B------:R-:W4:Y:S04]  /*5fd10*/  LDL.LU R7, [R1+0x1e8] ;  /* 0x0001e80001077983 */ /* 0x000f280000300800 */
[----:B------:R-:W4:Y:S04]  /*5fd20*/  LDL.LU R125, [R1+0x1e4] ;  /* 0x0001e400017d7983 */ /* 0x000f280000300800 */
[----:B------:R-:W4:Y:S01]  /*5fd30*/  LDL.LU R6, [R1+0x1e0] ;  /* 0x0001e00001067983 */ /* 0x000f220000300800 */
[----:B------:R-:W-:-:S03]  /*5fd40*/  F2FP.F16.F32.PACK_AB R62, R45, R44 ;  /* 0x0000002c2d3e723e */ /* 0x000fc600000000ff */
[----:B------:R-:W4:Y:S01]  /*5fd50*/  LDL.LU R126, [R1+0x5ec] ;  /* 0x0005ec00017e7983 */ /* 0x000f220000300800 */
[----:B------:R-:W-:-:S03]  /*5fd60*/  F2FP.F16.F32.PACK_AB R45, R11, R20 ;  /* 0x000000140b2d723e */ /* 0x000fc600000000ff */
[----:B------:R-:W4:Y:S04]  /*5fd70*/  LDL.LU R5, [R1+0x5e8] ;  /* 0x0005e80001057983 */ /* 0x000f280000300800 */
[----:B------:R-:W4:Y:S01]  /*5fd80*/  LDL.LU R127, [R1+0x5e4] ;  /* 0x0005e400017f7983 */ /* 0x000f220000300800 */
[----:B------:R-:W-:-:S03]  /*5fd90*/  F2FP.F16.F32.PACK_AB R29, R10, R9 ;  /* 0x000000090a1d723e */ /* 0x000fc600000000ff */
[----:B------:R-:W4:Y:S04]  /*5fda0*/  LDL.LU R4, [R1+0x5e0] ;  /* 0x0005e00001047983 */ /* 0x000f280000300800 */
[----:B------:R-:W4:Y:S04]  /*5fdb0*/  LDL.LU R132, [R1+0x1dc] ;  /* 0x0001dc0001847983 */ /* 0x000f280000300800 */
[----:B------:R-:W4:Y:S04]  /*5fdc0*/  LDL.LU R11, [R1+0x1d8] ;  /* 0x0001d800010b7983 */ /* 0x000f280000300800 */
[----:B------:R-:W4:Y:S04]  /*5fdd0*/  LDL.LU R133, [R1+0x1d4] ;  /* 0x0001d40001857983 */ /* 0x000f280000300800 */
[----:B------:R-:W4:Y:S04]  /*5fde0*/  LDL.LU R10, [R1+0x1d0] ;  /* 0x0001d000010a7983 */ /* 0x000f280000300800 */
        /* <DEDUP_REMOVED lines=14> */
[----:B------:R-:W4:Y:S04]  /*5fed0*/  LDL.LU R23, [R1+0x5c4] ;  /* 0x0005c40001177983 */ /* 0x000f280000300800 */
[----:B------:R-:W4:Y:S01]  /*5fee0*/  LDL.LU R16, [R1+0x5c0] ;  /* 0x0005c00001107983 */ /* 0x000f220000300800 */
[----:B------:R-:W-:-:S02]  /*5fef0*/  F2FP.F16.F32.PACK_AB R110, R69, R68 ;  /* 0x00000044456e723e */ /* 0x000fc400000000ff */
[----:B------:R-:W-:Y:S02]  /*5ff00*/  F2FP.F16.F32.PACK_AB R68, R155, R22 ;  /* 0x000000169b44723e */ /* 0x000fe400000000ff */
        /* <DEDUP_REMOVED lines=11> */
[----:B------:R-:W4:Y:S04]  /*5ffc0*/  LDL.LU R35, [R1+0x1a8] ;  /* 0x0001a80001237983 */ /* 0x000f280000300800 */
[----:B------:R-:W4:Y:S04]  /*5ffd0*/  LDL.LU R151, [R1+0x1a4] ;  /* 0x0001a40001977983 */ /* 0x000f280000300800 */
        /* <DEDUP_REMOVED lines=138> */
[----:B------:R-:W4:Y:S01]  /*60880*/  LDL.LU R176, [R1+0x4bc] ;  /* 0x0004bc0001b07983 */ /* 0x000f220000300800 */
[----:B------:R-:W-:-:S03]  /*60890*/  F2FP.F16.F32.PACK_AB R100, R184, R185 ;  /* 0x000000b9b864723e */ /* 0x000fc600000000ff */
        /* <DEDUP_REMOVED lines=41> */
[----:B--2---:R-:W-:-:S03]  /*60b30*/  F2FP.F16.F32.PACK_AB R15, R116, R15 ;  /* 0x0000000f740f723e */ /* 0x004fc600000000ff */
[----:B------:R-:W2:Y:S01]  /*60b40*/  LDL.LU R248, [R1+0x424] ;  /* 0x0004240001f87983 */ /* 0x000ea20000300800 */
[----:B---3--:R-:W-:-:S03]  /*60b50*/  F2FP.F16.F32.PACK_AB R14, R117, R14 ;  /* 0x0000000e750e723e */ /* 0x008fc600000000ff */
[----:B------:R-:W3:Y:S01]  /*60b60*/  LDL.LU R3, [R1+0x1c] ;  /* 0x00001c0001037983 */ /* 0x000ee20000300800 */
[----:B----4-:R-:W-:-:S03]  /*60b70*/  F2FP.F16.F32.PACK_AB R13, R118, R13 ;  /* 0x0000000d760d723e */ /* 0x010fc600000000ff */
[----:B------:R-:W4:Y:S01]  /*60b80*/  LDL.LU R0, [R1+0x14] ;  /* 0x0000140001007983 */ /* 0x000f220000300800 */
[----:B------:R-:W-:-:S03]  /*60b90*/  F2FP.F16.F32.PACK_AB R12, R119, R12 ;  /* 0x0000000c770c723e */ /* 0x000fc600000000ff */
[----:B------:R-:W4:Y:S01]  /*60ba0*/  LDL.LU R2, [R1+0x41c] ;  /* 0x00041c0001027983 */ /* 0x000f220000300800 */
[----:B------:R-:W-:-:S03]  /*60bb0*/  F2FP.F16.F32.PACK_AB R7, R124, R7 ;  /* 0x000000077c07723e */ /* 0x000fc600000000ff */
[----:B------:R0:W5:Y:S01]  /*60bc0*/  LDL.LU R116, [R1+0x216c] ;  /* 0x00216c0001747983 */ /* 0x0001620000300800 */
        /* <DEDUP_REMOVED lines=21> */
[----:B------:R0:W5:Y:S04]  /*60d20*/  LDL.LU R135, [R1+0x2140] ;  /* 0x0021400001877983 */ /* 0x0001680000300800 */
[----:B------:R0:W5:Y:S04]  /*60d30*/  LDL.LU R140, [R1+0x213c] ;  /* 0x00213c00018c7983 */ /* 0x0001680000300800 */
[----:B------:R0:W5:Y:S04]  /*60d40*/  LDL.LU R141, [R1+0x2138] ;  /* 0x00213800018d7983 */ /* 0x0001680000300800 */
[----:B------:R0:W5:Y:S04]  /*60d50*/  LDL.LU R142, [R1+0x2134] ;  /* 0x00213400018e7983 */ /* 0x0001680000300800 */
[----:B------:R-:W2:Y:S02]  /*60d60*/  LDL.LU R23, [R1+0x2130] ;  /* 0x0021300001177983 */ /* 0x000ea40000300800 */
[----:B--2---:R-:W-:-:S02]  /*60d70*/  F2FP.F16.F32.PACK_AB R23, R22, R23 ;  /* 0x000000171617723e */ /* 0x004fc400000000ff */
[----:B------:R-:W2:Y:S01]  /*60d80*/  LDL.LU R22, [R1+0x212c] ;  /* 0x00212c0001167983 */ /* 0x000ea20000300800 */
[----:B------:R-:W-:Y:S02]  /*60d90*/  F2FP.F16.F32.PACK_AB R21, R148, R21 ;  /* 0x000000159415723e */ /* 0x000fe400000000ff */
[----:B------:R-:W-:Y:S02]  /*60da0*/  F2FP.F16.F32.PACK_AB R20, R149, R20 ;  /* 0x000000149514723e */ /* 0x000fe400000000ff */
[----:B------:R-:W-:Y:S02]  /*60db0*/  F2FP.F16.F32.PACK_AB R35, R150, R35 ;  /* 0x000000239623723e */ /* 0x000fe400000000ff */
[----:B------:R-:W-:Y:S02]  /*60dc0*/  F2FP.F16.F32.PACK_AB R34, R151, R34 ;  /* 0x000000229722723e */ /* 0x000fe400000000ff */
[----:B------:R-:W-:Y:S02]  /*60dd0*/  F2FP.F16.F32.PACK_AB R33, R156, R33 ;  /* 0x000000219c21723e */ /* 0x000fe400000000ff */
[----:B------:R-:W-:-:S02]  /*60de0*/  F2FP.F16.F32.PACK_AB R32, R157, R32 ;  /* 0x000000209d20723e */ /* 0x000fc400000000ff */
        /* <DEDUP_REMOVED lines=47> */
[----:B--2---:R-:W-:-:S02]  /*610e0*/  F2FP.F16.F32.PACK_AB R22, R143, R22 ;  /* 0x000000168f16723e */ /* 0x004fc400000000ff */
[----:B------:R0:W5:Y:S04]  /*610f0*/  LDL.LU R143, [R1+0x2128] ;  /* 0x00212800018f7983 */ /* 0x0001680000300800 */
        /* <DEDUP_REMOVED lines=52> */
[----:B------:R-:W2:Y:S01]  /*61440*/  LDL.LU R155, [R1+0x2054] ;  /* 0x00205400019b7983 */ /* 0x000ea20000300800 */
[----:B------:R-:W-:-:S02]  /*61450*/  F2FP.F16.F32.PACK_AB R128, R163, R128 ;  /* 0x00000080a380723e */ /* 0x000fc400000000ff */
[----:B------:R-:W-:Y:S01]  /*61460*/  F2FP.F16.F32.PACK_AB R139, R162, R139 ;  /* 0x0000008ba28b723e */ /* 0x000fe200000000ff */
[----:B------:R-:W3:Y:S01]  /*61470*/  LDL.LU R163, [R1+0x2050] ;  /* 0x0020500001a37983 */ /* 0x000ee20000300800 */
[----:B------:R-:W-:Y:S02]  /*61480*/  F2FP.F16.F32.PACK_AB R138, R161, R138 ;  /* 0x0000008aa18a723e */ /* 0x000fe400000000ff */
[----:B------:R-:W-:Y:S01]  /*61490*/  F2FP.F16.F32.PACK_AB R137, R160, R137 ;  /* 0x00000089a089723e */ /* 0x000fe200000000ff */
        /* <DEDUP_REMOVED lines=12> */
[----:B------:R-:W4:Y:S01]  /*61560*/  LDL.LU R179, [R1+0x2030] ;  /* 0x0020300001b37983 */ /* 0x000f220000300800 */
[----:B------:R-:W-:Y:S02]  /*61570*/  F2FP.F16.F32.PACK_AB R154, R177, R154 ;  /* 0x0000009ab19a723e */ /* 0x000fe400000000ff */
[----:B--2---:R-:W-:-:S02]  /*61580*/  F2FP.F16.F32.PACK_AB R155, R178, R155 ;  /* 0x0000009bb29b723e */ /* 0x004fc400000000ff */
[----:B------:R-:W2:Y:S04]  /*61590*/  LDL.LU R178, [R1+0x202c] ;  /* 0x00202c0001b27983 */ /* 0x000ea80000300800 */
[----:B------:R-:W2:Y:S01]  /*615a0*/  LDL.LU R177, [R1+0x2028] ;  /* 0x0020280001b17983 */ /* 0x000ea20000300800 */
[----:B------:R-:W-:Y:S02]  /*615b0*/  F2FP.F16.F32.PACK_AB R153, R176, R153 ;  /* 0x00000099b099723e */ /* 0x000fe400000000ff */
[----:B------:R-:W-:Y:S01]  /*615c0*/  F2FP.F16.F32.PACK_AB R152, R187, R152 ;  /* 0x00000098bb98723e */ /* 0x000fe200000000ff */
[----:B------:R-:W2:Y:S01]  /*615d0*/  LDL.LU R176, [R1+0x2024] ;  /* 0x0020240001b07983 */ /* 0x000ea20000300800 */
[----:B---3--:R-:W-:Y:S02]  /*615e0*/  F2FP.F16.F32.PACK_AB R163, R186, R163 ;  /* 0x000000a3baa3723e */ /* 0x008fe400000000ff */
[----:B----4-:R-:W-:Y:S01]  /*615f0*/  F2FP.F16.F32.PACK_AB R162, R185, R162 ;  /* 0x000000a2b9a2723e */ /* 0x010fe200000000ff */
        /* <DEDUP_REMOVED lines=17> */
[----:B--2---:R-:W-:-:S03]  /*61710*/  F2FP.F16.F32.PACK_AB R178, R201, R178 ;  /* 0x000000b2c9b2723e */ /* 0x004fc600000000ff */
[----:B------:R-:W2:Y:S01]  /*61720*/  LDL.LU R201, [R1+0x1ff8] ;  /* 0x001ff80001c97983 */ /* 0x000ea20000300800 */
[----:B------:R-:W-:-:S03]  /*61730*/  F2FP.F16.F32.PACK_AB R177, R200, R177 ;  /* 0x000000b1c8b1723e */ /* 0x000fc600000000ff */
[----:B------:R-:W2:Y:S01]  /*61740*/  LDL.LU R200, [R1+0x1ff4] ;  /* 0x001ff40001c87983 */ /* 0x000ea20000300800 */
[----:B------:R-:W-:-:S03]  /*61750*/  F2FP.F16.F32.PACK_AB R176, R211, R176 ;  /* 0x000000b0d3b0723e */ /* 0x000fc600000000ff */
        /* <DEDUP_REMOVED lines=50> */
[----:B------:R0:W5:Y:S01]  /*61a80*/  LDL.LU R3, [R1+0x1f8c] ;  /* 0x001f8c0001037983 */ /* 0x0001620000300800 */
[----:B------:R-:W-:Y:S02]  /*61a90*/  F2FP.F16.F32.PACK_AB R234, R0, R234 ;  /* 0x000000ea00ea723e */ /* 0x000fe400000000ff */
[----:B---3--:R-:W-:Y:S02]  /*61aa0*/  F2FP.F16.F32.PACK_AB R233, R2, R233 ;  /* 0x000000e902e9723e */ /* 0x008fe400000000ff */
[----:B----4-:R-:W-:Y:S02]  /*61ab0*/  F2FP.F16.F32.PACK_AB R232, R252, R232 ;  /* 0x000000e8fce8723e */ /* 0x010fe400000000ff */
[----:B------:R-:W-:Y:S02]  /*61ac0*/  F2FP.F16.F32.PACK_AB R243, R251, R243 ;  /* 0x000000f3fbf3723e */ /* 0x000fe400000000ff */
[----:B------:R-:W-:Y:S02]  /*61ad0*/  F2FP.F16.F32.PACK_AB R242, R250, R242 ;  /* 0x000000f2faf2723e */ /* 0x000fe400000000ff */
[----:B------:R-:W-:-:S02]  /*61ae0*/  F2FP.F16.F32.PACK_AB R241, R249, R241 ;  /* 0x000000f1f9f1723e */ /* 0x000fc400000000ff */
[----:B0-2---:R-:W-:-:S07]  /*61af0*/  F2FP.F16.F32.PACK_AB R240, R248, R240 ;  /* 0x000000f0f8f0723e */ /* 0x005fce00000000ff */
.L_x_0:
[----:B------:R-:W0:Y:S01]  /*61b00*/  S2R R0, SR_TID.X ;  /* 0x0000000000007919 */ /* 0x000e220000002100 */
[----:B------:R-:W-:Y:S01]  /*61b10*/  MOV R251, 0x400 ;  /* 0x0000040000fb7802 */ /* 0x000fe20000000f00 */
[----:B------:R-:W1:Y:S01]  /*61b20*/  S2R R252, SR_CgaCtaId ;  /* 0x0000000000fc7919 */ /* 0x000e620000008800 */
[----:B------:R-:W-:Y:S06]  /*61b30*/  BAR.SYNC.DEFER_BLOCKING 0x0 ;  /* 0x0000000000007b1d */ /* 0x000fec0000010000 */
[----:B------:R-:W2:Y:S01]  /*61b40*/  S2R R250, SR_TID.X ;  /* 0x0000000000fa7919 */ /* 0x000ea20000002100 */
[----:B0-----:R-:W-:-:S02]  /*61b50*/  IMAD.SHL.U32 R2, R0, 0x10, RZ ;  /* 0x0000001000027824 */ /* 0x001fc400078e00ff */
[C---:B------:R-:W-:Y:S02]  /*61b60*/  IMAD.SHL.U32 R249, R0.reuse, 0x40, RZ ;  /* 0x0000004000f97824 */ /* 0x040fe400078e00ff */
[----:B------:R-:W-:Y:S01]  /*61b70*/  IMAD.SHL.U32 R248, R0, 0x8, RZ ;  /* 0x0000000800f87824 */ /* 0x000fe200078e00ff */
[----:B------:R-:W-:Y:S02]  /*61b80*/  LOP3.LUT R2, R2, 0xf0, RZ, 0xc0, !PT ;  /* 0x000000f002027812 */ /* 0x000fe400078ec0ff */
[----:B-1----:R-:W-:Y:S02]  /*61b90*/  LEA R251, R252, R251, 0x18 ;  /* 0x000000fbfcfb7211 */ /* 0x002fe400078ec0ff */
[----:B------:R-:W-:Y:S01]  /*61ba0*/  LOP3.LUT R0, R249, 0x400, RZ, 0xc0, !PT ;  /* 0x00000400f9007812 */ /* 0x000fe200078ec0ff */
[----:B------:R-:W0:Y:S01]  /*61bb0*/  LDC R252, c[0x0][0x248] ;  /* 0x00009200fffc7b82 */ /* 0x000e220000000800 */
[----:B------:R-:W-:Y:S02]  /*61bc0*/  LOP3.LUT R248, R248, 0x300, RZ, 0xc0, !PT ;  /* 0x00000300f8f87812 */ /* 0x000fe400078ec0ff */
[----:B------:R-:W-:-:S02]  /*61bd0*/  IADD3 R0, R0, R251, R2 ;  /* 0x000000fb00007210 */ /* 0x000fc40007ffe002 */
[----:B--2---:R-:W-:-:S03]  /*61be0*/  LOP3.LUT R250, R250, 0x7f, RZ, 0xc0, !PT ;  /* 0x0000007ffafa7812 */ /* 0x004fc600078ec0ff */
[----:B------:R-:W-:Y:S01]  /*61bf0*/  IMAD.IADD R0, R0, 0x1, R248 ;  /* 0x0000000100007824 */ /* 0x000fe200078e02f8 */
[----:B------:R-:W1:Y:S01]  /*61c00*/  LDC R2, c[0x0][0x244] ;  /* 0x00009100ff027b82 */ /* 0x000e620000000800 */
[----:B------:R-:W-:-:S03]  /*61c10*/  IMAD R250, R250, 0x10, R251 ;  /* 0x00000010fafa7824 */ /* 0x000fc600078e02fb */
[----:B------:R-:W-:Y:S04]  /*61c20*/  STSM.16.M88.4 [R0], R240 ;  /* 0x000000f000007844 */ /* 0x000fe80000000200 */
[----:B------:R-:W-:Y:S08]  /*61c30*/  BAR.SYNC.DEFER_BLOCKING 0x0 ;  /* 0x0000000000007b1d */ /* 0x000ff00000010000 */
[----:B------:R-:W2:Y:S01]  /*61c40*/  LDC.64 R248, c[0x0][0x220] ;  /* 0x00008800fff87b82 */ /* 0x000ea20000000a00 */
[----:B------:R-:W-:Y:S07]  /*61c50*/  STL [R1+0xb20], R250 ;  /* 0x000b20fa01007387 */ /* 0x000fee0000100800 */
[----:B------:R-:W3:Y:S01]  /*61c60*/  LDC R251, c[0x0][0x248] ;  /* 0x00009200fffb7b82 */ /* 0x000ee20000000800 */
[----:B------:R-:W-:Y:S07]  /*61c70*/  LDS.128 R240, [R250] ;  /* 0x00000000faf07984 */ /* 0x000fee0000000c00 */
[----:B------:R-:W-:Y:S06]  /*61c80*/  BAR.SYNC.DEFER_BLOCKING 0x0 ;  /* 0x0000000000007b1d */ /* 0x000fec0000010000 */
[----:B------:R-:W-:Y:S02]  /*61c90*/  STSM.16.M88.4 [R0], R232 ;  /* 0x000000e800007844 */ /* 0x000fe40000000200 */
[----:B------:R-:W-:Y:S06]  /*61ca0*/  BAR.SYNC.DEFER_BLOCKING 0x0 ;  /* 0x0000000000007b1d */ /* 0x000fec0000010000 */
[----:B------:R-:W-:Y:S02]  /*61cb0*/  LDS.128 R232, [R250] ;  /* 0x00000000fae87984 */ /* 0x000fe40000000c00 */
        /* <DEDUP_REMOVED lines=59> */
[----:B------:R-:W4:Y:S02]  /*62070*/  LDS.128 R112, [R250] ;  /* 0x00000000fa707984 */ /* 0x000f240000000c00 */
[----:B------:R-:W-:Y:S06]  /*62080*/  BAR.SYNC.DEFER_BLOCKING 0x0 ;  /* 0x0000000000007b1d */ /* 0x000fec0000010000 */
[----:B------:R-:W-:Y:S02]  /*62090*/  STSM.16.M88.4 [R0], R104 ;  /* 0x0000006800007844 */ /* 0x000fe40000000200 */
[----:B------:R-:W-:Y:S06]  /*620a0*/  BAR.SYNC.DEFER_BLOCKING 0x0 ;  /* 0x0000000000007b1d */ /* 0x000fec0000010000 */
[----:B----4-:R-:W-:Y:S04]  /*620b0*/  STL.64 [R1+0x2b0], R112 ;  /* 0x0002b07001007387 */ /* 0x010fe80000100a00 */
[----:B------:R-:W-:Y:S04]  /*620c0*/  STL.64 [R1+0x2b8], R114 ;  /* 0x0002b87201007387 */ /* 0x000fe80000100a00 */
[----:B------:R-:W4:Y:S01]  /*620d0*/  LDS.128 R104, [R250] ;  /* 0x00000000fa687984 */ /* 0x000f220000000c00 */
        /* <DEDUP_REMOVED lines=57> */
[----:B----4-:R4:W-:Y:S04]  /*62470*/  STL.64 [R1+0x2200], R32 ;  /* 0x0022002001007387 */ /* 0x0109e80000100a00 */
[----:B------:R0:W-:Y:S04]  /*62480*/  STL.64 [R1+0x21f0], R34 ;  /* 0x0021f02201007387 */ /* 0x0001e80000100a00 */
[----:B----4-:R-:W4:Y:S04]  /*62490*/  LDL.LU R32, [R1+0x3f0] ;  /* 0x0003f00001207983 */ /* 0x010f280000300800 */
[----:B------:R-:W1:Y:S01]  /*624a0*/  LDS.128 R20, [R250] ;  /* 0x00000000fa147984 */ /* 0x000e620000000c00 */
[----:B------:R-:W-:Y:S06]  /*624b0*/  BAR.SYNC.DEFER_BLOCKING 0x0 ;  /* 0x0000000000007b1d */ /* 0x000fec0000010000 */
[----:B------:R-:W4:Y:S04]  /*624c0*/  LDL.LU R33, [R1+0x3f4] ;  /* 0x0003f40001217983 */ /* 0x000f280000300800 */
[----:B0-----:R-:W4:Y:S04]  /*624d0*/  LDL.LU R34, [R1+0x3f8] ;  /* 0x0003f80001227983 */ /* 0x001f280000300800 */
[----:B------:R-:W4:Y:S04]  /*624e0*/  LDL.LU R35, [R1+0x3fc] ;  /* 0x0003fc0001237983 */ /* 0x000f280000300800 */
[----:B------:R-:W-:Y:S01]  /*624f0*/  STSM.16.M88.4 [R0], R16 ;  /* 0x0000001000007844 */ /* 0x000fe20000000200 */
[----:B------:R-:W-:Y:S06]  /*62500*/  BAR.SYNC.DEFER_BLOCKING 0x0 ;  /* 0x0000000000007b1d */ /* 0x000fec0000010000 */
[----:B-1----:R0:W-:Y:S04]  /*62510*/  STL.64 [R1+0x21e0], R20 ;  /* 0x0021e01401007387 */ /* 0x0021e80000100a00 */
[----:B------:R1:W-:Y:S04]  /*62520*/  STL.64 [R1+0x21d0], R22 ;  /* 0x0021d01601007387 */ /* 0x0003e80000100a00 */
[----:B0-----:R-:W3:Y:S04]  /*62530*/  LDL.LU R20, [R1+0x3e0] ;  /* 0x0003e00001147983 */ /* 0x001ee80000300800 */
[----:B------:R-:W0:Y:S01]  /*62540*/  LDS.128 R16, [R250] ;  /* 0x00000000fa107984 */ /* 0x000e220000000c00 */
[----:B------:R-:W-:Y:S06]  /*62550*/  BAR.SYNC.DEFER_BLOCKING 0x0 ;  /* 0x0000000000007b1d */ /* 0x000fec0000010000 */
[----:B------:R-:W3:Y:S04]  /*62560*/  LDL.LU R21, [R1+0x3e4] ;  /* 0x0003e40001157983 */ /* 0x000ee80000300800 */
[----:B-1----:R-:W3:Y:S04]  /*62570*/  LDL.LU R22, [R1+0x3e8] ;  /* 0x0003e80001167983 */ /* 0x002ee80000300800 */
[----:B------:R-:W3:Y:S04]  /*62580*/  LDL.LU R23, [R1+0x3ec] ;  /* 0x0003ec0001177983 */ /* 0x000ee80000300800 */
[----:B------:R-:W2:Y:S04]  /*62590*/  LDL.LU R40, [R1+0x1f88] ;  /* 0x001f880001287983 */ /* 0x000ea80000300800 */
[----:B------:R-:W-:Y:S01]  /*625a0*/  STSM.16.M88.4 [R0], R8 ;  /* 0x0000000800007844 */ /* 0x000fe20000000200 */
[----:B------:R-:W-:Y:S06]  /*625b0*/  BAR.SYNC.DEFER_BLOCKING 0x0 ;  /* 0x0000000000007b1d */ /* 0x000fec0000010000 */
[----:B0-----:R0:W-:Y:S04]  /*625c0*/  STL.64 [R1+0x21b8], R16 ;  /* 0x0021b81001007387 */ /* 0x0011e80000100a00 */
[----:B------:R1:W-:Y:S01]  /*625d0*/  STL.64 [R1+0x21b0], R18 ;  /* 0x0021b01201007387 */ /* 0x0003e20000100a00 */
[----:B0-----:R-:W0:Y:S03]  /*625e0*/  LDC R17, c[0x0][0x248] ;  /* 0x00009200ff117b82 */ /* 0x001e260000000800 */
[----:B------:R-:W0:Y:S05]  /*625f0*/  LDS.128 R8, [R250] ;  /* 0x00000000fa087984 */ /* 0x000e2a0000000c00 */
[----:B------:R-:W-:Y:S08]  /*62600*/  BAR.SYNC.DEFER_BLOCKING 0x0 ;  /* 0x0000000000007b1d */ /* 0x000ff00000010000 */
[----:B------:R-:W4:Y:S08]  /*62610*/  LDC R16, c[0x0][0x248] ;  /* 0x00009200ff107b82 */ /* 0x000f300000000800 */
[----:B-1----:R-:W1:Y:S01]  /*62620*/  LDC R18, c[0x0][0x248] ;  /* 0x00009200ff127b82 */ /* 0x002e620000000800 */
[----:B------:R0:W-:Y:S07]  /*62630*/  STSM.16.M88.4 [R0], R4 ;  /* 0x0000000400007844 */ /* 0x0001ee0000000200 */
[----:B------:R-:W-:Y:S06]  /*62640*/  BAR.SYNC.DEFER_BLOCKING 0x0 ;  /* 0x0000000000007b1d */ /* 0x000fec0000010000 */
[----:B0-----:R0:W-:Y:S04]  /*62650*/  STL.64 [R1+0x21a8], R8 ;  /* 0x0021a80801007387 */ /* 0x0011e80000100a00 */
[----:B------:R0:W-:Y:S01]  /*62660*/  STL.64 [R1+0x21a0], R10 ;  /* 0x0021a00a01007387 */ /* 0x0001e20000100a00 */
[----:B------:R-:W1:Y:S08]  /*62670*/  LDC.64 R4, c[0x0][0x228] ;  /* 0x00008a00ff047b82 */ /* 0x000e700000000a00 */
[----:B------:R-:W4:Y:S01]  /*62680*/  LDC R7, c[0x0][0x22c] ;  /* 0x00008b00ff077b82 */ /* 0x000f220000000800 */
[----:B------:R-:W1:Y:S07]  /*62690*/  LDS.128 R48, [R250] ;  /* 0x00000000fa307984 */ /* 0x000e6e0000000c00 */
[----:B------:R-:W-:Y:S08]  /*626a0*/  BAR.SYNC.DEFER_BLOCKING 0x0 ;  /* 0x0000000000007b1d */ /* 0x000ff00000010000 */
[----:B0-----:R-:W0:Y:S08]  /*626b0*/  LDC R9, c[0x0][0x248] ;  /* 0x00009200ff097b82 */ /* 0x001e300000000800 */
[----:B------:R-:W0:Y:S08]  /*626c0*/  LDC R11, c[0x0][0x248] ;  /* 0x00009200ff0b7b82 */ /* 0x000e300000000800 */
[----:B------:R-:W0:Y:S01]  /*626d0*/  LDC R10, c[0x0][0x248] ;  /* 0x00009200ff0a7b82 */ /* 0x000e220000000800 */
[----:B------:R-:W-:Y:S07]  /*626e0*/  STSM.16.M88.4 [R0], R12 ;  /* 0x0000000c00007844 */ /* 0x000fee0000000200 */
[----:B------:R-:W-:Y:S06]  /*626f0*/  BAR.SYNC.DEFER_BLOCKING 0x0 ;  /* 0x0000000000007b1d */ /* 0x000fec0000010000 */
[----:B-1----:R1:W-:Y:S04]  /*62700*/  STL.64 [R1+0x2198], R48 ;  /* 0x0021983001007387 */ /* 0x0023e80000100a00 */
[----:B------:R0:W-:Y:S01]  /*62710*/  STL.64 [R1+0x2190], R50 ;  /* 0x0021903201007387 */ /* 0x0001e20000100a00 */
[----:B-1----:R-:W1:Y:S03]  /*62720*/  LDC R49, c[0x0][0x248] ;  /* 0x00009200ff317b82 */ /* 0x002e660000000800 */
[----:B------:R-:W1:Y:S05]  /*62730*/  LDS.128 R12, [R250] ;  /* 0x00000000fa0c7984 */ /* 0x000e6a0000000c00 */
[----:B------:R-:W-:Y:S08]  /*62740*/  BAR.SYNC.DEFER_BLOCKING 0x0 ;  /* 0x0000000000007b1d */ /* 0x000ff00000010000 */
[----:B------:R-:W3:Y:S08]  /*62750*/  LDC R48, c[0x0][0x248] ;  /* 0x00009200ff307b82 */ /* 0x000ef00000000800 */
[----:B0-----:R-:W0:Y:S08]  /*62760*/  LDC R51, c[0x0][0x248] ;  /* 0x00009200ff337b82 */ /* 0x001e300000000800 */
[----:B------:R-:W0:Y:S01]  /*62770*/  LDC R50, c[0x0][0x248] ;  /* 0x00009200ff327b82 */ /* 0x000e220000000800 */
[----:B------:R-:W-:Y:S07]  /*62780*/  STSM.16.M88.4 [R0], R24 ;  /* 0x0000001800007844 */ /* 0x000fee0000000200 */
[----:B------:R-:W-:Y:S06]  /*62790*/  BAR.SYNC.DEFER_BLOCKING 0x0 ;  /* 0x0000000000007b1d */ /* 0x000fec0000010000 */
[----:B-1----:R1:W-:Y:S04]  /*627a0*/  STL.64 [R1+0x2188], R12 ;  /* 0x0021880c01007387 */ /* 0x0023e80000100a00 */
[----:B------:R0:W-:Y:S01]  /*627b0*/  STL.64 [R1+0x2180], R14 ;  /* 0x0021800e01007387 */ /* 0x0001e20000100a00 */
[----:B-1----:R-:W1:Y:S03]  /*627c0*/  LDC R13, c[0x0][0x248] ;  /* 0x00009200ff0d7b82 */ /* 0x002e660000000800 */
[----:B------:R-:W4:Y:S05]  /*627d0*/  LDS.128 R24, [R250] ;  /* 0x00000000fa187984 */ /* 0x000f2a0000000c00 */
[----:B------:R-:W-:Y:S08]  /*627e0*/  BAR.SYNC.DEFER_BLOCKING 0x0 ;  /* 0x0000000000007b1d */ /* 0x000ff00000010000 */
[----:B------:R-:W1:Y:S08]  /*627f0*/  LDC R12, c[0x0][0x248] ;  /* 0x00009200ff0c7b82 */ /* 0x000e700000000800 */
[----:B0-----:R-:W0:Y:S08]  /*62800*/  LDC R15, c[0x0][0x248] ;  /* 0x00009200ff0f7b82 */ /* 0x001e300000000800 */
[----:B------:R-:W0:Y:S01]  /*62810*/  LDC R14, c[0x0][0x248] ;  /* 0x00009200ff0e7b82 */ /* 0x000e220000000800 */
[----:B------:R-:W-:Y:S07]  /*62820*/  STSM.16.M88.4 [R0], R28 ;  /* 0x0000001c00007844 */ /* 0x000fee0000000200 */
[----:B------:R-:W-:Y:S06]  /*62830*/  BAR.SYNC.DEFER_BLOCKING 0x0 ;  /* 0x0000000000007b1d */ /* 0x000fec0000010000 */
[----:B----4-:R4:W-:Y:S04]  /*62840*/  STL.64 [R1+0x2178], R24 ;  /* 0x0021781801007387 */ /* 0x0109e80000100a00 */
[----:B------:R1:W-:Y:S01]  /*62850*/  STL.64 [R1+0x2170], R26 ;  /* 0x0021701a01007387 */ /* 0x0003e20000100a00 */
[----:B----4-:R-:W4:Y:S03]  /*62860*/  LDC R25, c[0x0][0x248] ;  /* 0x00009200ff197b82 */ /* 0x010f260000000800 */
[----:B------:R-:W0:Y:S05]  /*62870*/  LDS.128 R28, [R250] ;  /* 0x00000000fa1c7984 */ /* 0x000e2a0000000c00 */
[----:B------:R-:W-:Y:S08]  /*62880*/  BAR.SYNC.DEFER_BLOCKING 0x0 ;  /* 0x0000000000007b1d */ /* 0x000ff00000010000 */
[----:B------:R-:W4:Y:S08]  /*62890*/  LDC R24, c[0x0][0x248] ;  /* 0x00009200ff187b82 */ /* 0x000f300000000800 */
[----:B-1----:R-:W1:Y:S08]  /*628a0*/  LDC R27, c[0x0][0x248] ;  /* 0x00009200ff1b7b82 */ /* 0x002e700000000800 */
[----:B------:R-:W1:Y:S01]  /*628b0*/  LDC R26, c[0x0][0x248] ;  /* 0x00009200ff1a7b82 */ /* 0x000e620000000800 */
[----:B------:R-:W-:Y:S07]  /*628c0*/  STSM.16.M88.4 [R0], R36 ;  /* 0x0000002400007844 */ /* 0x000fee0000000200 */
[----:B------:R-:W-:Y:S06]  /*628d0*/  BAR.SYNC.DEFER_BLOCKING 0x0 ;  /* 0x0000000000007b1d */ /* 0x000fec0000010000 */
[----:B0-----:R0:W-:Y:S04]  /*628e0*/  STL.64 [R1+0x2168], R28 ;  /* 0x0021681c01007387 */ /* 0x0011e80000100a00 */
[----:B------:R3:W-:Y:S01]  /*628f0*/  STL.64 [R1+0x2160], R30 ;  /* 0x0021601e01007387 */ /* 0x0007e20000100a00 */
[C---:B--2---:R-:W-:Y:S01]  /*62900*/  IMAD R6, R40.reuse, R2, RZ ;  /* 0x0000000228067224 */ /* 0x044fe200078e02ff */
[----:B------:R-:W-:-:S02]  /*62910*/  ISETP.GE.AND P0, PT, R40, R4, PT ;  /* 0x000000042800720c */ /* 0x000fc40003f06270 */
[----:B------:R-:W2:Y:S01]  /*62920*/  LDS.128 R36, [R250] ;  /* 0x00000000fa247984 */ /* 0x000ea20000000c00 */
[----:B0-----:R-:W0:Y:S08]  /*62930*/  LDC R29, c[0x0][0x248] ;  /* 0x00009200ff1d7b82 */ /* 0x001e300000000800 */
[----:B------:R-:W-:Y:S08]  /*62940*/  BAR.SYNC.DEFER_BLOCKING 0x0 ;  /* 0x0000000000007b1d */ /* 0x000ff00000010000 */
[----:B------:R-:W0:Y:S08]  /*62950*/  LDC R28, c[0x0][0x248] ;  /* 0x00009200ff1c7b82 */ /* 0x000e300000000800 */
[----:B---3--:R-:W3:Y:S08]  /*62960*/  LDC R31, c[0x0][0x248] ;  /* 0x00009200ff1f7b82 */ /* 0x008ef00000000800 */
[----:B------:R-:W3:Y:S01]  /*62970*/  LDC R30, c[0x0][0x248] ;  /* 0x00009200ff1e7b82 */ /* 0x000ee20000000800 */
[----:B------:R-:W-:Y:S07]  /*62980*/  STSM.16.M88.4 [R0], R44 ;  /* 0x0000002c00007844 */ /* 0x000fee0000000200 */
[----:B------:R-:W-:Y:S06]  /*62990*/  BAR.SYNC.DEFER_BLOCKING 0x0 ;  /* 0x0000000000007b1d */ /* 0x000fec0000010000 */
[----:B--2---:R2:W-:Y:S04]  /*629a0*/  STL.64 [R1+0x2158], R36 ;  /* 0x0021582401007387 */ /* 0x0045e80000100a00 */
[----:B------:R4:W-:Y:S01]  /*629b0*/  STL.64 [R1+0x2150], R38 ;  /* 0x0021502601007387 */ /* 0x0009e20000100a00 */
[----:B------:R-:W-:-:S02]  /*629c0*/  LEA R2, P1, R6, R248, 0x1 ;  /* 0x000000f806027211 */ /* 0x000fc400078208ff */
[----:B------:R-:W1:Y:S01]  /*629d0*/  LDC R248, c[0x0][0x248] ;  /* 0x00009200fff87b82 */ /* 0x000e620000000800 */
[----:B------:R-:W0:Y:S07]  /*629e0*/  LDS.128 R44, [R250] ;  /* 0x00000000fa2c7984 */ /* 0x000e2e0000000c00 */
[----:B--2---:R-:W2:Y:S08]  /*629f0*/  LDC R37, c[0x0][0x248] ;  /* 0x00009200ff257b82 */ /* 0x004eb00000000800 */
[----:B------:R-:W-:Y:S08]  /*62a00*/  BAR.SYNC.DEFER_BLOCKING 0x0 ;  /* 0x0000000000007b1d */ /* 0x000ff00000010000 */
[----:B------:R-:W2:Y:S08]  /*62a10*/  LDC R36, c[0x0][0x248] ;  /* 0x00009200ff247b82 */ /* 0x000eb00000000800 */
[----:B----4-:R-:W4:Y:S08]  /*62a20*/  LDC R39, c[0x0][0x248] ;  /* 0x00009200ff277b82 */ /* 0x010f300000000800 */
[----:B------:R-:W4:Y:S01]  /*62a30*/  LDC R38, c[0x0][0x248] ;  /* 0x00009200ff267b82 */ /* 0x000f220000000800 */
[----:B------:R-:W-:Y:S07]  /*62a40*/  STSM.16.M88.4 [R0], R52 ;  /* 0x0000003400007844 */ /* 0x000fee0000000200 */
[----:B------:R-:W-:Y:S06]  /*62a50*/  BAR.SYNC.DEFER_BLOCKING 0x0 ;  /* 0x0000000000007b1d */ /* 0x000fec0000010000 */
[----:B0-----:R0:W-:Y:S04]  /*62a60*/  STL.64 [R1+0x2148], R44 ;  /* 0x0021482c01007387 */ /* 0x0011e80000100a00 */
[----:B------:R3:W-:Y:S01]  /*62a70*/  STL.64 [R1+0x2140], R46 ;  /* 0x0021402e01007387 */ /* 0x0007e20000100a00 */
[----:B------:R-:W-:-:S03]  /*62a80*/  LEA.HI.X.SX32 R4, R6, R249, 0x1, P1 ;  /* 0x000000f906047211 */ /* 0x000fc600008f0eff */
[----:B------:R-:W1:Y:S01]  /*62a90*/  LDS.128 R52, [R250] ;  /* 0x00000000fa347984 */ /* 0x000e620000000c00 */
[----:B------:R-:W2:Y:S08]  /*62aa0*/  LDC R249, c[0x0][0x248] ;  /* 0x00009200fff97b82 */ /* 0x000eb00000000800 */
[----:B------:R-:W-:Y:S08]  /*62ab0*/  BAR.SYNC.DEFER_BLOCKING 0x0 ;  /* 0x0000000000007b1d */ /* 0x000ff00000010000 */
[----:B0-----:R-:W0:Y:S08]  /*62ac0*/  LDC R45, c[0x0][0x248] ;  /* 0x00009200ff2d7b82 */ /* 0x001e300000000800 */
[----:B------:R-:W0:Y:S08]  /*62ad0*/  LDC R44, c[0x0][0x248] ;  /* 0x00009200ff2c7b82 */ /* 0x000e300000000800 */
[----:B---3--:R-:W3:Y:S01]  /*62ae0*/  LDC R47, c[0x0][0x248] ;  /* 0x00009200ff2f7b82 */ /* 0x008ee20000000800 */
[----:B------:R-:W-:Y:S07]  /*62af0*/  STSM.16.M88.4 [R0], R60 ;  /* 0x0000003c00007844 */ /* 0x000fee0000000200 */
[----:B------:R-:W-:Y:S08]  /*62b00*/  BAR.SYNC.DEFER_BLOCKING 0x0 ;  /* 0x0000000000007b1d */ /* 0x000ff00000010000 */
[----:B------:R-:W3:Y:S01]  /*62b10*/  LDC R46, c[0x0][0x248] ;  /* 0x00009200ff2e7b82 */ /* 0x000ee20000000800 */
[----:B-1----:R1:W-:Y:S04]  /*62b20*/  STL.64 [R1+0x2138], R52 ;  /* 0x0021383401007387 */ /* 0x0023e80000100a00 */
[----:B------:R4:W-:Y:S01]  /*62b30*/  STL.64 [R1+0x2130], R54 ;  /* 0x0021303601007387 */ /* 0x0009e20000100a00 */
[----:B-----5:R-:W-:-:S02]  /*62b40*/  ISETP.LT.AND P1, PT, R3, R7, !P0 ;  /* 0x000000070300720c */ /* 0x020fc40004721270 */
[----:B-1----:R-:W1:Y:S01]  /*62b50*/  LDC R53, c[0x0][0x248] ;  /* 0x00009200ff357b82 */ /* 0x002e620000000800 */
[----:B------:R-:W2:Y:S07]  /*62b60*/  LDS.128 R56, [R250] ;  /* 0x00000000fa387984 */ /* 0x000eae0000000c00 */
[----:B------:R-:W-:Y:S08]  /*62b70*/  BAR.SYNC.DEFER_BLOCKING 0x0 ;  /* 0x0000000000007b1d */ /* 0x000ff00000010000 */
[----:B------:R-:W1:Y:S08]  /*62b80*/  LDC R52, c[0x0][0x248] ;  /* 0x00009200ff347b82 */ /* 0x000e700000000800 */
[----:B----4-:R-:W4:Y:S08]  /*62b90*/  LDC R55, c[0x0][0x248] ;  /* 0x00009200ff377b82 */ /* 0x010f300000000800 */
[----:B------:R-:W4:Y:S01]  /*62ba0*/  LDC R54, c[0x0][0x248] ;  /* 0x00009200ff367b82 */ /* 0x000f220000000800 */
[----:B------:R-:W-:Y:S07]  /*62bb0*/  STSM.16.M88.4 [R0], R68 ;  /* 0x0000004400007844 */ /* 0x000fee0000000200 */
[----:B------:R-:W-:Y:S06]  /*62bc0*/  BAR.SYNC.DEFER_BLOCKING 0x0 ;  /* 0x0000000000007b1d */ /* 0x000fec0000010000 */
[----:B--2---:R2:W-:Y:S04]  /*62bd0*/  STL.64 [R1+0x2128], R56 ;  /* 0x0021283801007387 */ /* 0x0045e80000100a00 */
[----:B------:R0:W-:Y:S01]  /*62be0*/  STL.64 [R1+0x2120], R58 ;  /* 0x0021203a01007387 */ /* 0x0001e20000100a00 */
[----:B--2---:R-:W2:Y:S03]  /*62bf0*/  LDC R57, c[0x0][0x248] ;  /* 0x00009200ff397b82 */ /* 0x004ea60000000800 */
[----:B------:R-:W3:Y:S05]  /*62c00*/  LDS.128 R60, [R250] ;  /* 0x00000000fa3c7984 */ /* 0x000eea0000000c00 */
[----:B------:R-:W-:Y:S08]  /*62c10*/  BAR.SYNC.DEFER_BLOCKING 0x0 ;  /* 0x0000000000007b1d */ /* 0x000ff00000010000 */
[----:B------:R-:W2:Y:S08]  /*62c20*/  LDC R56, c[0x0][0x248] ;  /* 0x00009200ff387b82 */ /* 0x000eb00000000800 */
[----:B0-----:R-:W0:Y:S08]  /*62c30*/  LDC R59, c[0x0][0x248] ;  /* 0x00009200ff3b7b82 */ /* 0x001e300000000800 */
[----:B------:R-:W0:Y:S01]  /*62c40*/  LDC R58, c[0x0][0x248] ;  /* 0x00009200ff3a7b82 */ /* 0x000e220000000800 */
[----:B------:R-:W-:Y:S07]  /*62c50*/  STSM.16.M88.4 [R0], R76 ;  /* 0x0000004c00007844 */ /* 0x000fee0000000200 */
[----:B------:R-:W-:Y:S06]  /*62c60*/  BAR.SYNC.DEFER_BLOCKING 0x0 ;  /* 0x0000000000007b1d */ /* 0x000fec0000010000 */
[----:B---3--:R3:W-:Y:S04]  /*62c70*/  STL.64 [R1+0x2118], R60 ;  /* 0x0021183c01007387 */ /* 0x0087e80000100a00 */
[----:B------:R1:W-:Y:S01]  /*62c80*/  STL.64 [R1+0x2110], R62 ;  /* 0x0021103e01007387 */ /* 0x0003e20000100a00 */
[----:B---3--:R-:W3:Y:S03]  /*62c90*/  LDC R61, c[0x0][0x248] ;  /* 0x00009200ff3d7b82 */ /* 0x008ee60000000800 */
[----:B------:R-:W4:Y:S05]  /*62ca0*/  LDS.128 R64, [R250] ;  /* 0x00000000fa407984 */ /* 0x000f2a0000000c00 */
[----:B------:R-:W-:Y:S08]  /*62cb0*/  BAR.SYNC.DEFER_BLOCKING 0x0 ;  /* 0x0000000000007b1d */ /* 0x000ff00000010000 */
[----:B------:R-:W3:Y:S08]  /*62cc0*/  LDC R60, c[0x0][0x248] ;  /* 0x00009200ff3c7b82 */ /* 0x000ef00000000800 */
[----:B-1----:R-:W1:Y:S08]  /*62cd0*/  LDC R63, c[0x0][0x248] ;  /* 0x00009200ff3f7b82 */ /* 0x002e700000000800 */
[----:B------:R-:W1:Y:S01]  /*62ce0*/  LDC R62, c[0x0][0x248] ;  /* 0x00009200ff3e7b82 */ /* 0x000e620000000800 */
        /* <DEDUP_REMOVED lines=8> */
[----:B--2---:R-:W2:Y:S08]  /*62d70*/  LDC R67, c[0x0][0x248] ;  /* 0x00009200ff437b82 */ /* 0x004eb00000000800 */
[----:B------:R-:W2:Y:S01]  /*62d80*/  LDC R66, c[0x0][0x248] ;  /* 0x00009200ff427b82 */ /* 0x000ea20000000800 */
[----:B------:R-:W-:Y:S07]  /*62d90*/  STSM.16.M88.4 [R0], R92 ;  /* 0x0000005c00007844 */ /* 0x000fee0000000200 */
[----:B------:R-:W-:Y:S06]  /*62da0*/  BAR.SYNC.DEFER_BLOCKING 0x0 ;  /* 0x0000000000007b1d */ /* 0x000fec0000010000 */
[----:B0-----:R0:W-:Y:S04]  /*62db0*/  STL.64 [R1+0x20f8], R68 ;  /* 0x0020f84401007387 */ /* 0x0011e80000100a00 */
[----:B------:R3:W-:Y:S01]  /*62dc0*/  STL.64 [R1+0x20f0], R70 ;  /* 0x0020f04601007387 */ /* 0x0007e20000100a00 */
[----:B0-----:R-:W0:Y:S03]  /*62dd0*/  LDC R69, c[0x0][0x248] ;  /* 0x00009200ff457b82 */ /* 0x001e260000000800 */
[----:B------:R-:W1:Y:S05]  /*62de0*/  LDS.128 R72, [R250] ;  /* 0x00000000fa487984 */ /* 0x000e6a0000000c00 */
[----:B------:R-:W-:Y:S08]  /*62df0*/  BAR.SYNC.DEFER_BLOCKING 0x0 ;  /* 0x0000000000007b1d */ /* 0x000ff00000010000 */
[----:B------:R-:W0:Y:S08]  /*62e00*/  LDC R68, c[0x0][0x248] ;  /* 0x00009200ff447b82 */ /* 0x000e300000000800 */
[----:B---3--:R-:W3:Y:S08]  /*62e10*/  LDC R71, c[0x0][0x248] ;  /* 0x00009200ff477b82 */ /* 0x008ef00000000800 */
[----:B------:R-:W3:Y:S01]  /*62e20*/  LDC R70, c[0x0][0x248] ;  /* 0x00009200ff467b82 */ /* 0x000ee20000000800 */
[----:B------:R-:W-:Y:S07]  /*62e30*/  STSM.16.M88.4 [R0], R100 ;  /* 0x0000006400007844 */ /* 0x000fee0000000200 */
[----:B------:R-:W-:Y:S06]  /*62e40*/  BAR.SYNC.DEFER_BLOCKING 0x0 ;  /* 0x0000000000007b1d */ /* 0x000fec0000010000 */
[----:B-1----:R1:W-:Y:S04]  /*62e50*/  STL.64 [R1+0x20e8], R72 ;  /* 0x0020e84801007387 */ /* 0x0023e80000100a00 */
[----:B------:R4:W-:Y:S01]  /*62e60*/  STL.64 [R1+0x20e0], R74 ;  /* 0x0020e04a01007387 */ /* 0x0009e20000100a00 */
[----:B-1----:R-:W1:Y:S03]  /*62e70*/  LDC R73, c[0x0][0x248] ;  /* 0x00009200ff497b82 */ /* 0x002e660000000800 */
[----:B------:R-:W2:Y:S05]  /*62e80*/  LDS.128 R76, [R250] ;  /* 0x00000000fa4c7984 */ /* 0x000eaa0000000c00 */
        /* <DEDUP_REMOVED lines=111> */
[----:B0-----:R-:W0:Y:S08]  /*63580*/  LDC R118, c[0x0][0x248] ;  /* 0x00009200ff767b82 */ /* 0x001e300000000800 */
[----:B------:R-:W2:Y:S08]  /*63590*/  LDC R116, c[0x0][0x248] ;  /* 0x00009200ff747b82 */ /* 0x000eb00000000800 */
[----:B------:R-:W2:Y:S01]  /*635a0*/  LDC R119, c[0x0][0x248] ;  /* 0x00009200ff777b82 */ /* 0x000ea20000000800 */
[----:B------:R1:W-:Y:S07]  /*635b0*/  STSM.16.M88.4 [R0], R196 ;  /* 0x000000c400007844 */ /* 0x0003ee0000000200 */
[----:B------:R-:W-:Y:S06]  /*635c0*/  BAR.SYNC.DEFER_BLOCKING 0x0 ;  /* 0x0000000000007b1d */ /* 0x000fec0000010000 */
[----:B---3--:R3:W-:Y:S04]  /*635d0*/  STL.64 [R1+0x2028], R124 ;  /* 0x0020287c01007387 */ /* 0x0087e80000100a00 */
[----:B------:R4:W-:Y:S01]  /*635e0*/  STL.64 [R1+0x2020], R126 ;  /* 0x0020207e01007387 */ /* 0x0009e20000100a00 */
[----:B-1----:R-:W1:Y:S01]  /*635f0*/  LDC R197, c[0x0][0x22c] ;  /* 0x00008b00ffc57b82 */ /* 0x002e620000000800 */
[----:B------:R-:W-:-:S07]  /*63600*/  VIADD R196, R3, 0x1 ;  /* 0x0000000103c47836 */ /* 0x000fce0000000000 */
[----:B---3--:R-:W3:Y:S01]  /*63610*/  LDC R125, c[0x0][0x248] ;  /* 0x00009200ff7d7b82 */ /* 0x008ee20000000800 */
[----:B------:R-:W0:Y:S07]  /*63620*/  LDS.128 R132, [R250] ;  /* 0x00000000fa847984 */ /* 0x000e2e0000000c00 */
[----:B------:R-:W-:Y:S08]  /*63630*/  BAR.SYNC.DEFER_BLOCKING 0x0 ;  /* 0x0000000000007b1d */ /* 0x000ff00000010000 */
[----:B----4-:R-:W4:Y:S08]  /*63640*/  LDC R126, c[0x0][0x248] ;  /* 0x00009200ff7e7b82 */ /* 0x010f300000000800 */
[----:B------:R-:W3:Y:S08]  /*63650*/  LDC R124, c[0x0][0x248] ;  /* 0x00009200ff7c7b82 */ /* 0x000ef00000000800 */
[----:B------:R-:W3:Y:S01]  /*63660*/  LDC R127, c[0x0][0x248] ;  /* 0x00009200ff7f7b82 */ /* 0x000ee20000000800 */
[----:B------:R2:W-:Y:S07]  /*63670*/  STSM.16.M88.4 [R0], R204 ;  /* 0x000000cc00007844 */ /* 0x0005ee0000000200 */
[----:B------:R-:W-:Y:S06]  /*63680*/  BAR.SYNC.DEFER_BLOCKING 0x0 ;  /* 0x0000000000007b1d */ /* 0x000fec0000010000 */
[----:B0-----:R0:W-:Y:S04]  /*63690*/  STL.64 [R1+0x2018], R132 ;  /* 0x0020188401007387 */ /* 0x0011e80000100a00 */
[----:B------:R4:W-:Y:S01]  /*636a0*/  STL.64 [R1+0x2010], R134 ;  /* 0x0020108601007387 */ /* 0x0009e20000100a00 */
[----:B-1----:R-:W-:Y:S01]  /*636b0*/  ISETP.LT.AND P4, PT, R196, R197, !P0 ;  /* 0x000000c5c400720c */ /* 0x002fe20004781270 */
[----:B--2---:R-:W1:Y:S08]  /*636c0*/  LDC R207, c[0x0][0x22c] ;  /* 0x00008b00ffcf7b82 */ /* 0x004e700000000800 */
[----:B0-----:R-:W0:Y:S01]  /*636d0*/  LDC R132, c[0x0][0x248] ;  /* 0x00009200ff847b82 */ /* 0x001e220000000800 */
[----:B------:R-:W2:Y:S07]  /*636e0*/  LDS.128 R140, [R250] ;  /* 0x00000000fa8c7984 */ /* 0x000eae0000000c00 */
[----:B------:R-:W-:Y:S08]  /*636f0*/  BAR.SYNC.DEFER_BLOCKING 0x0 ;  /* 0x0000000000007b1d */ /* 0x000ff00000010000 */
[----:B------:R-:W3:Y:S08]  /*63700*/  LDC R133, c[0x0][0x248] ;  /* 0x00009200ff857b82 */ /* 0x000ef00000000800 */
[----:B----4-:R-:W4:Y:S08]  /*63710*/  LDC R135, c[0x0][0x248] ;  /* 0x00009200ff877b82 */ /* 0x010f300000000800 */
[----:B------:R-:W4:Y:S01]  /*63720*/  LDC R134, c[0x0][0x248] ;  /* 0x00009200ff867b82 */ /* 0x000f220000000800 */
[----:B------:R1:W-:Y:S07]  /*63730*/  STSM.16.M88.4 [R0], R212 ;  /* 0x000000d400007844 */ /* 0x0003ee0000000200 */
[----:B------:R-:W-:Y:S06]  /*63740*/  BAR.SYNC.DEFER_BLOCKING 0x0 ;  /* 0x0000000000007b1d */ /* 0x000fec0000010000 */
[----:B--2---:R2:W-:Y:S04]  /*63750*/  STL.64 [R1+0x2008], R140 ;  /* 0x0020088c01007387 */ /* 0x0045e80000100a00 */
[----:B------:R-:W-:Y:S01]  /*63760*/  STL.64 [R1+0x2000], R142 ;  /* 0x0020008e01007387 */ /* 0x000fe20000100a00 */
[----:B-1----:R-:W1:Y:S08]  /*63770*/  LDC R212, c[0x0][0x248] ;  /* 0x00009200ffd47b82 */ /* 0x002e700000000800 */
[----:B------:R-:W0:Y:S01]  /*63780*/  LDC R213, c[0x0][0x22c] ;  /* 0x00008b00ffd57b82 */ /* 0x000e220000000800 */
[----:B------:R-:W3:Y:S07]  /*63790*/  LDS.128 R148, [R250] ;  /* 0x00000000fa947984 */ /* 0x000eee0000000c00 */
[----:B------:R-:W-:Y:S08]  /*637a0*/  BAR.SYNC.DEFER_BLOCKING 0x0 ;  /* 0x0000000000007b1d */ /* 0x000ff00000010000 */
[----:B------:R-:W4:Y:S08]  /*637b0*/  LDC R214, c[0x0][0x22c] ;  /* 0x00008b00ffd67b82 */ /* 0x000f300000000800 */
[----:B------:R-:W4:Y:S08]  /*637c0*/  LDC R215, c[0x0][0x22c] ;  /* 0x00008b00ffd77b82 */ /* 0x000f300000000800 */
[----:B--2---:R-:W2:Y:S01]  /*637d0*/  LDC R141, c[0x0][0x248] ;  /* 0x00009200ff8d7b82 */ /* 0x004ea20000000800 */
[----:B------:R0:W-:Y:S07]  /*637e0*/  STSM.16.M88.4 [R0], R220 ;  /* 0x000000dc00007844 */ /* 0x0001ee0000000200 */
[----:B------:R-:W-:Y:S08]  /*637f0*/  BAR.SYNC.DEFER_BLOCKING 0x0 ;  /* 0x0000000000007b1d */ /* 0x000ff00000010000 */
[----:B------:R-:W2:Y:S01]  /*63800*/  LDC R140, c[0x0][0x248] ;  /* 0x00009200ff8c7b82 */ /* 0x000ea20000000800 */
[----:B---3--:R-:W-:Y:S04]  /*63810*/  STL.64 [R1+0x1ff8], R148 ;  /* 0x001ff89401007387 */ /* 0x008fe80000100a00 */
[----:B------:R3:W-:Y:S01]  /*63820*/  STL.64 [R1+0x1ff0], R150 ;  /* 0x001ff09601007387 */ /* 0x0007e20000100a00 */
[----:B-1----:R-:W-:-:S02]  /*63830*/  IMAD R7, R3, R212, RZ ;  /* 0x000000d403077224 */ /* 0x002fc400078e02ff */
[----:B0-----:R-:W0:Y:S08]  /*63840*/  LDC R220, c[0x0][0x22c] ;  /* 0x00008b00ffdc7b82 */ /* 0x001e300000000800 */
[----:B------:R-:W1:Y:S01]  /*63850*/  LDC R222, c[0x0][0x248] ;  /* 0x00009200ffde7b82 */ /* 0x000e620000000800 */
[----:B------:R-:W4:Y:S07]  /*63860*/  LDS.128 R156, [R250] ;  /* 0x00000000fa9c7984 */ /* 0x000f2e0000000c00 */
[----:B------:R-:W-:Y:S08]  /*63870*/  BAR.SYNC.DEFER_BLOCKING 0x0 ;  /* 0x0000000000007b1d */ /* 0x000ff00000010000 */
[----:B------:R-:W2:Y:S08]  /*63880*/  LDC R221, c[0x0][0x22c] ;  /* 0x00008b00ffdd7b82 */ /* 0x000eb00000000800 */
[----:B------:R-:W2:Y:S08]  /*63890*/  LDC R223, c[0x0][0x248] ;  /* 0x00009200ffdf7b82 */ /* 0x000eb00000000800 */
[----:B------:R-:W2:Y:S01]  /*638a0*/  LDC R142, c[0x0][0x248] ;  /* 0x00009200ff8e7b82 */ /* 0x000ea20000000800 */
[----:B------:R0:W-:Y:S07]  /*638b0*/  STSM.16.M88.4 [R0], R228 ;  /* 0x000000e400007844 */ /* 0x0001ee0000000200 */
[----:B------:R-:W-:Y:S08]  /*638c0*/  BAR.SYNC.DEFER_BLOCKING 0x0 ;  /* 0x0000000000007b1d */ /* 0x000ff00000010000 */
[----:B---3--:R-:W3:Y:S01]  /*638d0*/  LDC R150, c[0x0][0x248] ;  /* 0x00009200ff967b82 */ /* 0x008ee20000000800 */
[----:B----4-:R4:W-:Y:S04]  /*638e0*/  STL.64 [R1+0x1fe8], R156 ;  /* 0x001fe89c01007387 */ /* 0x0109e80000100a00 */
[----:B------:R1:W-:Y:S01]  /*638f0*/  STL.64 [R1+0x1fc0], R158 ;  /* 0x001fc09e01007387 */ /* 0x0003e20000100a00 */
[C---:B------:R-:W-:Y:S01]  /*63900*/  IMAD.IADD R206, R7.reuse, 0x1, R212 ;  /* 0x0000000107ce7824 */ /* 0x040fe200078e02d4 */
[-C--:B------:R-:W-:Y:S01]  /*63910*/  LEA R6, P2, R7, R2.reuse, 0x1 ;  /* 0x0000000207067211 */ /* 0x080fe200078408ff */
[----:B0-----:R-:W0:Y:S08]  /*63920*/  LDC R230, c[0x0][0x248] ;  /* 0x00009200ffe67b82 */ /* 0x001e300000000800 */
[----:B------:R-:W3:Y:S01]  /*63930*/  LDC R229, c[0x0][0x248] ;  /* 0x00009200ffe57b82 */ /* 0x000ee20000000800 */
[----:B------:R-:W2:Y:S07]  /*63940*/  LDS.128 R164, [R250] ;  /* 0x00000000faa47984 */ /* 0x000eae0000000c00 */
[----:B------:R-:W-:Y:S08]  /*63950*/  BAR.SYNC.DEFER_BLOCKING 0x0 ;  /* 0x0000000000007b1d */ /* 0x000ff00000010000 */
[----:B------:R-:W3:Y:S08]  /*63960*/  LDC R231, c[0x0][0x248] ;  /* 0x00009200ffe77b82 */ /* 0x000ef00000000800 */
[----:B------:R-:W3:Y:S08]  /*63970*/  LDC R228, c[0x0][0x248] ;  /* 0x00009200ffe47b82 */ /* 0x000ef00000000800 */
[----:B----4-:R-:W4:Y:S01]  /*63980*/  LDC R156, c[0x0][0x248] ;  /* 0x00009200ff9c7b82 */ /* 0x010f220000000800 */
[----:B------:R0:W-:Y:S07]  /*63990*/  STSM.16.M88.4 [R0], R236 ;  /* 0x000000ec00007844 */ /* 0x0001ee0000000200 */
[----:B------:R-:W-:Y:S08]  /*639a0*/  BAR.SYNC.DEFER_BLOCKING 0x0 ;  /* 0x0000000000007b1d */ /* 0x000ff00000010000 */
[----:B-1----:R-:W1:Y:S01]  /*639b0*/  LDC R158, c[0x0][0x248] ;  /* 0x00009200ff9e7b82 */ /* 0x002e620000000800 */
[----:B--2---:R2:W-:Y:S04]  /*639c0*/  STL.64 [R1+0x1fa8], R164 ;  /* 0x001fa8a401007387 */ /* 0x0045e80000100a00 */
[----:B------:R3:W-:Y:S01]  /*639d0*/  STL.64 [R1+0x1f90], R166 ;  /* 0x001f90a601007387 */ /* 0x0007e20000100a00 */
[----:B------:R-:W-:-:S02]  /*639e0*/  LEA R204, P3, R206, R2, 0x1 ;  /* 0x00000002cecc7211 */ /* 0x000fc400078608ff */
[----:B0-----:R-:W0:Y:S01]  /*639f0*/  LDC R237, c[0x0][0x248] ;  /* 0x00009200ffed7b82 */ /* 0x001e220000000800 */
[----:B------:R-:W-:-:S07]  /*63a00*/  LEA.HI.X.SX32 R7, R7, R4, 0x1, P2 ;  /* 0x0000000407077211 */ /* 0x000fce00010f0eff */
[----:B------:R-:W4:Y:S01]  /*63a10*/  LDC R238, c[0x0][0x248] ;  /* 0x00009200ffee7b82 */ /* 0x000f220000000800 */
[----:B------:R-:W1:Y:S07]  /*63a20*/  LDS.128 R172, [R250] ;  /* 0x00000000faac7984 */ /* 0x000e6e0000000c00 */
[----:B------:R-:W-:Y:S08]  /*63a30*/  BAR.SYNC.DEFER_BLOCKING 0x0 ;  /* 0x0000000000007b1d */ /* 0x000ff00000010000 */
[----:B------:R-:W4:Y:S08]  /*63a40*/  LDC R236, c[0x0][0x248] ;  /* 0x00009200ffec7b82 */ /* 0x000f300000000800 */
[----:B--2---:R-:W2:Y:S08]  /*63a50*/  LDC R165, c[0x0][0x248] ;  /* 0x00009200ffa57b82 */ /* 0x004eb00000000800 */
[----:B------:R-:W2:Y:S01]  /*63a60*/  LDC R164, c[0x0][0x248] ;  /* 0x00009200ffa47b82 */ /* 0x000ea20000000800 */
[----:B------:R0:W-:Y:S07]  /*63a70*/  STSM.16.M88.4 [R0], R244 ;  /* 0x000000f400007844 */ /* 0x0001ee0000000200 */
[----:B------:R-:W-:Y:S08]  /*63a80*/  BAR.SYNC.DEFER_BLOCKING 0x0 ;  /* 0x0000000000007b1d */ /* 0x000ff00000010000 */
[----:B---3--:R-:W3:Y:S01]  /*63a90*/  LDC R166, c[0x0][0x248] ;  /* 0x00009200ffa67b82 */ /* 0x008ee20000000800 */
[----:B-1----:R1:W-:Y:S04]  /*63aa0*/  STL.64 [R1+0x1fa0], R172 ;  /* 0x001fa0ac01007387 */ /* 0x0023e80000100a00 */
[----:B------:R-:W-:Y:S01]  /*63ab0*/  STL.64 [R1+0x1f98], R174 ;  /* 0x001f98ae01007387 */ /* 0x000fe20000100a00 */
[----:B------:R-:W-:-:S02]  /*63ac0*/  LEA.HI.X.SX32 R205, R206, R4, 0x1, P3 ;  /* 0x00000004cecd7211 */ /* 0x000fc400018f0eff */
[----:B0-----:R-:W0:Y:S01]  /*63ad0*/  LDC R244, c[0x0][0x248] ;  /* 0x00009200fff47b82 */ /* 0x001e220000000800 */
[----:B------:R-:W4:Y:S04]  /*63ae0*/  LDL.LU R40, [R1+0x600] ;  /* 0x0006000001287983 */ /* 0x000f280000300800 */
[----:B------:R-:W4:Y:S03]  /*63af0*/  LDL.LU R41, [R1+0x604] ;  /* 0x0006040001297983 */ /* 0x000f260000300800 */
[----:B------:R-:W2:Y:S01]  /*63b00*/  LDC R246, c[0x0][0x248] ;  /* 0x00009200fff67b82 */ /* 0x000ea20000000800 */
[----:B------:R-:W4:Y:S04]  /*63b10*/  LDL.LU R42, [R1+0x608] ;  /* 0x00060800012a7983 */ /* 0x000f280000300800 */
[----:B------:R-:W4:Y:S01]  /*63b20*/  LDL.LU R43, [R1+0x60c] ;  /* 0x00060c00012b7983 */ /* 0x000f220000300800 */
[----:B-1----:R-:W-:-:S02]  /*63b30*/  PRMT R173, R123, 0x7632, R173 ;  /* 0x000076327bad7816 */ /* 0x002fc400000000ad */
[----:B------:R-:W1:Y:S01]  /*63b40*/  LDC R245, c[0x0][0x248] ;  /* 0x00009200fff57b82 */ /* 0x000e620000000800 */
[----:B------:R-:W3:Y:S07]  /*63b50*/  LDS.128 R180, [R250] ;  /* 0x00000000fab47984 */ /* 0x000eee0000000c00 */
[----:B------:R-:W-:Y:S08]  /*63b60*/  BAR.SYNC.DEFER_BLOCKING 0x0 ;  /* 0x0000000000007b1d */ /* 0x000ff00000010000 */
[----:B------:R-:W1:Y:S08]  /*63b70*/  LDC R247, c[0x0][0x248] ;  /* 0x00009200fff77b82 */ /* 0x000e700000000800 */
[----:B------:R-:W1:Y:S08]  /*63b80*/  LDC R172, c[0x0][0x248] ;  /* 0x00009200ffac7b82 */ /* 0x000e700000000800 */
[----:B------:R-:W1:Y:S01]  /*63b90*/  LDC R143, c[0x0][0x248] ;  /* 0x00009200ff8f7b82 */ /* 0x000e620000000800 */
[----:B------:R0:W-:Y:S07]  /*63ba0*/  STSM.16.M88.4 [R0], R20 ;  /* 0x0000001400007844 */ /* 0x0001ee0000000200 */
[----:B------:R-:W-:Y:S08]  /*63bb0*/  BAR.SYNC.DEFER_BLOCKING 0x0 ;  /* 0x0000000000007b1d */ /* 0x000ff00000010000 */
[----:B------:R-:W1:Y:S01]  /*63bc0*/  LDC R149, c[0x0][0x248] ;  /* 0x00009200ff957b82 */ /* 0x000e620000000800 */
[----:B---3--:R-:W-:Y:S04]  /*63bd0*/  STL.64 [R1+0x1fb8], R180 ;  /* 0x001fb8b401007387 */ /* 0x008fe80000100a00 */
[----:B------:R3:W-:Y:S03]  /*63be0*/  STL.64 [R1+0x1fb0], R182 ;  /* 0x001fb0b601007387 */ /* 0x0007e60000100a00 */
[----:B0-----:R-:W0:Y:S08]  /*63bf0*/  LDC R23, c[0x0][0x248] ;  /* 0x00009200ff177b82 */ /* 0x001e300000000800 */
[----:B------:R-:W0:Y:S01]  /*63c00*/  LDC R22, c[0x0][0x248] ;  /* 0x00009200ff167b82 */ /* 0x000e220000000800 */
[----:B------:R-:W2:Y:S07]  /*63c10*/  LDS.128 R188, [R250] ;  /* 0x00000000fabc7984 */ /* 0x000eae0000000c00 */
[----:B------:R-:W-:Y:S08]  /*63c20*/  BAR.SYNC.DEFER_BLOCKING 0x0 ;  /* 0x0000000000007b1d */ /* 0x000ff00000010000 */
[----:B---3--:R-:W3:Y:S08]  /*63c30*/  LDC R183, c[0x0][0x248] ;  /* 0x00009200ffb77b82 */ /* 0x008ef00000000800 */
[----:B------:R-:W3:Y:S08]  /*63c40*/  LDC R182, c[0x0][0x248] ;  /* 0x00009200ffb67b82 */ /* 0x000ef00000000800 */
[----:B------:R-:W3:Y:S01]  /*63c50*/  LDC R20, c[0x0][0x248] ;  /* 0x00009200ff147b82 */ /* 0x000ee20000000800 */
[----:B------:R1:W-:Y:S07]  /*63c60*/  STSM.16.M88.4 [R0], R32 ;  /* 0x0000002000007844 */ /* 0x0003ee0000000200 */
[----:B------:R-:W-:Y:S08]  /*63c70*/  BAR.SYNC.DEFER_BLOCKING 0x0 ;  /* 0x0000000000007b1d */ /* 0x000ff00000010000 */
[----:B------:R-:W3:Y:S01]  /*63c80*/  LDC R148, c[0x0][0x248] ;  /* 0x00009200ff947b82 */ /* 0x000ee20000000800 */
[----:B--2---:R-:W-:Y:S04]  /*63c90*/  STL.64 [R1+0x1fd0], R188 ;  /* 0x001fd0bc01007387 */ /* 0x004fe80000100a00 */
[----:B------:R-:W-:Y:S03]  /*63ca0*/  STL.64 [R1+0x1fc8], R190 ;  /* 0x001fc8be01007387 */ /* 0x000fe60000100a00 */
[----:B-1----:R-:W1:Y:S08]  /*63cb0*/  LDC R35, c[0x0][0x248] ;  /* 0x00009200ff237b82 */ /* 0x002e700000000800 */
[----:B------:R-:W1:Y:S01]  /*63cc0*/  LDC R34, c[0x0][0x248] ;  /* 0x00009200ff227b82 */ /* 0x000e620000000800 */
[----:B------:R2:W0:Y:S07]  /*63cd0*/  LDS.128 R196, [R250] ;  /* 0x00000000fac47984 */ /* 0x00042e0000000c00 */
[----:B------:R-:W-:Y:S08]  /*63ce0*/  BAR.SYNC.DEFER_BLOCKING 0x0 ;  /* 0x0000000000007b1d */ /* 0x000ff00000010000 */
[----:B--2---:R-:W2:Y:S08]  /*63cf0*/  LDC R250, c[0x0][0x248] ;  /* 0x00009200fffa7b82 */ /* 0x004eb00000000800 */
[----:B------:R-:W3:Y:S08]  /*63d00*/  LDC R191, c[0x0][0x248] ;  /* 0x00009200ffbf7b82 */ /* 0x000ef00000000800 */
[----:B------:R-:W3:Y:S08]  /*63d10*/  LDC R189, c[0x0][0x248] ;  /* 0x00009200ffbd7b82 */ /* 0x000ef00000000800 */
[----:B------:R-:W3:Y:S01]  /*63d20*/  LDC R188, c[0x0][0x248] ;  /* 0x00009200ffbc7b82 */ /* 0x000ee20000000800 */
[----:B0-----:R0:W-:Y:S07]  /*63d30*/  STL.64 [R1+0x1fe0], R196 ;  /* 0x001fe0c401007387 */ /* 0x0011ee0000100a00 */
[----:B------:R-:W3:Y:S01]  /*63d40*/  LDC R190, c[0x0][0x248] ;  /* 0x00009200ffbe7b82 */ /* 0x000ee20000000800 */
[----:B------:R1:W-:Y:S07]  /*63d50*/  STL.64 [R1+0x1fd8], R198 ;  /* 0x001fd8c601007387 */ /* 0x0003ee0000100a00 */
[----:B------:R-:W3:Y:S08]  /*63d60*/  LDC R32, c[0x0][0x248] ;  /* 0x00009200ff207b82 */ /* 0x000ef00000000800 */
[----:B0-----:R-:W0:Y:S08]  /*63d70*/  LDC R197, c[0x0][0x248] ;  /* 0x00009200ffc57b82 */ /* 0x001e300000000800 */
[----:B------:R-:W3:Y:S08]  /*63d80*/  LDC R196, c[0x0][0x248] ;  /* 0x00009200ffc47b82 */ /* 0x000ef00000000800 */
[----:B-1----:R-:W1:Y:S08]  /*63d90*/  LDC R199, c[0x0][0x248] ;  /* 0x00009200ffc77b82 */ /* 0x002e700000000800 */
[----:B------:R-:W1:Y:S08]  /*63da0*/  LDC R151, c[0x0][0x248] ;  /* 0x00009200ff977b82 */ /* 0x000e700000000800 */
[----:B------:R-:W1:Y:S08]  /*63db0*/  LDC R198, c[0x0][0x248] ;  /* 0x00009200ffc67b82 */ /* 0x000e700000000800 */
[----:B------:R-:W1:Y:S08]  /*63dc0*/  LDC R157, c[0x0][0x248] ;  /* 0x00009200ff9d7b82 */ /* 0x000e700000000800 */
[----:B------:R-:W1:Y:S08]  /*63dd0*/  LDC R181, c[0x0][0x248] ;  /* 0x00009200ffb57b82 */ /* 0x000e700000000800 */
[----:B------:R-:W1:Y:S08]  /*63de0*/  LDC R180, c[0x0][0x248] ;  /* 0x00009200ffb47b82 */ /* 0x000e700000000800 */
[----:B------:R-:W1:Y:S08]  /*63df0*/  LDC R159, c[0x0][0x248] ;  /* 0x00009200ff9f7b82 */ /* 0x000e700000000800 */
[----:B------:R-:W1:Y:S08]  /*63e00*/  LDC R175, c[0x0][0x248] ;  /* 0x00009200ffaf7b82 */ /* 0x000e700000000800 */
[----:B------:R-:W1:Y:S01]  /*63e10*/  LDC R174, c[0x0][0x248] ;  /* 0x00009200ffae7b82 */ /* 0x000e620000000800 */
[----:B----4-:R4:W-:Y:S07]  /*63e20*/  STSM.16.M88.4 [R0], R40 ;  /* 0x0000002800007844 */ /* 0x0109ee0000000200 */
[----:B------:R-:W-:Y:S01]  /*63e30*/  BAR.SYNC.DEFER_BLOCKING 0x0 ;  /* 0x0000000000007b1d */ /* 0x000fe20000010000 */
[----:B----4-:R-:W-:-:S07]  /*63e40*/  PRMT R0, R240, 0x7632, R0 ;  /* 0x00007632f0007816 */ /* 0x010fce0000000000 */
[----:B------:R-:W4:Y:S08]  /*63e50*/  LDC R41, c[0x0][0x248] ;  /* 0x00009200ff297b82 */ /* 0x000f300000000800 */
[----:B------:R-:W4:Y:S01]  /*63e60*/  LDC R40, c[0x0][0x248] ;  /* 0x00009200ff287b82 */ /* 0x000f220000000800 */
[----:B------:R2:W-:Y:S04]  /*63e70*/  @P1 STG.E.U16 desc[UR4][R6.64], R240 ;  /* 0x000000f006001986 */ /* 0x0005e8000c101504 */
[----:B------:R0:W-:Y:S03]  /*63e80*/  @P4 STG.E.U16 desc[UR4][R204.64], R0 ;  /* 0x00000000cc004986 */ /* 0x0001e6000c101504 */
[----:B------:R-:W3:Y:S01]  /*63e90*/  LDC R43, c[0x0][0x248] ;  /* 0x00009200ff2b7b82 */ /* 0x000ee20000000800 */
[----:B--2---:R-:W-:-:S07]  /*63ea0*/  VIADD R7, R3, 0x2 ;  /* 0x0000000203077836 */ /* 0x004fce0000000000 */
[----:B------:R-:W3:Y:S01]  /*63eb0*/  LDC R42, c[0x0][0x248] ;  /* 0x00009200ff2a7b82 */ /* 0x000ee20000000800 */
[C---:B------:R-:W-:Y:S02]  /*63ec0*/  VIADD R6, R3.reuse, 0x3 ;  /* 0x0000000303067836 */ /* 0x040fe40000000000 */
[----:B0-----:R-:W-:Y:S01]  /*63ed0*/  VIADD R0, R3, 0x4 ;  /* 0x0000000403007836 */ /* 0x001fe20000000000 */
[----:B------:R-:W-:Y:S01]  /*63ee0*/  ISETP.LT.AND P4, PT, R7, R213, !P0 ;  /* 0x000000d50700720c */ /* 0x000fe20004781270 */
[--C-:B------:R-:W-:Y:S01]  /*63ef0*/  IMAD.IADD R7, R206, 0x1, R212.reuse ;  /* 0x00000001ce077824 */ /* 0x100fe200078e02d4 */
[----:B------:R-:W-:Y:S01]  /*63f00*/  ISETP.LT.AND P3, PT, R6, R207, !P0 ;  /* 0x000000cf0600720c */ /* 0x000fe20004761270 */
[----:B------:R-:W-:Y:S01]  /*63f10*/  VIADD R206, R3, 0x6f ;  /* 0x0000006f03ce7836 */ /* 0x000fe20000000000 */
[----:B------:R-:W0:Y:S01]  /*63f20*/  LDC R213, c[0x0][0x22c] ;  /* 0x00008b00ffd57b82 */ /* 0x000e220000000800 */
[----:B------:R-:W-:Y:S01]  /*63f30*/  ISETP.LT.AND P2, PT, R0, R214, !P0 ;  /* 0x000000d60000720c */ /* 0x000fe20004741270 */
[C-C-:B------:R-:W-:Y:S01]  /*63f40*/  IMAD.IADD R205, R7.reuse, 0x1, R212.reuse ;  /* 0x0000000107cd7824 */ /* 0x140fe200078e02d4 */
[-C--:B------:R-:W-:Y:S01]  /*63f50*/  LEA R6, P1, R7, R2.reuse, 0x1 ;  /* 0x0000000207067211 */ /* 0x080fe200078208ff */
[----:B----4-:R2:W-:Y:S02]  /*63f60*/  STL.64 [R1+0x2260], R40 ;  /* 0x0022602801007387 */ /* 0x0105e40000100a00 */
[C---:B------:R-:W-:Y:S01]  /*63f70*/  IMAD.IADD R0, R205.reuse, 0x1, R212 ;  /* 0x00000001cd007824 */ /* 0x040fe200078e02d4 */
[----:B------:R-:W-:Y:S01]  /*63f80*/  LEA R204, P5, R205, R2, 0x1 ;  /* 0x00000002cdcc7211 */ /* 0x000fe200078a08ff */
[----:B------:R-:W4:Y:S01]  /*63f90*/  LDC R214, c[0x0][0x22c] ;  /* 0x00008b00ffd67b82 */ /* 0x000f220000000800 */
[----:B------:R-:W-:-:S02]  /*63fa0*/  LEA.HI.X.SX32 R7, R7, R4, 0x1, P1 ;  /* 0x0000000407077211 */ /* 0x000fc400008f0eff */
[----:B------:R-:W-:Y:S02]  /*63fb0*/  ISETP.LT.AND P1, PT, R206, R5, !P0 ;  /* 0x00000005ce00720c */ /* 0x000fe40004721270 */
[----:B------:R-:W-:Y:S01]  /*63fc0*/  LEA.HI.X.SX32 R205, R205, R4, 0x1, P5 ;  /* 0x00000004cdcd7211 */ /* 0x000fe200028f0eff */
[----:B------:R1:W-:Y:S01]  /*63fd0*/  @P4 STG.E.U16 desc[UR4][R6.64], R241 ;  /* 0x000000f106004986 */ /* 0x0003e2000c101504 */
[----:B------:R-:W-:Y:S01]  /*63fe0*/  PRMT R5, R241, 0x7632, R5 ;  /* 0x00007632f1057816 */ /* 0x000fe20000000005 */
[----:B------:R-:W4:Y:S01]  /*63ff0*/  LDC R240, c[0x0][0x248] ;  /* 0x00009200fff07b82 */ /* 0x000f220000000800 */
[C---:B------:R-:W-:Y:S01]  /*64000*/  LEA R206, P5, R0.reuse, R2, 0x1 ;  /* 0x0000000200ce7211 */ /* 0x040fe200078a08ff */
[----:B---3--:R-:W-:Y:S03]  /*64010*/  STL.64 [R1+0x2258], R42 ;  /* 0x0022582a01007387 */ /* 0x008fe60000100a00 */
[C---:B------:R-:W-:Y:S01]  /*64020*/  LEA.HI.X.SX32 R207, R0.reuse, R4, 0x1, P5 ;  /* 0x0000000400cf7211 */ /* 0x040fe200028f0eff */
[----:B------:R3:W-:Y:S01]  /*64030*/  @P3 STG.E.U16 desc[UR4][R204.64], R5 ;  /* 0x00000005cc003986 */ /* 0x0007e2000c101504 */
[----:B------:R-:W-:Y:S01]  /*64040*/  IMAD.IADD R0, R0, 0x1, R212 ;  /* 0x0000000100007824 */ /* 0x000fe200078e02d4 */
[----:B--2---:R-:W2:Y:S01]  /*64050*/  LDC R41, c[0x0][0x248] ;  /* 0x00009200ff297b82 */ /* 0x004ea20000000800 */
[C---:B-1----:R-:W-:Y:S01]  /*64060*/  VIADD R7, R3.reuse, 0x5 ;  /* 0x0000000503077836 */ /* 0x042fe20000000000 */
[----:B------:R1:W-:Y:S01]  /*64070*/  @P2 STG.E.U16 desc[UR4][R206.64], R242 ;  /* 0x000000f2ce002986 */ /* 0x0003e2000c101504 */
[----:B------:R-:W-:-:S03]  /*64080*/  VIADD R6, R3, 0x6 ;  /* 0x0000000603067836 */ /* 0x000fc60000000000 */
[----:B0-----:R-:W-:Y:S01]  /*64090*/  ISETP.LT.AND P5, PT, R7, R213, !P0 ;  /* 0x000000d50700720c */ /* 0x001fe200047a1270 */
[----:B------:R-:W-:Y:S01]  /*640a0*/  STL.64 [R1+0x2248], R34 ;  /* 0x0022482201007387 */ /* 0x000fe20000100a00 */
[----:B------:R-:W0:Y:S01]  /*640b0*/  LDC R213, c[0x0][0x22c] ;  /* 0x00008b00ffd57b82 */ /* 0x000e220000000800 */
[----:B---3--:R-:W-:Y:S01]  /*640c0*/  VIADD R5, R3, 0x7 ;  /* 0x0000000703057836 */ /* 0x008fe20000000000 */
[----:B------:R-:W-:Y:S01]  /*640d0*/  LEA R204, P4, R0, R2, 0x1 ;  /* 0x0000000200cc7211 */ /* 0x000fe200078808ff */
[----:B------:R-:W-:Y:S01]  /*640e0*/  STL.64 [R1+0x2250], R22 ;  /* 0x0022501601007387 */ /* 0x000fe20000100a00 */
[----:B------:R-:W-:Y:S02]  /*640f0*/  ISETP.LT.AND P3, PT, R6, R215, !P0 ;  /* 0x000000d70600720c */ /* 0x000fe40004761270 */
[----:B----4-:R-:W-:Y:S01]  /*64100*/  ISETP.LT.AND P2, PT, R5, R214, !P0 ;  /* 0x000000d60500720c */ /* 0x010fe20004741270 */
[----:B------:R-:W-:Y:S01]  /*64110*/  IMAD.IADD R5, R0, 0x1, R212 ;  /* 0x0000000100057824 */ /* 0x000fe200078e02d4 */
[----:B-1----:R-:W1:Y:S01]  /*64120*/  LDC R207, c[0x0][0x22c] ;  /* 0x00008b00ffcf7b82 */ /* 0x002e620000000800 */
[----:B------:R-:W-:Y:S01]  /*64130*/  PRMT R242, R242, 0x7632, R242 ;  /* 0x00007632f2f27816 */ /* 0x000fe200000000f2 */
[----:B------:R-:W-:Y:S01]  /*64140*/  VIADD R206, R3, 0x8 ;  /* 0x0000000803ce7836 */ /* 0x000fe20000000000 */
[----:B------:R-:W-:Y:S01]  /*64150*/  LEA.HI.X.SX32 R205, R0, R4, 0x1, P4 ;  /* 0x0000000400cd7211 */ /* 0x000fe200020f0eff */
[C-C-:B------:R-:W-:Y:S01]  /*64160*/  IMAD.IADD R0, R5.reuse, 0x1, R212.reuse ;  /* 0x0000000105007824 */ /* 0x140fe200078e02d4 */
[C---:B------:R-:W-:Y:S01]  /*64170*/  LEA R6, P4, R5.reuse, R2, 0x1 ;  /* 0x0000000205067211 */ /* 0x040fe200078808ff */
[----:B------:R-:W-:Y:S02]  /*64180*/  STL.64 [R1+0x2268], R16 ;  /* 0x0022681001007387 */ /* 0x000fe40000100a00 */
[----:B------:R-:W3:Y:S01]  /*64190*/  LDC R214, c[0x0][0x22c] ;  /* 0x00008b00ffd67b82 */ /* 0x000ee20000000800 */
[----:B------:R-:W-:Y:S01]  /*641a0*/  LEA.HI.X.SX32 R7, R5, R4, 0x1, P4 ;  /* 0x0000000405077211 */ /* 0x000fe200020f0eff */
[----:B------:R4:W-:Y:S01]  /*641b0*/  @P5 STG.E.U16 desc[UR4][R204.64], R242 ;  /* 0x000000f2cc005986 */ /* 0x0009e2000c101504 */
[----:B------:R-:W-:Y:S01]  /*641c0*/  ISETP.LT.AND P4, PT, R206, R220, !P0 ;  /* 0x000000dcce00720c */ /* 0x000fe20004781270 */
[C---:B------:R-:W-:Y:S01]  /*641d0*/  IMAD.IADD R5, R0.reuse, 0x1, R212 ;  /* 0x0000000100057824 */ /* 0x040fe200078e02d4 */
[----:B------:R-:W-:Y:S01]  /*641e0*/  PRMT R206, R243, 0x7632, R206 ;  /* 0x00007632f3ce7816 */ /* 0x000fe200000000ce */
[----:B------:R2:W-:Y:S02]  /*641f0*/  @P3 STG.E.U16 desc[UR4][R6.64], R243 ;  /* 0x000000f306003986 */ /* 0x0005e4000c101504 */
[----:B------:R-:W3:Y:S01]  /*64200*/  LDC R215, c[0x0][0x22c] ;  /* 0x00008b00ffd77b82 */ /* 0x000ee20000000800 */
[----:B----4-:R-:W-:-:S07]  /*64210*/  LEA R204, P5, R0, R2, 0x1 ;  /* 0x0000000200cc7211 */ /* 0x010fce00078a08ff */
[----:B------:R-:W4:Y:S01]  /*64220*/  LDC R220, c[0x0][0x22c] ;  /* 0x00008b00ffdc7b82 */ /* 0x000f220000000800 */
[----:B------:R-:W-:Y:S01]  /*64230*/  LEA.HI.X.SX32 R205, R0, R4, 0x1, P5 ;  /* 0x0000000400cd7211 */ /* 0x000fe200028f0eff */
[----:B------:R-:W-:Y:S01]  /*64240*/  VIADD R0, R3, 0x9 ;  /* 0x0000000903007836 */ /* 0x000fe20000000000 */
[----:B--2---:R-:W-:-:S03]  /*64250*/  LEA R6, P3, R5, R2, 0x1 ;  /* 0x0000000205067211 */ /* 0x004fc600078608ff */
[----:B------:R2:W-:Y:S01]  /*64260*/  @P2 STG.E.U16 desc[UR4][R204.64], R206 ;  /* 0x000000cecc002986 */ /* 0x0005e2000c101504 */
[C---:B------:R-:W-:Y:S01]  /*64270*/  LEA.HI.X.SX32 R7, R5.reuse, R4, 0x1, P3 ;  /* 0x0000000405077211 */ /* 0x040fe200018f0eff */
[----:B------:R-:W4:Y:S01]  /*64280*/  LDC R242, c[0x0][0x248] ;  /* 0x00009200fff27b82 */ /* 0x000f220000000800 */
[----:B-1----:R-:W-:Y:S01]  /*64290*/  ISETP.LT.AND P5, PT, R0, R207, !P0 ;  /* 0x000000cf0000720c */ /* 0x002fe200047a1270 */
[--C-:B------:R-:W-:Y:S01]  /*642a0*/  IMAD.IADD R0, R5, 0x1, R212.reuse ;  /* 0x0000000105007824 */ /* 0x100fe200078e02d4 */
[----:B------:R-:W-:Y:S01]  /*642b0*/  PRMT R207, R233, 0x7632, R207 ;  /* 0x00007632e9cf7816 */ /* 0x000fe200000000cf */
[----:B------:R1:W-:Y:S02]  /*642c0*/  @P4 STG.E.U16 desc[UR4][R6.64], R232 ;  /* 0x000000e806004986 */ /* 0x0003e4000c101504 */
[----:B------:R-:W-:Y:S02]  /*642d0*/  IMAD.IADD R5, R0, 0x1, R212 ;  /* 0x0000000100057824 */ /* 0x000fe400078e02d4 */
[----:B------:R-:W4:Y:S01]  /*642e0*/  LDC R241, c[0x0][0x248] ;  /* 0x00009200fff17b82 */ /* 0x000f220000000800 */
[----:B--2---:R-:W-:-:S02]  /*642f0*/  VIADD R204, R3, 0xb ;  /* 0x0000000b03cc7836 */ /* 0x004fc40000000000 */
[C---:B------:R-:W-:Y:S02]  /*64300*/  VIADD R205, R3.reuse, 0xa ;  /* 0x0000000a03cd7836 */ /* 0x040fe40000000000 */
[C---:B------:R-:W-:Y:S01]  /*64310*/  VIADD R206, R3.reuse, 0xd ;  /* 0x0000000d03ce7836 */ /* 0x040fe20000000000 */
[----:B0-----:R-:W-:Y:S01]  /*64320*/  ISETP.LT.AND P2, PT, R204, R213, !P0 ;  /* 0x000000d5cc00720c */ /* 0x001fe20004741270 */
[----:B-1----:R-:W-:Y:S01]  /*64330*/  VIADD R7, R3, 0xc ;  /* 0x0000000c03077836 */ /* 0x002fe20000000000 */
[----:B------:R-:W0:Y:S01]  /*64340*/  LDC R213, c[0x0][0x22c] ;  /* 0x00008b00ffd57b82 */ /* 0x000e220000000800 */
[----:B---3--:R-:W-:Y:S02]  /*64350*/  ISETP.LT.AND P3, PT, R205, R214, !P0 ;  /* 0x000000d6cd00720c */ /* 0x008fe40004761270 */
[-C--:B------:R-:W-:Y:S02]  /*64360*/  LEA R204, P4, R0, R2.reuse, 0x1 ;  /* 0x0000000200cc7211 */ /* 0x080fe400078808ff */
[----:B------:R-:W-:-:S02]  /*64370*/  LEA R6, P6, R5, R2, 0x1 ;  /* 0x0000000205067211 */ /* 0x000fc400078c08ff */
[-C--:B------:R-:W-:Y:S01]  /*64380*/  LEA.HI.X.SX32 R205, R0, R4.reuse, 0x1, P4 ;  /* 0x0000000400cd7211 */ /* 0x080fe200020f0eff */
[----:B------:R-:W1:Y:S01]  /*64390*/  LDC R214, c[0x0][0x22c] ;  /* 0x00008b00ffd67b82 */ /* 0x000e620000000800 */
[----:B------:R-:W-:Y:S01]  /*643a0*/  IMAD.IADD R0, R5, 0x1, R212 ;  /* 0x0000000105007824 */ /* 0x000fe200078e02d4 */
[----:B------:R-:W-:Y:S02]  /*643b0*/  PRMT R232, R232, 0x7632, R232 ;  /* 0x00007632e8e87816 */ /* 0x000fe400000000e8 */
[----:B------:R-:W-:Y:S02]  /*643c0*/  ISETP.LT.AND P4, PT, R7, R215, !P0 ;  /* 0x000000d70700720c */ /* 0x000fe40004781270 */
[----:B------:R-:W-:Y:S01]  /*643d0*/  LEA.HI.X.SX32 R7, R5, R4, 0x1, P6 ;  /* 0x0000000405077211 */ /* 0x000fe200030f0eff */
[C---:B------:R-:W-:Y:S01]  /*643e0*/  IMAD.IADD R5, R0.reuse, 0x1, R212 ;  /* 0x0000000100057824 */ /* 0x040fe200078e02d4 */
[----:B------:R2:W-:Y:S01]  /*643f0*/  @P5 STG.E.U16 desc[UR4][R204.64], R232 ;  /* 0x000000e8cc005986 */ /* 0x0005e2000c101504 */
[----:B------:R-:W3:Y:S03]  /*64400*/  LDC R215, c[0x0][0x248] ;  /* 0x00009200ffd77b82 */ /* 0x000ee60000000800 */
[----:B------:R2:W-:Y:S05]  /*64410*/  @P3 STG.E.U16 desc[UR4][R6.64], R233 ;  /* 0x000000e906003986 */ /* 0x0005ea000c101504 */
[----:B------:R-:W3:Y:S01]  /*64420*/  LDC R243, c[0x0][0x248] ;  /* 0x00009200fff37b82 */ /* 0x000ee20000000800 */
[----:B--2---:R-:W-:-:S02]  /*64430*/  LEA R204, P5, R0, R2, 0x1 ;  /* 0x0000000200cc7211 */ /* 0x004fc400078a08ff */
[----:B------:R-:W-:-:S05]  /*64440*/  LEA R6, P3, R5, R2, 0x1 ;  /* 0x0000000205067211 */ /* 0x000fca00078608ff */
[----:B------:R-:W2:Y:S01]  /*64450*/  LDC R233, c[0x0][0x248] ;  /* 0x00009200ffe97b82 */ /* 0x000ea20000000800 */
[-C--:B------:R-:W-:Y:S01]  /*64460*/  LEA.HI.X.SX32 R205, R0, R4.reuse, 0x1, P5 ;  /* 0x0000000400cd7211 */ /* 0x080fe200028f0eff */
[C-C-:B------:R-:W-:Y:S01]  /*64470*/  IMAD.IADD R0, R5.reuse, 0x1, R212.reuse ;  /* 0x0000000105007824 */ /* 0x140fe200078e02d4 */
[----:B0-----:R-:W-:Y:S02]  /*64480*/  ISETP.LT.AND P5, PT, R206, R213, !P0 ;  /* 0x000000d5ce00720c */ /* 0x001fe400047a1270 */
[----:B------:R-:W-:Y:S01]  /*64490*/  LEA.HI.X.SX32 R7, R5, R4, 0x1, P3 ;  /* 0x0000000405077211 */ /* 0x000fe200018f0eff */
[----:B------:R-:W-:Y:S01]  /*644a0*/  VIADD R5, R3, 0xe ;  /* 0x0000000e03057836 */ /* 0x000fe20000000000 */
[----:B------:R0:W-:Y:S01]  /*644b0*/  @P2 STG.E.U16 desc[UR4][R204.64], R207 ;  /* 0x000000cfcc002986 */ /* 0x0001e2000c101504 */
[----:B------:R-:W3:Y:S03]  /*644c0*/  LDC R206, c[0x0][0x22c] ;  /* 0x00008b00ffce7b82 */ /* 0x000ee60000000800 */
[----:B-1----:R-:W-:Y:S01]  /*644d0*/  ISETP.LT.AND P2, PT, R5, R214, !P0 ;  /* 0x000000d60500720c */ /* 0x002fe20004741270 */
[----:B------:R1:W-:Y:S01]  /*644e0*/  @P4 STG.E.U16 desc[UR4][R6.64], R234 ;  /* 0x000000ea06004986 */ /* 0x0003e2000c101504 */
[----:B------:R-:W-:-:S03]  /*644f0*/  IMAD.IADD R5, R0, 0x1, R212 ;  /* 0x0000000100057824 */ /* 0x000fc600078e02d4 */
[----:B------:R-:W2:Y:S01]  /*64500*/  LDC R214, c[0x0][0x22c] ;  /* 0x00008b00ffd67b82 */ /* 0x000ea20000000800 */
[C---:B0-----:R-:W-:Y:S02]  /*64510*/  LEA R204, P3, R0.reuse, R2, 0x1 ;  /* 0x0000000200cc7211 */ /* 0x041fe400078608ff */
[----:B------:R-:W-:Y:S02]  /*64520*/  PRMT R207, R235, 0x7632, R207 ;  /* 0x00007632ebcf7816 */ /* 0x000fe400000000cf */
[----:B------:R-:W-:Y:S01]  /*64530*/  LEA.HI.X.SX32 R205, R0, R4, 0x1, P3 ;  /* 0x0000000400cd7211 */ /* 0x000fe200018f0eff */
[----:B-1----:R-:W-:Y:S01]  /*64540*/  VIADD R7, R3, 0xf ;  /* 0x0000000f03077836 */ /* 0x002fe20000000000 */
[----:B------:R-:W-:Y:S01]  /*64550*/  PRMT R234, R234, 0x7632, R234 ;  /* 0x00007632eaea7816 */ /* 0x000fe200000000ea */
[----:B------:R-:W0:Y:S01]  /*64560*/  LDC R213, c[0x0][0x22c] ;  /* 0x00008b00ffd57b82 */ /* 0x000e220000000800 */
[C---:B------:R-:W-:Y:S01]  /*64570*/  LEA R6, P4, R5.reuse, R2, 0x1 ;  /* 0x0000000205067211 */ /* 0x040fe200078808ff */
[--C-:B------:R-:W-:Y:S01]  /*64580*/  IMAD.IADD R0, R5, 0x1, R212.reuse ;  /* 0x0000000105007824 */ /* 0x100fe200078e02d4 */
[----:B----4-:R-:W-:Y:S01]  /*64590*/  ISETP.LT.AND P3, PT, R7, R220, !P0 ;  /* 0x000000dc0700720c */ /* 0x010fe20004761270 */
[----:B------:R1:W-:Y:S01]  /*645a0*/  @P5 STG.E.U16 desc[UR4][R204.64], R234 ;  /* 0x000000eacc005986 */ /* 0x0003e2000c101504 */
[----:B------:R-:W-:Y:S01]  /*645b0*/  LEA.HI.X.SX32 R7, R5, R4, 0x1, P4 ;  /* 0x0000000405077211 */ /* 0x000fe200020f0eff */
[----:B------:R-:W-:-:S02]  /*645c0*/  IMAD.IADD R5, R0, 0x1, R212 ;  /* 0x0000000100057824 */ /* 0x000fc400078e02d4 */
[----:B------:R-:W4:Y:S02]  /*645d0*/  LDC R212, c[0x0][0x248] ;  /* 0x00009200ffd47b82 */ /* 0x000f240000000800 */
[----:B------:R3:W-:Y:S01]  /*645e0*/  @P2 STG.E.U16 desc[UR4][R6.64], R235 ;  /* 0x000000eb06002986 */ /* 0x0007e2000c101504 */
[----:B-1----:R-:W-:Y:S01]  /*645f0*/  VIADD R205, R3, 0x10 ;  /* 0x0000001003cd7836 */ /* 0x002fe20000000000 */
[----:B------:R-:W-:-:S04]  /*64600*/  LEA R204, P4, R0, R2, 0x1 ;  /* 0x0000000200cc7211 */ /* 0x000fc800078808ff */
[----:B------:R-:W1:Y:S01]  /*64610*/  LDC R220, c[0x0][0x248] ;  /* 0x00009200ffdc7b82 */ /* 0x000e620000000800 */
[----:B---3--:R-:W-:Y:S01]  /*64620*/  ISETP.LT.AND P5, PT, R205, R206, !P0 ;  /* 0x000000cecd00720c */ /* 0x008fe200047a1270 */
[----:B------:R-:W-:Y:S01]  /*64630*/  VIADD R206, R3, 0x11 ;  /* 0x0000001103ce7836 */ /* 0x000fe20000000000 */
[----:B------:R-:W-:Y:S01]  /*64640*/  LEA.HI.X.SX32 R205, R0, R4, 0x1, P4 ;  /* 0x0000000400cd7211 */ /* 0x000fe200020f0eff */
[C---:B------:R-:W-:Y:S01]  /*64650*/  IMAD.IADD R0, R5.reuse, 0x1, R215 ;  /* 0x0000000105007824 */ /* 0x040fe200078e02d7 */
[----:B------:R-:W-:-:S03]  /*64660*/  LEA R6, P2, R5, R2, 0x1 ;  /* 0x0000000205067211 */ /* 0x000fc600078408ff */
[----:B------:R-:W3:Y:S01]  /*64670*/  LDC R215, c[0x0][0x248] ;  /* 0x00009200ffd77b82 */ /* 0x000ee20000000800 */
[----:B------:R-:W-:Y:S01]  /*64680*/  @P3 STG.E.U16 desc[UR4][R204.64], R207 ;  /* 0x000000cfcc003986 */ /* 0x000fe2000c101504 */
[----:B--2---:R-:W-:Y:S01]  /*64690*/  ISETP.LT.AND P3, PT, R206, R214, !P0 ;  /* 0x000000d6ce00720c */ /* 0x004fe20004761270 */
[----:B------:R-:W-:Y:S01]  /*646a0*/  VIADD R206, R3, 0x13 ;  /* 0x0000001303ce7836 */ /* 0x000fe20000000000 */
[----:B------:R-:W-:Y:S01]  /*646b0*/  LEA.HI.X.SX32 R7, R5, R4, 0x1, P2 ;  /* 0x0000000405077211 */ /* 0x000fe200010f0eff */
[----:B------:R-:W-:-:S03]  /*646c0*/  VIADD R5, R3, 0x12 ;  /* 0x0000001203057836 */ /* 0x000fc60000000000 */
[----:B------:R-:W2:Y:S01]  /*646d0*/  LDC R214, c[0x0][0x22c] ;  /* 0x00008b00ffd67b82 */ /* 0x000ea20000000800 */
[----:B------:R4:W-:Y:S01]  /*646e0*/  @P5 STG.E.U16 desc[UR4][R6.64], R224 ;  /* 0x000000e006005986 */ /* 0x0009e2000c101504 */
[----:B0-----:R-:W-:Y:S01]  /*646f0*/  ISETP.LT.AND P4, PT, R5, R213, !P0 ;  /* 0x000000d50500720c */ /* 0x001fe20004781270 */
[----:B------:R-:W-:Y:S01]  /*64700*/  IMAD.IADD R5, R0, 0x1, R222 ;  /* 0x0000000100057824 */ /* 0x000fe200078e02de */
[----:B------:R-:W-:-:S04]  /*64710*/  ISETP.LT.AND P5, PT, R206, R221, !P0 ;  /* 0x000000ddce00720c */ /* 0x000fc800047a1270 */
[----:B------:R-:W0:Y:S01]  /*64720*/  LDC R213, c[0x0][0x22c] ;  /* 0x00008b00ffd57b82 */ /* 0x000e220000000800 */
[----:B----4-:R-:W-:Y:S02]  /*64730*/  LEA R6, P2, R0, R2, 0x1 ;  /* 0x0000000200067211 */ /* 0x010fe400078408ff */
[----:B------:R-:W-:-:S05]  /*64740*/  PRMT R224, R224, 0x7632, R224 ;  /* 0x00007632e0e07816 */ /* 0x000fca00000000e0 */
[----:B------:R-:W4:Y:S01]  /*64750*/  LDC R206, c[0x0][0x22c] ;  /* 0x00008b00ffce7b82 */ /* 0x000f220000000800 */
[----:B------:R-:W-:Y:S01]  /*64760*/  LEA.HI.X.SX32 R7, R0, R4, 0x1, P2 ;  /* 0x0000000400077211 */ /* 0x000fe200010f0eff */
[C---:B------:R-:W-:Y:S01]  /*64770*/  IMAD.IADD R0, R5.reuse, 0x1, R212 ;  /* 0x0000000105007824 */ /* 0x040fe200078e02d4 */
[----:B------:R-:W-:-:S03]  /*64780*/  LEA R204, P2, R5, R2, 0x1 ;  /* 0x0000000205cc7211 */ /* 0x000fc600078408ff */
[----:B------:R1:W-:Y:S01]  /*64790*/  @P3 STG.E.U16 desc[UR4][R6.64], R224 ;  /* 0x000000e006003986 */ /* 0x0003e2000c101504 */
[----:B------:R-:W-:Y:S01]  /*647a0*/  LEA.HI.X.SX32 R205, R5, R4, 0x1, P2 ;  /* 0x0000000405cd7211 */ /* 0x000fe200010f0eff */
[----:B------:R-:W4:Y:S01]  /*647b0*/  LDC R207, c[0x0][0x248] ;  /* 0x00009200ffcf7b82 */ /* 0x000f220000000800 */
[----:B------:R-:W-:-:S03]  /*647c0*/  VIADD R5, R3, 0x14 ;  /* 0x0000001403057836 */ /* 0x000fc60000000000 */
[----:B------:R3:W-:Y:S02]  /*647d0*/  @P4 STG.E.U16 desc[UR4][R204.64], R225 ;  /* 0x000000e1cc004986 */ /* 0x0007e4000c101504 */
[----:B--2---:R-:W-:Y:S01]  /*647e0*/  ISETP.LT.AND P2, PT, R5, R214, !P0 ;  /* 0x000000d60500720c */ /* 0x004fe20004741270 */
[C---:B-1----:R-:W-:Y:S01]  /*647f0*/  IMAD.IADD R5, R0.reuse, 0x1, R220 ;  /* 0x0000000100057824 */ /* 0x042fe200078e02dc */
[----:B------:R-:W1:Y:S01]  /*64800*/  LDC R212, c[0x0][0x22c] ;  /* 0x00008b00ffd47b82 */ /* 0x000e620000000800 */
[----:B------:R-:W-:-:S04]  /*64810*/  LEA R6, P3, R0, R2, 0x1 ;  /* 0x0000000200067211 */ /* 0x000fc800078608ff */
[----:B------:R-:W-:Y:S01]  /*64820*/  LEA.HI.X.SX32 R7, R0, R4, 0x1, P3 ;  /* 0x0000000400077211 */ /* 0x000fe200018f0eff */
[----:B------:R-:W-:Y:S02]  /*64830*/  VIADD R0, R3, 0x15 ;  /* 0x0000001503007836 */ /* 0x000fe40000000000 */
[----:B------:R-:W2:Y:S01]  /*64840*/  LDC R214, c[0x0][0x248] ;  /* 0x00009200ffd67b82 */ /* 0x000ea20000000800 */
[----:B---3--:R-:W-:Y:S02]  /*64850*/  LEA R204, P3, R5, R2, 0x1 ;  /* 0x0000000205cc7211 */ /* 0x008fe400078608ff */
[----:B------:R-:W-:Y:S02]  /*64860*/  PRMT R225, R225, 0x7632, R225 ;  /* 0x00007632e1e17816 */ /* 0x000fe400000000e1 */
[----:B0-----:R-:W-:Y:S01]  /*64870*/  ISETP.LT.AND P4, PT, R0, R213, !P0 ;  /* 0x000000d50000720c */ /* 0x001fe20004781270 */
[C---:B------:R-:W-:Y:S01]  /*64880*/  IMAD.IADD R0, R5.reuse, 0x1, R215 ;  /* 0x0000000105007824 */ /* 0x040fe200078e02d7 */
[----:B------:R-:W-:Y:S01]  /*64890*/  LEA.HI.X.SX32 R205, R5, R4, 0x1, P3 ;  /* 0x0000000405cd7211 */ /* 0x000fe200018f0eff */
[----:B------:R-:W0:Y:S01]  /*648a0*/  LDC R220, c[0x0][0x248] ;  /* 0x00009200ffdc7b82 */ /* 0x000e220000000800 */
[----:B------:R-:W-:Y:S01]  /*648b0*/  VIADD R5, R3, 0x16 ;  /* 0x0000001603057836 */ /* 0x000fe20000000000 */
[----:B------:R3:W-:Y:S04]  /*648c0*/  @P5 STG.E.U16 desc[UR4][R6.64], R225 ;  /* 0x000000e106005986 */ /* 0x0007e8000c101504 */
[----:B------:R2:W-:Y:S01]  /*648d0*/  @P2 STG.E.U16 desc[UR4][R204.64], R226 ;  /* 0x000000e2cc002986 */ /* 0x0005e2000c101504 */
[----:B----4-:R-:W-:Y:S01]  /*648e0*/  ISETP.LT.AND P2, PT, R5, R206, !P0 ;  /* 0x000000ce0500720c */ /* 0x010fe20004741270 */
[----:B------:R-:W4:Y:S01]  /*648f0*/  LDC R215, c[0x0][0x22c] ;  /* 0x00008b00ffd77b82 */ /* 0x000f220000000800 */
[C---:B------:R-:W-:Y:S01]  /*64900*/  IMAD.IADD R5, R0.reuse, 0x1, R207 ;  /* 0x0000000100057824 */ /* 0x040fe200078e02cf */
[----:B---3--:R-:W-:-:S06]  /*64910*/  LEA R6, P3, R0, R2, 0x1 ;  /* 0x0000000200067211 */ /* 0x008fcc00078608ff */
[----:B------:R-:W3:Y:S01]  /*64920*/  LDC R207, c[0x0][0x248] ;  /* 0x00009200ffcf7b82 */ /* 0x000ee20000000800 */
[----:B--2---:R-:W-:Y:S01]  /*64930*/  IMAD.IADD R206, R5, 0x1, R214 ;  /* 0x0000000105ce7824 */ /* 0x004fe200078e02d6 */
[----:B------:R-:W-:Y:S01]  /*64940*/  LEA.HI.X.SX32 R7, R0, R4, 0x1, P3 ;  /* 0x0000000400077211 */ /* 0x000fe200018f0eff */
[C---:B------:R-:W-:Y:S01]  /*64950*/  VIADD R0, R3.reuse, 0x17 ;  /* 0x0000001703007836 */ /* 0x040fe20000000000 */
[----:B------:R-:W-:Y:S01]  /*64960*/  PRMT R226, R226, 0x7632, R226 ;  /* 0x00007632e2e27816 */ /* 0x000fe200000000e2 */
[----:B------:R-:W-:-:S03]  /*64970*/  VIADD R205, R3, 0x18 ;  /* 0x0000001803cd7836 */ /* 0x000fc60000000000 */
[----:B------:R-:W2:Y:S01]  /*64980*/  LDC R213, c[0x0][0x22c] ;  /* 0x00008b00ffd57b82 */ /* 0x000ea20000000800 */
[----:B------:R0:W-:Y:S01]  /*64990*/  @P4 STG.E.U16 desc[UR4][R6.64], R226 ;  /* 0x000000e206004986 */ /* 0x0001e2000c101504 */
[----:B-1----:R-:W-:Y:S02]  /*649a0*/  ISETP.LT.AND P3, PT, R0, R212, !P0 ;  /* 0x000000d40000720c */ /* 0x002fe40004761270 */
[----:B------:R-:W-:-:S04]  /*649b0*/  PRMT R0, R227, 0x7632, R0 ;  /* 0x00007632e3007816 */ /* 0x000fc80000000000 */
[----:B------:R-:W1:Y:S01]  /*649c0*/  LDC R212, c[0x0][0x22c] ;  /* 0x00008b00ffd47b82 */ /* 0x000e620000000800 */
[----:B----4-:R-:W-:Y:S02]  /*649d0*/  ISETP.LT.AND P5, PT, R205, R215, !P0 ;  /* 0x000000d7cd00720c */ /* 0x010fe400047a1270 */
[----:B0-----:R-:W-:-:S05]  /*649e0*/  LEA R6, P4, R5, R2, 0x1 ;  /* 0x0000000205067211 */ /* 0x001fca00078808ff */
[----:B------:R-:W0:Y:S01]  /*649f0*/  LDC R214, c[0x0][0x248] ;  /* 0x00009200ffd67b82 */ /* 0x000e220000000800 */
[----:B------:R-:W-:Y:S02]  /*64a00*/  LEA.HI.X.SX32 R7, R5, R4, 0x1, P4 ;  /* 0x0000000405077211 */ /* 0x000fe400020f0eff */
[----:B------:R-:W-:-:S03]  /*64a10*/  LEA R204, P4, R206, R2, 0x1 ;  /* 0x00000002cecc7211 */ /* 0x000fc600078808ff */
[----:B------:R4:W-:Y:S01]  /*64a20*/  @P2 STG.E.U16 desc[UR4][R6.64], R227 ;  /* 0x000000e306002986 */ /* 0x0009e2000c101504 */
[C---:B------:R-:W-:Y:S01]  /*64a30*/  LEA.HI.X.SX32 R205, R206.reuse, R4, 0x1, P4 ;  /* 0x00000004cecd7211 */ /* 0x040fe200020f0eff */
[----:B------:R-:W0:Y:S04]  /*64a40*/  LDC R221, c[0x0][0x22c] ;  /* 0x00008b00ffdd7b82 */ /* 0x000e280000000800 */
[----:B------:R3:W-:Y:S04]  /*64a50*/  @P3 STG.E.U16 desc[UR4][R204.64], R0 ;  /* 0x00000000cc003986 */ /* 0x0007e8000c101504 */
[----:B------:R-:W0:Y:S01]  /*64a60*/  LDC R215, c[0x0][0x248] ;  /* 0x00009200ffd77b82 */ /* 0x000e220000000800 */
[----:B----4-:R-:W-:-:S02]  /*64a70*/  IMAD.IADD R7, R206, 0x1, R220 ;  /* 0x00000001ce077824 */ /* 0x010fc400078e02dc */
[----:B------:R-:W-:Y:S02]  /*64a80*/  VIADD R206, R3, 0x19 ;  /* 0x0000001903ce7836 */ /* 0x000fe40000000000 */
[C---:B---3--:R-:W-:Y:S01]  /*64a90*/  IMAD.IADD R5, R7.reuse, 0x1, R207 ;  /* 0x0000000107057824 */ /* 0x048fe200078e02cf */
[----:B------:R-:W-:Y:S02]  /*64aa0*/  LEA R6, P2, R7, R2, 0x1 ;  /* 0x0000000207067211 */ /* 0x000fe400078408ff */
[----:B------:R-:W3:Y:S01]  /*64ab0*/  LDC R220, c[0x0][0x248] ;  /* 0x00009200ffdc7b82 */ /* 0x000ee20000000800 */
[C---:B------:R-:W-:Y:S01]  /*64ac0*/  VIADD R0, R3.reuse, 0x1a ;  /* 0x0000001a03007836 */ /* 0x040fe20000000000 */
[----:B--2---:R-:W-:Y:S01]  /*64ad0*/  ISETP.LT.AND P3, PT, R206, R213, !P0 ;  /* 0x000000d5ce00720c */ /* 0x004fe20004761270 */
[----:B------:R-:W-:Y:S01]  /*64ae0*/  VIADD R206, R3, 0x1b ;  /* 0x0000001b03ce7836 */ /* 0x000fe20000000000 */
[----:B------:R-:W-:Y:S02]  /*64af0*/  LEA.HI.X.SX32 R7, R7, R4, 0x1, P2 ;  /* 0x0000000407077211 */ /* 0x000fe400010f0eff */
[----:B-1----:R-:W-:Y:S01]  /*64b00*/  ISETP.LT.AND P4, PT, R0, R212, !P0 ;  /* 0x000000d40000720c */ /* 0x002fe20004781270 */
[----:B0-----:R-:W-:Y:S01]  /*64b10*/  IMAD.IADD R0, R5, 0x1, R214 ;  /* 0x0000000105007824 */ /* 0x001fe200078e02d6 */
[----:B------:R-:W0:Y:S01]  /*64b20*/  LDC R207, c[0x0][0x22c] ;  /* 0x00008b00ffcf7b82 */ /* 0x000e220000000800 */
[----:B------:R1:W-:Y:S01]  /*64b30*/  @P5 STG.E.U16 desc[UR4][R6.64], R216 ;  /* 0x000000d806005986 */ /* 0x0003e2000c101504 */
[----:B------:R-:W-:Y:S01]  /*64b40*/  ISETP.LT.AND P5, PT, R206, R221, !P0 ;  /* 0x000000ddce00720c */ /* 0x000fe200047a1270 */
[----:B------:R-:W-:-:S05]  /*64b50*/  VIADD R206, R3, 0x1c ;  /* 0x0000001c03ce7836 */ /* 0x000fca0000000000 */
[----:B------:R-:W2:Y:S01]  /*64b60*/  LDC R212, c[0x0][0x248] ;  /* 0x00009200ffd47b82 */ /* 0x000ea20000000800 */
[----:B-1----:R-:W-:Y:S02]  /*64b70*/  LEA R6, P2, R5, R2, 0x1 ;  /* 0x0000000205067211 */ /* 0x002fe400078408ff */
[----:B------:R-:W-:-:S05]  /*64b80*/  PRMT R216, R216, 0x7632, R216 ;  /* 0x00007632d8d87816 */ /* 0x000fca00000000d8 */
[----:B------:R-:W1:Y:S01]  /*64b90*/  LDC R213, c[0x0][0x248] ;  /* 0x00009200ffd57b82 */ /* 0x000e620000000800 */
[----:B------:R-:W-:Y:S02]  /*64ba0*/  LEA.HI.X.SX32 R7, R5, R4, 0x1, P2 ;  /* 0x0000000405077211 */ /* 0x000fe400010f0eff */
[----:B------:R-:W-:-:S03]  /*64bb0*/  LEA R204, P2, R0, R2, 0x1 ;  /* 0x0000000200cc7211 */ /* 0x000fc600078408ff */
[----:B------:R3:W-:Y:S01]  /*64bc0*/  @P3 STG.E.U16 desc[UR4][R6.64], R216 ;  /* 0x000000d806003986 */ /* 0x0007e2000c101504 */
[----:B------:R-:W-:Y:S01]  /*64bd0*/  LEA.HI.X.SX32 R205, R0, R4, 0x1, P2 ;  /* 0x0000000400cd7211 */ /* 0x000fe200010f0eff */
[----:B------:R-:W4:Y:S01]  /*64be0*/  LDC R5, c[0x0][0x22c] ;  /* 0x00008b00ff057b82 */ /* 0x000f220000000800 */
[----:B0-----:R-:W-:Y:S01]  /*64bf0*/  ISETP.LT.AND P2, PT, R206, R207, !P0 ;  /* 0x000000cfce00720c */ /* 0x001fe20004741270 */
[----:B------:R-:W-:Y:S02]  /*64c00*/  VIADD R207, R3, 0x1d ;  /* 0x0000001d03cf7836 */ /* 0x000fe40000000000 */
[----:B------:R0:W-:Y:S04]  /*64c10*/  @P4 STG.E.U16 desc[UR4][R204.64], R217 ;  /* 0x000000d9cc004986 */ /* 0x0001e8000c101504 */
[----:B------:R-:W1:Y:S01]  /*64c20*/  LDC R206, c[0x0][0x22c] ;  /* 0x00008b00ffce7b82 */ /* 0x000e620000000800 */
[----:B---3--:R-:W-:-:S05]  /*64c30*/  IMAD.IADD R7, R0, 0x1, R220 ;  /* 0x0000000100077824 */ /* 0x008fca00078e02dc */
[C---:B------:R-:W-:Y:S02]  /*64c40*/  LEA R6, P3, R7.reuse, R2, 0x1 ;  /* 0x0000000207067211 */ /* 0x040fe400078608ff */
[----:B------:R-:W3:Y:S01]  /*64c50*/  LDC R0, c[0x0][0x22c] ;  /* 0x00008b00ff007b82 */ /* 0x000ee20000000800 */
[----:B0-----:R-:W-:Y:S01]  /*64c60*/  IMAD.IADD R205, R7, 0x1, R215 ;  /* 0x0000000107cd7824 */ /* 0x001fe200078e02d7 */
[----:B------:R-:W-:Y:S02]  /*64c70*/  PRMT R217, R217, 0x7632, R217 ;  /* 0x00007632d9d97816 */ /* 0x000fe400000000d9 */
[----:B------:R-:W-:Y:S02]  /*64c80*/  LEA.HI.X.SX32 R7, R7, R4, 0x1, P3 ;  /* 0x0000000407077211 */ /* 0x000fe400018f0eff */
[----:B------:R-:W-:Y:S02]  /*64c90*/  LEA R204, P3, R205, R2, 0x1 ;  /* 0x00000002cdcc7211 */ /* 0x000fe400078608ff */
[----:B------:R-:W0:Y:S01]  /*64ca0*/  LDC R215, c[0x0][0x248] ;  /* 0x00009200ffd77b82 */ /* 0x000e220000000800 */
[----:B----4-:R-:W-:Y:S01]  /*64cb0*/  ISETP.LT.AND P4, PT, R207, R5, !P0 ;  /* 0x00000005cf00720c */ /* 0x010fe20004781270 */
[----:B------:R2:W-:Y:S01]  /*64cc0*/  @P5 STG.E.U16 desc[UR4][R6.64], R217 ;  /* 0x000000d906005986 */ /* 0x0005e2000c101504 */
[----:B------:R-:W-:-:S05]  /*64cd0*/  VIADD R207, R3, 0x1e ;  /* 0x0000001e03cf7836 */ /* 0x000fca0000000000 */
[----:B------:R-:W4:Y:S01]  /*64ce0*/  LDC R5, c[0x0][0x22c] ;  /* 0x00008b00ff057b82 */ /* 0x000f220000000800 */
[C---:B--2---:R-:W-:Y:S01]  /*64cf0*/  IMAD.IADD R7, R205.reuse, 0x1, R212 ;  /* 0x00000001cd077824 */ /* 0x044fe200078e02d4 */
[----:B------:R-:W-:-:S06]  /*64d00*/  LEA.HI.X.SX32 R205, R205, R4, 0x1, P3 ;  /* 0x00000004cdcd7211 */ /* 0x000fcc00018f0eff */
[----:B------:R-:W2:Y:S01]  /*64d10*/  LDC R214, c[0x0][0x248] ;  /* 0x00009200ffd67b82 */ /* 0x000ea20000000800 */
[----:B------:R-:W-:Y:S01]  /*64d20*/  LEA R6, P3, R7, R2, 0x1 ;  /* 0x0000000207067211 */ /* 0x000fe200078608ff */
[----:B------:R0:W-:Y:S01]  /*64d30*/  @P2 STG.E.U16 desc[UR4][R204.64], R218 ;  /* 0x000000dacc002986 */ /* 0x0001e2000c101504 */
[----:B---3--:R-:W-:Y:S01]  /*64d40*/  ISETP.LT.AND P2, PT, R207, R0, !P0 ;  /* 0x00000000cf00720c */ /* 0x008fe20004741270 */
[C---:B-1----:R-:W-:Y:S01]  /*64d50*/  IMAD.IADD R0, R7.reuse, 0x1, R213 ;  /* 0x0000000107007824 */ /* 0x042fe200078e02d5 */
[----:B------:R-:W-:-:S03]  /*64d60*/  LEA.HI.X.SX32 R7, R7, R4, 0x1, P3 ;  /* 0x0000000407077211 */ /* 0x000fc600018f0eff */
[----:B------:R-:W1:Y:S01]  /*64d70*/  LDC R212, c[0x0][0x22c] ;  /* 0x00008b00ffd47b82 */ /* 0x000e620000000800 */
[----:B------:R-:W-:Y:S02]  /*64d80*/  PRMT R207, R219, 0x7632, R207 ;  /* 0x00007632dbcf7816 */ /* 0x000fe400000000cf */
[----:B0-----:R-:W-:Y:S01]  /*64d90*/  PRMT R218, R218, 0x7632, R218 ;  /* 0x00007632dada7816 */ /* 0x001fe200000000da */
[----:B------:R-:W-:-:S04]  /*64da0*/  VIADD R204, R3, 0x1f ;  /* 0x0000001f03cc7836 */ /* 0x000fc80000000000 */
[----:B------:R-:W0:Y:S01]  /*64db0*/  LDC R213, c[0x0][0x248] ;  /* 0x00009200ffd57b82 */ /* 0x000e220000000800 */
[----:B------:R-:W-:Y:S01]  /*64dc0*/  VIADD R205, R3, 0x20 ;  /* 0x0000002003cd7836 */ /* 0x000fe20000000000 */
[----:B------:R3:W-:Y:S01]  /*64dd0*/  @P4 STG.E.U16 desc[UR4][R6.64], R218 ;  /* 0x000000da06004986 */ /* 0x0007e2000c101504 */
[----:B------:R-:W-:Y:S01]  /*64de0*/  ISETP.LT.AND P3, PT, R204, R206, !P0 ;  /* 0x000000cecc00720c */ /* 0x000fe20004761270 */
[----:B------:R-:W-:Y:S02]  /*64df0*/  IMAD.IADD R206, R0, 0x1, R215 ;  /* 0x0000000100ce7824 */ /* 0x000fe400078e02d7 */
[----:B----4-:R-:W-:Y:S01]  /*64e00*/  ISETP.LT.AND P5, PT, R205, R5, !P0 ;  /* 0x00000005cd00720c */ /* 0x010fe200047a1270 */
[----:B------:R-:W-:Y:S01]  /*64e10*/  VIADD R215, R3, 0x21 ;  /* 0x0000002103d77836 */ /* 0x000fe20000000000 */
[----:B------:R-:W4:Y:S01]  /*64e20*/  LDC R216, c[0x0][0x248] ;  /* 0x00009200ffd87b82 */ /* 0x000f220000000800 */
[----:B--2---:R-:W-:Y:S01]  /*64e30*/  IMAD.IADD R214, R206, 0x1, R214 ;  /* 0x00000001ced67824 */ /* 0x004fe200078e02d6 */
[----:B---3--:R-:W-:-:S06]  /*64e40*/  LEA R6, P4, R0, R2, 0x1 ;  /* 0x0000000200067211 */ /* 0x008fcc00078808ff */
[----:B------:R-:W2:Y:S01]  /*64e50*/  LDC R5, c[0x0][0x248] ;  /* 0x00009200ff057b82 */ /* 0x000ea20000000800 */
[----:B------:R-:W-:Y:S02]  /*64e60*/  LEA.HI.X.SX32 R7, R0, R4, 0x1, P4 ;  /* 0x0000000400077211 */ /* 0x000fe400020f0eff */
[----:B------:R-:W-:-:S05]  /*64e70*/  LEA R204, P4, R206, R2, 0x1 ;  /* 0x00000002cecc7211 */ /* 0x000fca00078808ff */
[----:B------:R-:W3:Y:S01]  /*64e80*/  LDC R0, c[0x0][0x22c] ;  /* 0x00008b00ff007b82 */ /* 0x000ee20000000800 */
[----:B------:R-:W-:Y:S01]  /*64e90*/  LEA.HI.X.SX32 R205, R206, R4, 0x1, P4 ;  /* 0x00000004cecd7211 */ /* 0x000fe200020f0eff */
[----:B------:R1:W-:Y:S01]  /*64ea0*/  @P2 STG.E.U16 desc[UR4][R6.64], R219 ;  /* 0x000000db06002986 */ /* 0x0003e2000c101504 */
[----:B0-----:R-:W-:-:S03]  /*64eb0*/  IMAD.IADD R213, R214, 0x1, R213 ;  /* 0x00000001d6d57824 */ /* 0x001fc600078e02d5 */
[----:B------:R4:W-:Y:S01]  /*64ec0*/  @P3 STG.E.U16 desc[UR4][R204.64], R207 ;  /* 0x000000cfcc003986 */ /* 0x0009e2000c101504 */
[----:B-1----:R-:W-:Y:S01]  /*64ed0*/  ISETP.LT.AND P3, PT, R215, R212, !P0 ;  /* 0x000000d4d700720c */ /* 0x002fe20004761270 */
[----:B------:R-:W0:Y:S01]  /*64ee0*/  LDC R206, c[0x0][0x22c] ;  /* 0x00008b00ffce7b82 */ /* 0x000e220000000800 */
[----:B------:R-:W-:Y:S01]  /*64ef0*/  VIADD R215, R3, 0x22 ;  /* 0x0000002203d77836 */ /* 0x000fe20000000000 */
[----:B------:R-:W-:-:S06]  /*64f00*/  LEA R6, P2, R214, R2, 0x1 ;  /* 0x00000002d6067211 */ /* 0x000fcc00078408ff */
[----:B------:R-:W1:Y:S01]  /*64f10*/  LDC R212, c[0x0][0x248] ;  /* 0x00009200ffd47b82 */ /* 0x000e620000000800 */
[----:B------:R-:W-:Y:S01]  /*64f20*/  LEA.HI.X.SX32 R7, R214, R4, 0x1, P2 ;  /* 0x00000004d6077211 */ /* 0x000fe200010f0eff */
[----:B----4-:R-:W-:Y:S02]  /*64f30*/  IMAD.IADD R205, R213, 0x1, R216 ;  /* 0x00000001d5cd7824 */ /* 0x010fe400078e02d8 */
[----:B------:R-:W-:Y:S02]  /*64f40*/  VIADD R216, R3, 0x24 ;  /* 0x0000002403d87836 */ /* 0x000fe40000000000 */
[----:B------:R4:W-:Y:S02]  /*64f50*/  @P5 STG.E.U16 desc[UR4][R6.64], R208 ;  /* 0x000000d006005986 */ /* 0x0009e4000c101504 */
[----:B------:R-:W1:Y:S01]  /*64f60*/  LDC R207, c[0x0][0x22c] ;  /* 0x00008b00ffcf7b82 */ /* 0x000e620000000800 */
[----:B---3--:R-:W-:Y:S01]  /*64f70*/  ISETP.LT.AND P4, PT, R215, R0, !P0 ;  /* 0x00000000d700720c */ /* 0x008fe20004781270 */
[----:B------:R-:W-:Y:S01]  /*64f80*/  VIADD R215, R3, 0x23 ;  /* 0x0000002303d77836 */ /* 0x000fe20000000000 */
[----:B------:R-:W-:Y:S01]  /*64f90*/  PRMT R0, R208, 0x7632, R0 ;  /* 0x00007632d0007816 */ /* 0x000fe20000000000 */
[----:B--2---:R-:W-:-:S04]  /*64fa0*/  IMAD.IADD R5, R205, 0x1, R5 ;  /* 0x00000001cd057824 */ /* 0x004fc800078e0205 */
[----:B------:R-:W2:Y:S01]  /*64fb0*/  LDC R214, c[0x0][0x248] ;  /* 0x00009200ffd67b82 */ /* 0x000ea20000000800 */
[----:B0-----:R-:W-:Y:S02]  /*64fc0*/  ISETP.LT.AND P5, PT, R215, R206, !P0 ;  /* 0x000000ced700720c */ /* 0x001fe400047a1270 */
[----:B----4-:R-:W-:-:S04]  /*64fd0*/  LEA R6, P2, R213, R2, 0x1 ;  /* 0x00000002d5067211 */ /* 0x010fc800078408ff */
[----:B------:R-:W-:Y:S01]  /*64fe0*/  LEA.HI.X.SX32 R7, R213, R4, 0x1, P2 ;  /* 0x00000004d5077211 */ /* 0x000fe200010f0eff */
[----:B------:R-:W0:Y:S01]  /*64ff0*/  LDC R215, c[0x0][0x22c] ;  /* 0x00008b00ffd77b82 */ /* 0x000e220000000800 */
[-C--:B------:R-:W-:Y:S01]  /*65000*/  LEA R204, P2, R205, R2.reuse, 0x1 ;  /* 0x00000002cdcc7211 */ /* 0x080fe200078408ff */
[C---:B-1----:R-:W-:Y:S02]  /*65010*/  IMAD.IADD R217, R5.reuse, 0x1, R212 ;  /* 0x0000000105d97824 */ /* 0x042fe400078e02d4 */
[----:B------:R1:W-:Y:S01]  /*65020*/  @P3 STG.E.U16 desc[UR4][R6.64], R0 ;  /* 0x0000000006003986 */ /* 0x0003e2000c101504 */
[----:B------:R-:W-:Y:S01]  /*65030*/  LEA R206, P3, R5, R2, 0x1 ;  /* 0x0000000205ce7211 */ /* 0x000fe200078608ff */
[----:B------:R-:W-:Y:S01]  /*65040*/  VIADD R212, R3, 0x25 ;  /* 0x0000002503d47836 */ /* 0x000fe20000000000 */
[----:B------:R-:W-:Y:S01]  /*65050*/  LEA.HI.X.SX32 R205, R205, R4, 0x1, P2 ;  /* 0x00000004cdcd7211 */ /* 0x000fe200010f0eff */
[----:B------:R-:W3:Y:S01]  /*65060*/  LDC R213, c[0x0][0x22c] ;  /* 0x00008b00ffd57b82 */ /* 0x000ee20000000800 */
[----:B------:R-:W-:-:S02]  /*65070*/  ISETP.LT.AND P2, PT, R216, R207, !P0 ;  /* 0x000000cfd800720c */ /* 0x000fc40004741270 */
[----:B------:R-:W-:Y:S01]  /*65080*/  LEA.HI.X.SX32 R207, R5, R4, 0x1, P3 ;  /* 0x0000000405cf7211 */ /* 0x000fe200018f0eff */
[----:B------:R2:W-:Y:S04]  /*65090*/  @P4 STG.E.U16 desc[UR4][R204.64], R209 ;  /* 0x000000d1cc004986 */ /* 0x0005e8000c101504 */
[----:B------:R-:W4:Y:S01]  /*650a0*/  LDC R208, c[0x0][0x248] ;  /* 0x00009200ffd07b82 */ /* 0x000f220000000800 */
[----:B-1----:R-:W-:Y:S02]  /*650b0*/  PRMT R7, R209, 0x7632, R7 ;  /* 0x00007632d1077816 */ /* 0x002fe40000000007 */
[----:B------:R-:W-:-:S03]  /*650c0*/  LEA R6, P3, R217, R2, 0x1 ;  /* 0x00000002d9067211 */ /* 0x000fc600078608ff */
[----:B------:R1:W-:Y:S02]  /*650d0*/  @P5 STG.E.U16 desc[UR4][R206.64], R7 ;  /* 0x00000007ce005986 */ /* 0x0003e4000c101504 */
[----:B------:R-:W4:Y:S01]  /*650e0*/  LDC R5, c[0x0][0x22c] ;  /* 0x00008b00ff057b82 */ /* 0x000f220000000800 */
[----:B--2---:R-:W-:Y:S02]  /*650f0*/  IMAD.IADD R205, R217, 0x1, R214 ;  /* 0x00000001d9cd7824 */ /* 0x004fe400078e02d6 */
[----:B------:R-:W-:-:S05]  /*65100*/  VIADD R214, R3, 0x26 ;  /* 0x0000002603d67836 */ /* 0x000fca0000000000 */
[----:B------:R-:W2:Y:S01]  /*65110*/  LDC R0, c[0x0][0x248] ;  /* 0x00009200ff007b82 */ /* 0x000ea20000000800 */
[----:B---3--:R-:W-:Y:S02]  /*65120*/  ISETP.LT.AND P4, PT, R212, R213, !P0 ;  /* 0x000000d5d400720c */ /* 0x008fe40004781270 */
[----:B-1----:R-:W-:Y:S02]  /*65130*/  LEA.HI.X.SX32 R7, R217, R4, 0x1, P3 ;  /* 0x00000004d9077211 */ /* 0x002fe400018f0eff */
[C---:B------:R-:W-:Y:S02]  /*65140*/  LEA R204, P3, R205.reuse, R2, 0x1 ;  /* 0x00000002cdcc7211 */ /* 0x040fe400078608ff */
[----:B------:R-:W-:Y:S01]  /*65150*/  PRMT R207, R210, 0x7632, R207 ;  /* 0x00007632d2cf7816 */ /* 0x000fe200000000cf */
[----:B------:R-:W1:Y:S01]  /*65160*/  LDC R209, c[0x0][0x22c] ;  /* 0x00008b00ffd17b82 */ /* 0x000e620000000800 */
[----:B------:R3:W-:Y:S01]  /*65170*/  @P2 STG.E.U16 desc[UR4][R6.64], R210 ;  /* 0x000000d206002986 */ /* 0x0007e2000c101504 */
[----:B0-----:R-:W-:Y:S01]  /*65180*/  ISETP.LT.AND P2, PT, R214, R215, !P0 ;  /* 0x000000d7d600720c */ /* 0x001fe20004741270 */
[C---:B----4-:R-:W-:Y:S01]  /*65190*/  IMAD.IADD R215, R205.reuse, 0x1, R208 ;  /* 0x00000001cdd77824 */ /* 0x050fe200078e02d0 */
[----:B------:R-:W-:Y:S01]  /*651a0*/  LEA.HI.X.SX32 R205, R205, R4, 0x1, P3 ;  /* 0x00000004cdcd7211 */ /* 0x000fe200018f0eff */
[----:B------:R-:W-:-:S03]  /*651b0*/  VIADD R214, R3, 0x27 ;  /* 0x0000002703d67836 */ /* 0x000fc60000000000 */
[----:B------:R-:W0:Y:S01]  /*651c0*/  LDC R212, c[0x0][0x248] ;  /* 0x00009200ffd47b82 */ /* 0x000e220000000800 */
[----:B------:R4:W-:Y:S01]  /*651d0*/  @P4 STG.E.U16 desc[UR4][R204.64], R207 ;  /* 0x000000cfcc004986 */ /* 0x0009e2000c101504 */
[----:B------:R-:W-:Y:S02]  /*651e0*/  ISETP.LT.AND P3, PT, R214, R5, !P0 ;  /* 0x00000005d600720c */ /* 0x000fe40004761270 */
[----:B------:R-:W-:Y:S01]  /*651f0*/  LEA R206, P4, R215, R2, 0x1 ;  /* 0x00000002d7ce7211 */ /* 0x000fe200078808ff */
[----:B---3--:R-:W-:Y:S01]  /*65200*/  VIADD R210, R3, 0x28 ;  /* 0x0000002803d27836 */ /* 0x008fe20000000000 */
[----:B------:R-:W-:Y:S02]  /*65210*/  PRMT R214, R201, 0x7632, R214 ;  /* 0x00007632c9d67816 */ /* 0x000fe400000000d6 */
[----:B------:R-:W3:Y:S01]  /*65220*/  LDC R208, c[0x0][0x248] ;  /* 0x00009200ffd07b82 */ /* 0x000ee20000000800 */
[C---:B--2---:R-:W-:Y:S01]  /*65230*/  IMAD.IADD R7, R215.reuse, 0x1, R0 ;  /* 0x00000001d7077824 */ /* 0x044fe200078e0200 */
[----:B----4-:R-:W-:-:S04]  /*65240*/  LEA.HI.X.SX32 R207, R215, R4, 0x1, P4 ;  /* 0x00000004d7cf7211 */ /* 0x010fc800020f0eff */
[----:B------:R-:W-:Y:S02]  /*65250*/  LEA R6, P4, R7, R2, 0x1 ;  /* 0x0000000207067211 */ /* 0x000fe400078808ff */
[----:B------:R-:W2:Y:S01]  /*65260*/  LDC R213, c[0x0][0x22c] ;  /* 0x00008b00ffd57b82 */ /* 0x000ea20000000800 */
[----:B-1----:R-:W-:Y:S01]  /*65270*/  ISETP.LT.AND P5, PT, R210, R209, !P0 ;  /* 0x000000d1d200720c */ /* 0x002fe200047a1270 */
[----:B------:R1:W-:Y:S01]  /*65280*/  @P2 STG.E.U16 desc[UR4][R206.64], R211 ;  /* 0x000000d3ce002986 */ /* 0x0003e2000c101504 */
[----:B------:R-:W-:-:S05]  /*65290*/  PRMT R205, R211, 0x7632, R205 ;  /* 0x00007632d3cd7816 */ /* 0x000fca00000000cd */
[----:B------:R-:W4:Y:S01]  /*652a0*/  LDC R5, c[0x0][0x248] ;  /* 0x00009200ff057b82 */ /* 0x000f220000000800 */
[C---:B0-----:R-:W-:Y:S01]  /*652b0*/  IMAD.IADD R217, R7.reuse, 0x1, R212 ;  /* 0x0000000107d97824 */ /* 0x041fe200078e02d4 */
[----:B------:R-:W-:Y:S01]  /*652c0*/  LEA.HI.X.SX32 R7, R7, R4, 0x1, P4 ;  /* 0x0000000407077211 */ /* 0x000fe200020f0eff */
[----:B------:R-:W-:-:S03]  /*652d0*/  VIADD R212, R3, 0x29 ;  /* 0x0000002903d47836 */ /* 0x000fc60000000000 */
[C---:B------:R-:W-:Y:S01]  /*652e0*/  LEA R204, P2, R217.reuse, R2, 0x1 ;  /* 0x00000002d9cc7211 */ /* 0x040fe200078408ff */
[----:B------:R0:W-:Y:S01]  /*652f0*/  @P3 STG.E.U16 desc[UR4][R6.64], R205 ;  /* 0x000000cd06003986 */ /* 0x0001e2000c101504 */
[----:B------:R-:W4:Y:S01]  /*65300*/  LDC R0, c[0x0][0x22c] ;  /* 0x00008b00ff007b82 */ /* 0x000f220000000800 */
[----:B---3--:R-:W-:Y:S02]  /*65310*/  IMAD.IADD R215, R217, 0x1, R208 ;  /* 0x00000001d9d77824 */ /* 0x008fe400078e02d0 */
[----:B-1----:R-:W-:-:S05]  /*65320*/  VIADD R207, R3, 0x2a ;  /* 0x0000002a03cf7836 */ /* 0x002fca0000000000 */
[----:B------:R-:W1:Y:S01]  /*65330*/  LDC R209, c[0x0][0x248] ;  /* 0x00009200ffd17b82 */ /* 0x000e620000000800 */
[----:B--2---:R-:W-:Y:S02]  /*65340*/  ISETP.LT.AND P3, PT, R212, R213, !P0 ;  /* 0x000000d5d400720c */ /* 0x004fe40004761270 */
[----:B0-----:R-:W-:Y:S02]  /*65350*/  LEA.HI.X.SX32 R205, R217, R4, 0x1, P2 ;  /* 0x00000004d9cd7211 */ /* 0x001fe400010f0eff */
[C---:B------:R-:W-:Y:S02]  /*65360*/  LEA R206, P2, R215.reuse, R2, 0x1 ;  /* 0x00000002d7ce7211 */ /* 0x040fe400078408ff */
[----:B------:R-:W-:Y:S01]  /*65370*/  PRMT R7, R200, 0x7632, R7 ;  /* 0x00007632c8077816 */ /* 0x000fe20000000007 */
[----:B------:R-:W0:Y:S01]  /*65380*/  LDC R210, c[0x0][0x22c] ;  /* 0x00008b00ffd27b82 */ /* 0x000e220000000800 */
[----:B----4-:R-:W-:Y:S01]  /*65390*/  IMAD.IADD R5, R215, 0x1, R5 ;  /* 0x00000001d7057824 */ /* 0x010fe200078e0205 */
[----:B------:R2:W-:Y:S06]  /*653a0*/  @P5 STG.E.U16 desc[UR4][R204.64], R200 ;  /* 0x000000c8cc005986 */ /* 0x0005ec000c101504 */
[----:B------:R-:W3:Y:S01]  /*653b0*/  LDC R211, c[0x0][0x22c] ;  /* 0x00008b00ffd37b82 */ /* 0x000ee20000000800 */
[----:B------:R-:W-:-:S02]  /*653c0*/  ISETP.LT.AND P4, PT, R207, R0, !P0 ;  /* 0x00000000cf00720c */ /* 0x000fc40004781270 */
[----:B------:R-:W-:Y:S01]  /*653d0*/  LEA.HI.X.SX32 R207, R215, R4, 0x1, P2 ;  /* 0x00000004d7cf7211 */ /* 0x000fe200010f0eff */
[----:B------:R-:W-:Y:S01]  /*653e0*/  VIADD R215, R3, 0x2b ;  /* 0x0000002b03d77836 */ /* 0x000fe20000000000 */
[----:B------:R-:W-:Y:S01]  /*653f0*/  LEA R6, P2, R5, R2, 0x1 ;  /* 0x0000000205067211 */ /* 0x000fe200078408ff */
[----:B--2---:R-:W-:Y:S02]  /*65400*/  VIADD R200, R3, 0x2c ;  /* 0x0000002c03c87836 */ /* 0x004fe40000000000 */
[----:B------:R-:W2:Y:S01]  /*65410*/  LDC R208, c[0x0][0x248] ;  /* 0x00009200ffd07b82 */ /* 0x000ea20000000800 */
[----:B------:R4:W-:Y:S01]  /*65420*/  @P3 STG.E.U16 desc[UR4][R206.64], R7 ;  /* 0x00000007ce003986 */ /* 0x0009e2000c101504 */
[----:B-1----:R-:W-:-:S05]  /*65430*/  IMAD.IADD R209, R5, 0x1, R209 ;  /* 0x0000000105d17824 */ /* 0x002fca00078e02d1 */
[----:B------:R-:W-:Y:S01]  /*65440*/  LEA R204, P3, R209, R2, 0x1 ;  /* 0x00000002d1cc7211 */ /* 0x000fe200078608ff */
[----:B------:R-:W1:Y:S01]  /*65450*/  LDC R212, c[0x0][0x248] ;  /* 0x00009200ffd47b82 */ /* 0x000e620000000800 */
[----:B0-----:R-:W-:Y:S02]  /*65460*/  ISETP.LT.AND P5, PT, R215, R210, !P0 ;  /* 0x000000d2d700720c */ /* 0x001fe400047a1270 */
[-C--:B------:R-:W-:Y:S02]  /*65470*/  LEA.HI.X.SX32 R205, R209, R4.reuse, 0x1, P3 ;  /* 0x00000004d1cd7211 */ /* 0x080fe400018f0eff */
[----:B----4-:R-:W-:-:S03]  /*65480*/  LEA.HI.X.SX32 R7, R5, R4, 0x1, P2 ;  /* 0x0000000405077211 */ /* 0x010fc600010f0eff */
[----:B------:R-:W0:Y:S01]  /*65490*/  LDC R213, c[0x0][0x22c] ;  /* 0x00008b00ffd57b82 */ /* 0x000e220000000800 */
[----:B---3--:R-:W-:Y:S01]  /*654a0*/  ISETP.LT.AND P2, PT, R200, R211, !P0 ;  /* 0x000000d3c800720c */ /* 0x008fe20004741270 */
[----:B------:R-:W-:Y:S01]  /*654b0*/  VIADD R200, R3, 0x2d ;  /* 0x0000002d03c87836 */ /* 0x000fe20000000000 */
[----:B------:R1:W-:Y:S04]  /*654c0*/  @P4 STG.E.U16 desc[UR4][R6.64], R201 ;  /* 0x000000c906004986 */ /* 0x0003e8000c101504 */
[----:B------:R3:W-:Y:S01]  /*654d0*/  @P5 STG.E.U16 desc[UR4][R204.64], R214 ;  /* 0x000000d6cc005986 */ /* 0x0007e2000c101504 */
[----:B------:R-:W4:Y:S01]  /*654e0*/  LDC R5, c[0x0][0x22c] ;  /* 0x00008b00ff057b82 */ /* 0x000f220000000800 */
[----:B--2---:R-:W-:-:S05]  /*654f0*/  IMAD.IADD R207, R209, 0x1, R208 ;  /* 0x00000001d1cf7824 */ /* 0x004fca00078e02d0 */
[C---:B------:R-:W-:Y:S02]  /*65500*/  LEA R206, P3, R207.reuse, R2, 0x1 ;  /* 0x00000002cfce7211 */ /* 0x040fe400078608ff */
[----:B------:R-:W2:Y:S01]  /*65510*/  LDC R0, c[0x0][0x248] ;  /* 0x00009200ff007b82 */ /* 0x000ea20000000800 */
[C---:B-1----:R-:W-:Y:S01]  /*65520*/  IMAD.IADD R7, R207.reuse, 0x1, R212 ;  /* 0x00000001cf077824 */ /* 0x042fe200078e02d4 */
[----:B------:R-:W-:Y:S01]  /*65530*/  LEA.HI.X.SX32 R207, R207, R4, 0x1, P3 ;  /* 0x00000004cfcf7211 */ /* 0x000fe200018f0eff */
[----:B---3--:R-:W-:-:S03]  /*65540*/  VIADD R205, R3, 0x2f ;  /* 0x0000002f03cd7836 */ /* 0x008fc60000000000 */
[----:B------:R-:W-:Y:S01]  /*65550*/  LEA R6, P3, R7, R2, 0x1 ;  /* 0x0000000207067211 */ /* 0x000fe200078608ff */
[----:B------:R1:W-:Y:S01]  /*65560*/  @P2 STG.E.U16 desc[UR4][R206.64], R202 ;  /* 0x000000cace002986 */ /* 0x0003e2000c101504 */
[----:B------:R-:W3:Y:S01]  /*65570*/  LDC R211, c[0x0][0x248] ;  /* 0x00009200ffd37b82 */ /* 0x000ee20000000800 */
[----:B0-----:R-:W-:Y:S01]  /*65580*/  ISETP.LT.AND P4, PT, R200, R213, !P0 ;  /* 0x000000d5c800720c */ /* 0x001fe20004781270 */
[----:B------:R-:W-:-:S06]  /*65590*/  VIADD R200, R3, 0x2e ;  /* 0x0000002e03c87836 */ /* 0x000fcc0000000000 */
[----:B------:R-:W0:Y:S01]  /*655a0*/  LDC R210, c[0x0][0x22c] ;  /* 0x00008b00ffd27b82 */ /* 0x000e220000000800 */
[----:B----4-:R-:W-:Y:S02]  /*655b0*/  ISETP.LT.AND P2, PT, R200, R5, !P0 ;  /* 0x00000005c800720c */ /* 0x010fe40004741270 */
[----:B-1----:R-:W-:-:S05]  /*655c0*/  PRMT R207, R202, 0x7632, R207 ;  /* 0x00007632cacf7816 */ /* 0x002fca00000000cf */
[----:B------:R-:W1:Y:S01]  /*655d0*/  LDC R209, c[0x0][0x22c] ;  /* 0x00008b00ffd17b82 */ /* 0x000e620000000800 */
[C---:B--2---:R-:W-:Y:S01]  /*655e0*/  IMAD.IADD R201, R7.reuse, 0x1, R0 ;  /* 0x0000000107c97824 */ /* 0x044fe200078e0200 */
[----:B------:R-:W-:-:S05]  /*655f0*/  LEA.HI.X.SX32 R7, R7, R4, 0x1, P3 ;  /* 0x0000000407077211 */ /* 0x000fca00018f0eff */
[----:B------:R2:W-:Y:S01]  /*65600*/  @P4 STG.E.U16 desc[UR4][R6.64], R207 ;  /* 0x000000cf06004986 */ /* 0x0005e2000c101504 */
[----:B------:R-:W4:Y:S01]  /*65610*/  LDC R208, c[0x0][0x248] ;  /* 0x00009200ffd07b82 */ /* 0x000f220000000800 */
[C---:B------:R-:W-:Y:S01]  /*65620*/  LEA R200, P4, R201.reuse, R2, 0x1 ;  /* 0x00000002c9c87211 */ /* 0x040fe200078808ff */
[----:B---3--:R-:W-:-:S03]  /*65630*/  IMAD.IADD R211, R201, 0x1, R211 ;  /* 0x00000001c9d37824 */ /* 0x008fc600078e02d3 */
[----:B------:R-:W-:Y:S02]  /*65640*/  LEA.HI.X.SX32 R201, R201, R4, 0x1, P4 ;  /* 0x00000004c9c97211 */ /* 0x000fe400020f0eff */
[----:B------:R-:W-:Y:S01]  /*65650*/  LEA R204, P4, R211, R2, 0x1 ;  /* 0x00000002d3cc7211 */ /* 0x000fe200078808ff */
[----:B------:R-:W3:Y:S01]  /*65660*/  LDC R5, c[0x0][0x22c] ;  /* 0x00008b00ff057b82 */ /* 0x000ee20000000800 */
[----:B0-----:R-:W-:Y:S01]  /*65670*/  ISETP.LT.AND P3, PT, R205, R210, !P0 ;  /* 0x000000d2cd00720c */ /* 0x001fe20004761270 */
[----:B------:R-:W-:Y:S01]  /*65680*/  VIADD R210, R3, 0x30 ;  /* 0x0000003003d27836 */ /* 0x000fe20000000000 */
[----:B--2---:R-:W-:Y:S01]  /*65690*/  PRMT R7, R203, 0x7632, R7 ;  /* 0x00007632cb077816 */ /* 0x004fe20000000007 */
[----:B------:R0:W-:Y:S01]  /*656a0*/  @P2 STG.E.U16 desc[UR4][R200.64], R203 ;  /* 0x000000cbc8002986 */ /* 0x0001e2000c101504 */
[----:B------:R-:W-:-:S03]  /*656b0*/  LEA.HI.X.SX32 R205, R211, R4, 0x1, P4 ;  /* 0x00000004d3cd7211 */ /* 0x000fc600020f0eff */
[----:B------:R-:W2:Y:S01]  /*656c0*/  LDC R0, c[0x0][0x248] ;  /* 0x00009200ff007b82 */ /* 0x000ea20000000800 */
[----:B-1----:R-:W-:Y:S01]  /*656d0*/  ISETP.LT.AND P5, PT, R210, R209, !P0 ;  /* 0x000000d1d200720c */ /* 0x002fe200047a1270 */
[----:B------:R-:W-:-:S04]  /*656e0*/  VIADD R210, R3, 0x31 ;  /* 0x0000003103d27836 */ /* 0x000fc80000000000 */
[----:B------:R1:W-:Y:S02]  /*656f0*/  @P3 STG.E.U16 desc[UR4][R204.64], R7 ;  /* 0x00000007cc003986 */ /* 0x0003e4000c101504 */
[----:B------:R-:W2:Y:S01]  /*65700*/  LDC R206, c[0x0][0x248] ;  /* 0x00009200ffce7b82 */ /* 0x000ea20000000800 */
[----:B----4-:R-:W-:Y:S02]  /*65710*/  IMAD.IADD R209, R211, 0x1, R208 ;  /* 0x00000001d3d17824 */ /* 0x010fe400078e02d0 */
[----:B0-----:R-:W-:-:S03]  /*65720*/  VIADD R201, R3, 0x32 ;  /* 0x0000003203c97836 */ /* 0x001fc60000000000 */
[C---:B------:R-:W-:Y:S02]  /*65730*/  LEA R6, P2, R209.reuse, R2, 0x1 ;  /* 0x00000002d1067211 */ /* 0x040fe400078408ff */
[----:B------:R-:W0:Y:S01]  /*65740*/  LDC R202, c[0x0][0x22c] ;  /* 0x00008b00ffca7b82 */ /* 0x000e220000000800 */
[----:B---3--:R-:W-:Y:S02]  /*65750*/  ISETP.LT.AND P3, PT, R210, R5, !P0 ;  /* 0x00000005d200720c */ /* 0x008fe40004761270 */
[----:B-1----:R-:W-:Y:S02]  /*65760*/  LEA.HI.X.SX32 R7, R209, R4, 0x1, P2 ;  /* 0x00000004d1077211 */ /* 0x002fe400010f0eff */
[----:B------:R-:W-:-:S03]  /*65770*/  PRMT R210, R192, 0x7632, R210 ;  /* 0x00007632c0d27816 */ /* 0x000fc600000000d2 */
[----:B------:R-:W1:Y:S01]  /*65780*/  LDC R207, c[0x0][0x248] ;  /* 0x00009200ffcf7b82 */ /* 0x000e620000000800 */
[----:B--2---:R-:W-:Y:S01]  /*65790*/  IMAD.IADD R211, R209, 0x1, R0 ;  /* 0x00000001d1d37824 */ /* 0x004fe200078e0200 */
[----:B------:R2:W-:Y:S01]  /*657a0*/  @P5 STG.E.U16 desc[UR4][R6.64], R192 ;  /* 0x000000c006005986 */ /* 0x0005e2000c101504 */
[----:B------:R-:W-:-:S03]  /*657b0*/  VIADD R209, R3, 0x33 ;  /* 0x0000003303d17836 */ /* 0x000fc60000000000 */
[C---:B------:R-:W-:Y:S02]  /*657c0*/  LEA R200, P2, R211.reuse, R2, 0x1 ;  /* 0x00000002d3c87211 */ /* 0x040fe400078408ff */
[----:B------:R-:W3:Y:S01]  /*657d0*/  LDC R5, c[0x0][0x22c] ;  /* 0x00008b00ff057b82 */ /* 0x000ee20000000800 */
[----:B------:R-:W-:Y:S02]  /*657e0*/  IMAD.IADD R203, R211, 0x1, R206 ;  /* 0x00000001d3cb7824 */ /* 0x000fe400078e02ce */
[----:B--2---:R-:W-:-:S05]  /*657f0*/  VIADD R192, R3, 0x34 ;  /* 0x0000003403c07836 */ /* 0x004fca0000000000 */
[----:B------:R-:W2:Y:S01]  /*65800*/  LDC R0, c[0x0][0x248] ;  /* 0x00009200ff007b82 */ /* 0x000ea20000000800 */
[----:B0-----:R-:W-:Y:S02]  /*65810*/  ISETP.LT.AND P4, PT, R201, R202, !P0 ;  /* 0x000000cac900720c */ /* 0x001fe40004781270 */
[----:B------:R-:W-:Y:S02]  /*65820*/  LEA.HI.X.SX32 R201, R211, R4, 0x1, P2 ;  /* 0x00000004d3c97211 */ /* 0x000fe400010f0eff */
[----:B------:R-:W-:-:S03]  /*65830*/  LEA R202, P2, R203, R2, 0x1 ;  /* 0x00000002cbca7211 */ /* 0x000fc600078408ff */
[----:B------:R-:W0:Y:S01]  /*65840*/  LDC R208, c[0x0][0x22c] ;  /* 0x00008b00ffd07b82 */ /* 0x000e220000000800 */
[C---:B-1----:R-:W-:Y:S01]  /*65850*/  IMAD.IADD R7, R203.reuse, 0x1, R207 ;  /* 0x00000001cb077824 */ /* 0x042fe200078e02cf */
[----:B------:R-:W-:Y:S01]  /*65860*/  LEA.HI.X.SX32 R203, R203, R4, 0x1, P2 ;  /* 0x00000004cbcb7211 */ /* 0x000fe200010f0eff */
[----:B------:R2:W-:Y:S03]  /*65870*/  @P3 STG.E.U16 desc[UR4][R200.64], R210 ;  /* 0x000000d2c8003986 */ /* 0x0005e6000c101504 */
[----:B------:R-:W-:Y:S01]  /*65880*/  LEA R6, P3, R7, R2, 0x1 ;  /* 0x0000000207067211 */ /* 0x000fe200078608ff */
[----:B------:R1:W-:Y:S01]  /*65890*/  @P4 STG.E.U16 desc[UR4][R202.64], R193 ;  /* 0x000000c1ca004986 */ /* 0x0003e2000c101504 */
[----:B------:R-:W4:Y:S01]  /*658a0*/  LDC R205, c[0x0][0x248] ;  /* 0x00009200ffcd7b82 */ /* 0x000f220000000800 */
[----:B---3--:R-:W-:-:S07]  /*658b0*/  ISETP.LT.AND P2, PT, R192, R5, !P0 ;  /* 0x00000005c000720c */ /* 0x008fce0004741270 */
[----:B------:R-:W3:Y:S01]  /*658c0*/  LDC R204, c[0x0][0x22c] ;  /* 0x00008b00ffcc7b82 */ /* 0x000ee20000000800 */
[C---:B--2---:R-:W-:Y:S01]  /*658d0*/  IMAD.IADD R201, R7.reuse, 0x1, R0 ;  /* 0x0000000107c97824 */ /* 0x044fe200078e0200 */
[----:B------:R-:W-:-:S04]  /*658e0*/  LEA.HI.X.SX32 R7, R7, R4, 0x1, P3 ;  /* 0x0000000407077211 */ /* 0x000fc800018f0eff */
[----:B------:R-:W-:Y:S02]  /*658f0*/  LEA R200, P3, R201, R2, 0x1 ;  /* 0x00000002c9c87211 */ /* 0x000fe400078608ff */
[----:B------:R-:W2:Y:S01]  /*65900*/  LDC R206, c[0x0][0x22c] ;  /* 0x00008b00ffce7b82 */ /* 0x000ea20000000800 */
[----:B0-----:R-:W-:Y:S01]  /*65910*/  ISETP.LT.AND P5, PT, R209, R208, !P0 ;  /* 0x000000d0d100720c */ /* 0x001fe200047a1270 */
[----:B------:R-:W-:Y:S01]  /*65920*/  VIADD R209, R3, 0x35 ;  /* 0x0000003503d17836 */ /* 0x000fe20000000000 */
[----:B------:R-:W-:Y:S01]  /*65930*/  PRMT R208, R193, 0x7632, R208 ;  /* 0x00007632c1d07816 */ /* 0x000fe200000000d0 */
[----:B-1----:R-:W-:-:S04]  /*65940*/  VIADD R193, R3, 0x36 ;  /* 0x0000003603c17836 */ /* 0x002fc80000000000 */
[----:B------:R-:W0:Y:S01]  /*65950*/  LDC R207, c[0x0][0x248] ;  /* 0x00009200ffcf7b82 */ /* 0x000e220000000800 */
[C---:B----4-:R-:W-:Y:S01]  /*65960*/  IMAD.IADD R205, R201.reuse, 0x1, R205 ;  /* 0x00000001c9cd7824 */ /* 0x050fe200078e02cd */
[----:B------:R-:W-:-:S04]  /*65970*/  LEA.HI.X.SX32 R201, R201, R4, 0x1, P3 ;  /* 0x00000004c9c97211 */ /* 0x000fc800018f0eff */
[----:B------:R-:W-:Y:S01]  /*65980*/  LEA R192, P3, R205, R2, 0x1 ;  /* 0x00000002cdc07211 */ /* 0x000fe200078608ff */
[----:B------:R1:W-:Y:S01]  /*65990*/  @P5 STG.E.U16 desc[UR4][R6.64], R208 ;  /* 0x000000d006005986 */ /* 0x0003e2000c101504 */
[----:B------:R-:W4:Y:S01]  /*659a0*/  LDC R5, c[0x0][0x248] ;  /* 0x00009200ff057b82 */ /* 0x000f220000000800 */
[----:B---3--:R-:W-:Y:S01]  /*659b0*/  ISETP.LT.AND P4, PT, R209, R204, !P0 ;  /* 0x000000ccd100720c */ /* 0x008fe20004781270 */
[----:B------:R-:W-:Y:S01]  /*659c0*/  VIADD R209, R3, 0x38 ;  /* 0x0000003803d17836 */ /* 0x000fe20000000000 */
[----:B------:R3:W-:Y:S05]  /*659d0*/  @P2 STG.E.U16 desc[UR4][R200.64], R194 ;  /* 0x000000c2c8002986 */ /* 0x0007ea000c101504 */
[----:B------:R-:W4:Y:S01]  /*659e0*/  LDC R0, c[0x0][0x22c] ;  /* 0x00008b00ff007b82 */ /* 0x000f220000000800 */
[----:B--2---:R-:W-:-:S02]  /*659f0*/  ISETP.LT.AND P2, PT, R193, R206, !P0 ;  /* 0x000000cec100720c */ /* 0x004fc40004741270 */
[----:B------:R-:W-:Y:S01]  /*65a00*/  LEA.HI.X.SX32 R193, R205, R4, 0x1, P3 ;  /* 0x00000004cdc17211 */ /* 0x000fe200018f0eff */
[----:B-1----:R-:W-:Y:S01]  /*65a10*/  VIADD R7, R3, 0x37 ;  /* 0x0000003703077836 */ /* 0x002fe20000000000 */
[----:B------:R-:W-:Y:S02]  /*65a20*/  PRMT R206, R194, 0x7632, R206 ;  /* 0x00007632c2ce7816 */ /* 0x000fe400000000ce */
[----:B---3--:R-:W-:Y:S01]  /*65a30*/  PRMT R194, R195, 0x7632, R194 ;  /* 0x00007632c3c27816 */ /* 0x008fe200000000c2 */
[----:B------:R-:W1:Y:S01]  /*65a40*/  LDC R202, c[0x0][0x22c] ;  /* 0x00008b00ffca7b82 */ /* 0x000e620000000800 */
[----:B0-----:R-:W-:Y:S01]  /*65a50*/  IMAD.IADD R207, R205, 0x1, R207 ;  /* 0x00000001cdcf7824 */ /* 0x001fe200078e02cf */
[----:B------:R0:W-:Y:S04]  /*65a60*/  @P4 STG.E.U16 desc[UR4][R192.64], R206 ;  /* 0x000000cec0004986 */ /* 0x0001e8000c101504 */
[----:B------:R-:W-:-:S02]  /*65a70*/  LEA R6, P4, R207, R2, 0x1 ;  /* 0x00000002cf067211 */ /* 0x000fc400078808ff */
[----:B------:R-:W2:Y:S01]  /*65a80*/  LDC R203, c[0x0][0x248] ;  /* 0x00009200ffcb7b82 */ /* 0x000ea20000000800 */
[----:B----4-:R-:W-:Y:S01]  /*65a90*/  IMAD.IADD R201, R207, 0x1, R5 ;  /* 0x00000001cfc97824 */ /* 0x010fe200078e0205 */
[----:B0-----:R-:W-:-:S06]  /*65aa0*/  PRMT R206, R185, 0x7632, R206 ;  /* 0x00007632b9ce7816 */ /* 0x001fcc00000000ce */
[----:B------:R-:W0:Y:S01]  /*65ab0*/  LDC R205, c[0x0][0x248] ;  /* 0x00009200ffcd7b82 */ /* 0x000e220000000800 */
[----:B------:R-:W-:Y:S02]  /*65ac0*/  ISETP.LT.AND P3, PT, R7, R0, !P0 ;  /* 0x000000000700720c */ /* 0x000fe40004761270 */
[----:B------:R-:W-:Y:S02]  /*65ad0*/  LEA.HI.X.SX32 R7, R207, R4, 0x1, P4 ;  /* 0x00000004cf077211 */ /* 0x000fe400020f0eff */
[----:B------:R-:W-:-:S03]  /*65ae0*/  LEA R200, P4, R201, R2, 0x1 ;  /* 0x00000002c9c87211 */ /* 0x000fc600078808ff */
[----:B------:R-:W3:Y:S01]  /*65af0*/  LDC R204, c[0x0][0x22c] ;  /* 0x00008b00ffcc7b82 */ /* 0x000ee20000000800 */
[----:B-1----:R-:W-:Y:S01]  /*65b00*/  ISETP.LT.AND P5, PT, R209, R202, !P0 ;  /* 0x000000cad100720c */ /* 0x002fe200047a1270 */
[----:B------:R-:W-:Y:S01]  /*65b10*/  VIADD R209, R3, 0x39 ;  /* 0x0000003903d17836 */ /* 0x000fe20000000000 */
[----:B------:R1:W-:Y:S05]  /*65b20*/  @P2 STG.E.U16 desc[UR4][R6.64], R195 ;  /* 0x000000c306002986 */ /* 0x0003ea000c101504 */
[----:B------:R-:W4:Y:S01]  /*65b30*/  LDC R5, c[0x0][0x248] ;  /* 0x00009200ff057b82 */ /* 0x000f220000000800 */
[C---:B--2---:R-:W-:Y:S01]  /*65b40*/  IMAD.IADD R193, R201.reuse, 0x1, R203 ;  /* 0x00000001c9c17824 */ /* 0x044fe200078e02cb */
[----:B------:R-:W-:-:S04]  /*65b50*/  LEA.HI.X.SX32 R201, R201, R4, 0x1, P4 ;  /* 0x00000004c9c97211 */ /* 0x000fc800020f0eff */
[C---:B------:R-:W-:Y:S01]  /*65b60*/  LEA R192, P2, R193.reuse, R2, 0x1 ;  /* 0x00000002c1c07211 */ /* 0x040fe200078408ff */
[----:B------:R2:W-:Y:S01]  /*65b70*/  @P3 STG.E.U16 desc[UR4][R200.64], R194 ;  /* 0x000000c2c8003986 */ /* 0x0005e2000c101504 */
[----:B------:R-:W4:Y:S01]  /*65b80*/  LDC R0, c[0x0][0x22c] ;  /* 0x00008b00ff007b82 */ /* 0x000f220000000800 */
[C---:B0-----:R-:W-:Y:S01]  /*65b90*/  IMAD.IADD R207, R193.reuse, 0x1, R205 ;  /* 0x00000001c1cf7824 */ /* 0x041fe200078e02cd */
[----:B------:R-:W-:Y:S01]  /*65ba0*/  LEA.HI.X.SX32 R193, R193, R4, 0x1, P2 ;  /* 0x00000004c1c17211 */ /* 0x000fe200010f0eff */
[----:B-1----:R-:W-:-:S03]  /*65bb0*/  VIADD R7, R3, 0x3a ;  /* 0x0000003a03077836 */ /* 0x002fc60000000000 */
[----:B------:R-:W-:Y:S01]  /*65bc0*/  LEA R6, P2, R207, R2, 0x1 ;  /* 0x00000002cf067211 */ /* 0x000fe200078408ff */
[----:B------:R0:W-:Y:S01]  /*65bd0*/  @P5 STG.E.U16 desc[UR4][R192.64], R184 ;  /* 0x000000b8c0005986 */ /* 0x0001e2000c101504 */
[----:B------:R-:W1:Y:S01]  /*65be0*/  LDC R202, c[0x0][0x22c] ;  /* 0x00008b00ffca7b82 */ /* 0x000e620000000800 */
[----:B---3--:R-:W-:Y:S01]  /*65bf0*/  ISETP.LT.AND P3, PT, R209, R204, !P0 ;  /* 0x000000ccd100720c */ /* 0x008fe20004761270 */
[----:B--2---:R-:W-:-:S06]  /*65c00*/  VIADD R201, R3, 0x3b ;  /* 0x0000003b03c97836 */ /* 0x004fcc0000000000 */
[----:B------:R-:W2:Y:S01]  /*65c10*/  LDC R203, c[0x0][0x248] ;  /* 0x00009200ffcb7b82 */ /* 0x000ea20000000800 */
[----:B----4-:R-:W-:Y:S01]  /*65c20*/  IMAD.IADD R195, R207, 0x1, R5 ;  /* 0x00000001cfc37824 */ /* 0x010fe200078e0205 */
[----:B0-----:R-:W-:Y:S01]  /*65c30*/  PRMT R193, R184, 0x7632, R193 ;  /* 0x00007632b8c17816 */ /* 0x001fe200000000c1 */
[----:B------:R-:W-:-:S05]  /*65c40*/  VIADD R184, R3, 0x3c ;  /* 0x0000003c03b87836 */ /* 0x000fca0000000000 */
[----:B------:R-:W0:Y:S01]  /*65c50*/  LDC R205, c[0x0][0x22c] ;  /* 0x00008b00ffcd7b82 */ /* 0x000e220000000800 */
[----:B------:R-:W-:Y:S02]  /*65c60*/  ISETP.LT.AND P4, PT, R7, R0, !P0 ;  /* 0x000000000700720c */ /* 0x000fe40004781270 */
[----:B------:R-:W-:Y:S02]  /*65c70*/  LEA.HI.X.SX32 R7, R207, R4, 0x1, P2 ;  /* 0x00000004cf077211 */ /* 0x000fe400010f0eff */
[----:B------:R-:W-:-:S03]  /*65c80*/  LEA R194, P2, R195, R2, 0x1 ;  /* 0x00000002c3c27211 */ /* 0x000fc600078408ff */
[----:B------:R-:W3:Y:S01]  /*65c90*/  LDC R204, c[0x0][0x248] ;  /* 0x00009200ffcc7b82 */ /* 0x000ee20000000800 */
[----:B-1----:R-:W-:Y:S01]  /*65ca0*/  ISETP.LT.AND P5, PT, R201, R202, !P0 ;  /* 0x000000cac900720c */ /* 0x002fe200047a1270 */
[----:B------:R1:W-:Y:S06]  /*65cb0*/  @P3 STG.E.U16 desc[UR4][R6.64], R193 ;  /* 0x000000c106003986 */ /* 0x0003ec000c101504 */
[----:B------:R-:W4:Y:S01]  /*65cc0*/  LDC R5, c[0x0][0x248] ;  /* 0x00009200ff057b82 */ /* 0x000f220000000800 */
[C---:B--2---:R-:W-:Y:S01]  /*65cd0*/  IMAD.IADD R203, R195.reuse, 0x1, R203 ;  /* 0x00000001c3cb7824 */ /* 0x044fe200078e02cb */
[----:B------:R-:W-:-:S04]  /*65ce0*/  LEA.HI.X.SX32 R195, R195, R4, 0x1, P2 ;  /* 0x00000004c3c37211 */ /* 0x000fc800010f0eff */
[----:B------:R-:W-:Y:S01]  /*65cf0*/  LEA R192, P3, R203, R2, 0x1 ;  /* 0x00000002cbc07211 */ /* 0x000fe200078608ff */
[----:B------:R2:W-:Y:S01]  /*65d00*/  @P4 STG.E.U16 desc[UR4][R194.64], R185 ;  /* 0x000000b9c2004986 */ /* 0x0005e2000c101504 */
[----:B------:R-:W4:Y:S01]  /*65d10*/  LDC R0, c[0x0][0x22c] ;  /* 0x00008b00ff007b82 */ /* 0x000f220000000800 */
[----:B0-----:R-:W-:Y:S01]  /*65d20*/  ISETP.LT.AND P2, PT, R184, R205, !P0 ;  /* 0x000000cdb800720c */ /* 0x001fe20004741270 */
[----:B------:R-:W-:Y:S01]  /*65d30*/  VIADD R205, R3, 0x3d ;  /* 0x0000003d03cd7836 */ /* 0x000fe20000000000 */
[----:B-1----:R-:W-:-:S05]  /*65d40*/  LEA.HI.X.SX32 R193, R203, R4, 0x1, P3 ;  /* 0x00000004cbc17211 */ /* 0x002fca00018f0eff */
[----:B------:R-:W0:Y:S01]  /*65d50*/  LDC R202, c[0x0][0x248] ;  /* 0x00009200ffca7b82 */ /* 0x000e220000000800 */
[----:B---3--:R-:W-:Y:S01]  /*65d60*/  IMAD.IADD R7, R203, 0x1, R204 ;  /* 0x00000001cb077824 */ /* 0x008fe200078e02cc */
[----:B------:R1:W-:Y:S01]  /*65d70*/  @P5 STG.E.U16 desc[UR4][R192.64], R206 ;  /* 0x000000cec0005986 */ /* 0x0003e2000c101504 */
[----:B--2---:R-:W-:-:S03]  /*65d80*/  VIADD R194, R3, 0x3e ;  /* 0x0000003e03c27836 */ /* 0x004fc60000000000 */
[C---:B------:R-:W-:Y:S02]  /*65d90*/  LEA R6, P3, R7.reuse, R2, 0x1 ;  /* 0x0000000207067211 */ /* 0x040fe400078608ff */
[----:B------:R-:W2:Y:S01]  /*65da0*/  LDC R201, c[0x0][0x22c] ;  /* 0x00008b00ffc97b82 */ /* 0x000ea20000000800 */
[C---:B----4-:R-:W-:Y:S01]  /*65db0*/  IMAD.IADD R5, R7.reuse, 0x1, R5 ;  /* 0x0000000107057824 */ /* 0x050fe200078e0205 */
[----:B------:R-:W-:-:S04]  /*65dc0*/  LEA.HI.X.SX32 R7, R7, R4, 0x1, P3 ;  /* 0x0000000407077211 */ /* 0x000fc800018f0eff */
[----:B------:R-:W-:Y:S01]  /*65dd0*/  LEA R184, P3, R5, R2, 0x1 ;  /* 0x0000000205b87211 */ /* 0x000fe200078608ff */
[----:B------:R3:W-:Y:S01]  /*65de0*/  @P2 STG.E.U16 desc[UR4][R6.64], R186 ;  /* 0x000000ba06002986 */ /* 0x0007e2000c101504 */
[----:B------:R-:W4:Y:S01]  /*65df0*/  LDC R200, c[0x0][0x248] ;  /* 0x00009200ffc87b82 */ /* 0x000f220000000800 */
[----:B------:R-:W-:Y:S02]  /*65e00*/  ISETP.LT.AND P4, PT, R205, R0, !P0 ;  /* 0x00000000cd00720c */ /* 0x000fe40004781270 */
[----:B------:R-:W-:Y:S02]  /*65e10*/  LEA.HI.X.SX32 R185, R5, R4, 0x1, P3 ;  /* 0x0000000405b97211 */ /* 0x000fe400018f0eff */
[----:B-1----:R-:W-:-:S03]  /*65e20*/  PRMT R193, R186, 0x7632, R193 ;  /* 0x00007632bac17816 */ /* 0x002fc600000000c1 */
[----:B------:R-:W1:Y:S01]  /*65e30*/  LDC R0, c[0x0][0x248] ;  /* 0x00009200ff007b82 */ /* 0x000e620000000800 */
[----:B0-----:R-:W-:Y:S02]  /*65e40*/  IMAD.IADD R195, R5, 0x1, R202 ;  /* 0x0000000105c37824 */ /* 0x001fe400078e02ca */
[C---:B------:R-:W-:Y:S02]  /*65e50*/  VIADD R202, R3.reuse, 0x3f ;  /* 0x0000003f03ca7836 */ /* 0x040fe40000000000 */
[----:B---3--:R-:W-:Y:S01]  /*65e60*/  VIADD R7, R3, 0x40 ;  /* 0x0000004003077836 */ /* 0x008fe20000000000 */
[----:B------:R0:W-:Y:S01]  /*65e70*/  @P4 STG.E.U16 desc[UR4][R184.64], R193 ;  /* 0x000000c1b8004986 */ /* 0x0001e2000c101504 */
[----:B------:R-:W-:Y:S01]  /*65e80*/  LEA R192, P4, R195, R2, 0x1 ;  /* 0x00000002c3c07211 */ /* 0x000fe200078808ff */
[----:B------:R-:W3:Y:S01]  /*65e90*/  LDC R203, c[0x0][0x22c] ;  /* 0x00008b00ffcb7b82 */ /* 0x000ee20000000800 */
[----:B--2---:R-:W-:Y:S01]  /*65ea0*/  ISETP.LT.AND P2, PT, R194, R201, !P0 ;  /* 0x000000c9c200720c */ /* 0x004fe20004741270 */
[----:B------:R-:W-:-:S06]  /*65eb0*/  VIADD R186, R3, 0x41 ;  /* 0x0000004103ba7836 */ /* 0x000fcc0000000000 */
[----:B------:R-:W2:Y:S01]  /*65ec0*/  LDC R204, c[0x0][0x22c] ;  /* 0x00008b00ffcc7b82 */ /* 0x000ea20000000800 */
[C---:B----4-:R-:W-:Y:S01]  /*65ed0*/  IMAD.IADD R5, R195.reuse, 0x1, R200 ;  /* 0x00000001c3057824 */ /* 0x050fe200078e02c8 */
[----:B0-----:R-:W-:-:S04]  /*65ee0*/  LEA.HI.X.SX32 R193, R195, R4, 0x1, P4 ;  /* 0x00000004c3c17211 */ /* 0x001fc800020f0eff */
[C---:B------:R-:W-:Y:S01]  /*65ef0*/  LEA R6, P4, R5.reuse, R2, 0x1 ;  /* 0x0000000205067211 */ /* 0x040fe200078808ff */
[----:B------:R-:W-:Y:S01]  /*65f00*/  @P2 STG.E.U16 desc[UR4][R192.64], R187 ;  /* 0x000000bbc0002986 */ /* 0x000fe2000c101504 */
[----:B------:R-:W0:Y:S01]  /*65f10*/  LDC R194, c[0x0][0x248] ;  /* 0x00009200ffc27b82 */ /* 0x000e220000000800 */
[----:B-1----:R-:W-:-:S05]  /*65f20*/  IMAD.IADD R185, R5, 0x1, R0 ;  /* 0x0000000105b97824 */ /* 0x002fca00078e0200 */
[----:B------:R-:W-:Y:S02]  /*65f30*/  LEA R184, P2, R185, R2, 0x1 ;  /* 0x00000002b9b87211 */ /* 0x000fe400078408ff */
[----:B------:R-:W1:Y:S01]  /*65f40*/  LDC R195, c[0x0][0x22c] ;  /* 0x00008b00ffc37b82 */ /* 0x000e620000000800 */
[----:B---3--:R-:W-:Y:S02]  /*65f50*/  ISETP.LT.AND P3, PT, R202, R203, !P0 ;  /* 0x000000cbca00720c */ /* 0x008fe40004761270 */
[----:B------:R-:W-:-:S05]  /*65f60*/  PRMT R203, R187, 0x7632, R203 ;  /* 0x00007632bbcb7816 */ /* 0x000fca00000000cb */
[----:B------:R-:W3:Y:S01]  /*65f70*/  LDC R201, c[0x0][0x22c] ;  /* 0x00008b00ffc97b82 */ /* 0x000ee20000000800 */
[----:B--2---:R-:W-:Y:S02]  /*65f80*/  ISETP.LT.AND P5, PT, R7, R204, !P0 ;  /* 0x000000cc0700720c */ /* 0x004fe400047a1270 */
[----:B------:R-:W-:-:S05]  /*65f90*/  LEA.HI.X.SX32 R7, R5, R4, 0x1, P4 ;  /* 0x0000000405077211 */ /* 0x000fca00020f0eff */
[----:B------:R-:W2:Y:S01]  /*65fa0*/  LDC R200, c[0x0][0x248] ;  /* 0x00009200ffc87b82 */ /* 0x000ea20000000800 */
[----:B0-----:R-:W-:Y:S01]  /*65fb0*/  IMAD.IADD R5, R185, 0x1, R194 ;  /* 0x00000001b9057824 */ /* 0x001fe200078e02c2 */
[----:B------:R-:W-:Y:S01]  /*65fc0*/  @P3 STG.E.U16 desc[UR4][R6.64], R203 ;  /* 0x000000cb06003986 */ /* 0x000fe2000c101504 */
[----:B------:R-:W-:Y:S01]  /*65fd0*/  VIADD R194, R3, 0x42 ;  /* 0x0000004203c27836 */ /* 0x000fe20000000000 */
[----:B------:R-:W-:-:S04]  /*65fe0*/  LEA.HI.X.SX32 R185, R185, R4, 0x1, P2 ;  /* 0x00000004b9b97211 */ /* 0x000fc800010f0eff */
[----:B------:R-:W0:Y:S01]  /*65ff0*/  LDC R0, c[0x0][0x248] ;  /* 0x00009200ff007b82 */ /* 0x000e220000000800 */
[----:B-1----:R-:W-:Y:S01]  /*66000*/  ISETP.LT.AND P4, PT, R194, R195, !P0 ;  /* 0x000000c3c200720c */ /* 0x002fe20004781270 */
[----:B------:R1:W-:Y:S06]  /*66010*/  @P5 STG.E.U16 desc[UR4][R184.64], R176 ;  /* 0x000000b0b8005986 */ /* 0x0003ec000c101504 */
[----:B------:R-:W4:Y:S01]  /*66020*/  LDC R202, c[0x0][0x22c] ;  /* 0x00008b00ffca7b82 */ /* 0x000f220000000800 */
[----:B---3--:R-:W-:Y:S01]  /*66030*/  ISETP.LT.AND P3, PT, R186, R201, !P0 ;  /* 0x000000c9ba00720c */ /* 0x008fe20004761270 */
[----:B------:R-:W-:Y:S01]  /*66040*/  VIADD R201, R3, 0x43 ;  /* 0x0000004303c97836 */ /* 0x000fe20000000000 */
[----:B------:R-:W-:-:S02]  /*66050*/  LEA R186, P2, R5, R2, 0x1 ;  /* 0x0000000205ba7211 */ /* 0x000fc400078408ff */
[----:B-1----:R-:W-:Y:S01]  /*66060*/  PRMT R185, R176, 0x7632, R185 ;  /* 0x00007632b0b97816 */ /* 0x002fe200000000b9 */
[----:B------:R-:W-:Y:S02]  /*66070*/  VIADD R176, R3, 0x44 ;  /* 0x0000004403b07836 */ /* 0x000fe40000000000 */
[----:B------:R-:W1:Y:S01]  /*66080*/  LDC R192, c[0x0][0x248] ;  /* 0x00009200ffc07b82 */ /* 0x000e620000000800 */
[C---:B--2---:R-:W-:Y:S01]  /*66090*/  IMAD.IADD R7, R5.reuse, 0x1, R200 ;  /* 0x0000000105077824 */ /* 0x044fe200078e02c8 */
[----:B------:R-:W-:-:S04]  /*660a0*/  LEA.HI.X.SX32 R187, R5, R4, 0x1, P2 ;  /* 0x0000000405bb7211 */ /* 0x000fc800010f0eff */
[C---:B------:R-:W-:Y:S01]  /*660b0*/  LEA R6, P2, R7.reuse, R2, 0x1 ;  /* 0x0000000207067211 */ /* 0x040fe200078408ff */
[----:B------:R2:W-:Y:S01]  /*660c0*/  @P3 STG.E.U16 desc[UR4][R186.64], R185 ;  /* 0x000000b9ba003986 */ /* 0x0005e2000c101504 */
[----:B------:R-:W3:Y:S01]  /*660d0*/  LDC R193, c[0x0][0x22c] ;  /* 0x00008b00ffc17b82 */ /* 0x000ee20000000800 */
[C---:B0-----:R-:W-:Y:S01]  /*660e0*/  IMAD.IADD R5, R7.reuse, 0x1, R0 ;  /* 0x0000000107057824 */ /* 0x041fe200078e0200 */
[----:B------:R-:W-:-:S04]  /*660f0*/  LEA.HI.X.SX32 R7, R7, R4, 0x1, P2 ;  /* 0x0000000407077211 */ /* 0x000fc800010f0eff */
[----:B------:R-:W-:Y:S01]  /*66100*/  LEA R184, P3, R5, R2, 0x1 ;  /* 0x0000000205b87211 */ /* 0x000fe200078608ff */
[----:B------:R0:W-:Y:S01]  /*66110*/  @P4 STG.E.U16 desc[UR4][R6.64], R177 ;  /* 0x000000b106004986 */ /* 0x0001e2000c101504 */
[----:B------:R-:W3:Y:S01]  /*66120*/  LDC R194, c[0x0][0x248] ;  /* 0x00009200ffc27b82 */ /* 0x000ee20000000800 */
[----:B----4-:R-:W-:Y:S02]  /*66130*/  ISETP.LT.AND P5, PT, R201, R202, !P0 ;  /* 0x000000cac900720c */ /* 0x010fe400047a1270 */
[----:B--2---:R-:W-:Y:S02]  /*66140*/  LEA.HI.X.SX32 R185, R5, R4, 0x1, P3 ;  /* 0x0000000405b97211 */ /* 0x004fe400018f0eff */
[----:B------:R-:W-:-:S03]  /*66150*/  PRMT R201, R177, 0x7632, R201 ;  /* 0x00007632b1c97816 */ /* 0x000fc600000000c9 */
[----:B------:R-:W2:Y:S01]  /*66160*/  LDC R200, c[0x0][0x22c] ;  /* 0x00008b00ffc87b82 */ /* 0x000ea20000000800 */
[----:B-1----:R-:W-:Y:S02]  /*66170*/  IMAD.IADD R187, R5, 0x1, R192 ;  /* 0x0000000105bb7824 */ /* 0x002fe400078e02c0 */
[C---:B0-----:R-:W-:Y:S02]  /*66180*/  VIADD R7, R3.reuse, 0x46 ;  /* 0x0000004603077836 */ /* 0x041fe40000000000 */
[----:B------:R-:W-:Y:S01]  /*66190*/  VIADD R6, R3, 0x47 ;  /* 0x0000004703067836 */ /* 0x000fe20000000000 */
[----:B------:R-:W-:Y:S01]  /*661a0*/  LEA R186, P3, R187, R2, 0x1 ;  /* 0x00000002bbba7211 */ /* 0x000fe200078608ff */
[----:B------:R0:W-:Y:S01]  /*661b0*/  @P5 STG.E.U16 desc[UR4][R184.64], R201 ;  /* 0x000000c9b8005986 */ /* 0x0001e2000c101504 */
[----:B------:R-:W1:Y:S01]  /*661c0*/  LDC R0, c[0x0][0x248] ;  /* 0x00009200ff007b82 */ /* 0x000e620000000800 */
[----:B---3--:R-:W-:Y:S01]  /*661d0*/  ISETP.LT.AND P2, PT, R176, R193, !P0 ;  /* 0x000000c1b000720c */ /* 0x008fe20004741270 */
[----:B------:R-:W-:-:S06]  /*661e0*/  VIADD R176, R3, 0x45 ;  /* 0x0000004503b07836 */ /* 0x000fcc0000000000 */
[----:B------:R-:W3:Y:S01]  /*661f0*/  LDC R195, c[0x0][0x22c] ;  /* 0x00008b00ffc37b82 */ /* 0x000ee20000000800 */
[C---:B------:R-:W-:Y:S01]  /*66200*/  IMAD.IADD R5, R187.reuse, 0x1, R194 ;  /* 0x00000001bb057824 */ /* 0x040fe200078e02c2 */
[----:B------:R-:W-:Y:S02]  /*66210*/  LEA.HI.X.SX32 R187, R187, R4, 0x1, P3 ;  /* 0x00000004bbbb7211 */ /* 0x000fe400018f0eff */
[----:B0-----:R-:W-:Y:S02]  /*66220*/  PRMT R185, R178, 0x7632, R185 ;  /* 0x00007632b2b97816 */ /* 0x001fe400000000b9 */
[----:B------:R-:W-:Y:S01]  /*66230*/  PRMT R201, R179, 0x7632, R201 ;  /* 0x00007632b3c97816 */ /* 0x000fe200000000c9 */
[----:B------:R0:W-:Y:S01]  /*66240*/  @P2 STG.E.U16 desc[UR4][R186.64], R178 ;  /* 0x000000b2ba002986 */ /* 0x0001e2000c101504 */
[----:B------:R-:W4:Y:S01]  /*66250*/  LDC R192, c[0x0][0x248] ;  /* 0x00009200ffc07b82 */ /* 0x000f220000000800 */
[----:B--2---:R-:W-:-:S07]  /*66260*/  ISETP.LT.AND P2, PT, R7, R200, !P0 ;  /* 0x000000c80700720c */ /* 0x004fce0004741270 */
[----:B------:R-:W2:Y:S01]  /*66270*/  LDC R193, c[0x0][0x22c] ;  /* 0x00008b00ffc17b82 */ /* 0x000ea20000000800 */
[----:B-1----:R-:W-:Y:S02]  /*66280*/  IMAD.IADD R7, R5, 0x1, R0 ;  /* 0x0000000105077824 */ /* 0x002fe400078e0200 */
[----:B0-----:R-:W-:-:S05]  /*66290*/  VIADD R178, R3, 0x48 ;  /* 0x0000004803b27836 */ /* 0x001fca0000000000 */
[----:B------:R-:W0:Y:S01]  /*662a0*/  LDC R194, c[0x0][0x248] ;  /* 0x00009200ffc27b82 */ /* 0x000e220000000800 */
[----:B---3--:R-:W-:Y:S02]  /*662b0*/  ISETP.LT.AND P4, PT, R176, R195, !P0 ;  /* 0x000000c3b000720c */ /* 0x008fe40004781270 */
[----:B------:R-:W-:-:S04]  /*662c0*/  LEA R176, P3, R5, R2, 0x1 ;  /* 0x0000000205b07211 */ /* 0x000fc800078608ff */
[----:B------:R-:W-:Y:S01]  /*662d0*/  LEA.HI.X.SX32 R177, R5, R4, 0x1, P3 ;  /* 0x0000000405b17211 */ /* 0x000fe200018f0eff */
[----:B------:R-:W1:Y:S01]  /*662e0*/  LDC R0, c[0x0][0x248] ;  /* 0x00009200ff007b82 */ /* 0x000e620000000800 */
[----:B----4-:R-:W-:-:S05]  /*662f0*/  IMAD.IADD R5, R7, 0x1, R192 ;  /* 0x0000000107057824 */ /* 0x010fca00078e02c0 */
[----:B------:R3:W-:Y:S01]  /*66300*/  @P4 STG.E.U16 desc[UR4][R176.64], R185 ;  /* 0x000000b9b0004986 */ /* 0x0007e2000c101504 */
[----:B------:R-:W-:Y:S01]  /*66310*/  LEA R184, P4, R7, R2, 0x1 ;  /* 0x0000000207b87211 */ /* 0x000fe200078808ff */
[----:B------:R-:W4:Y:S01]  /*66320*/  LDC R195, c[0x0][0x22c] ;  /* 0x00008b00ffc37b82 */ /* 0x000f220000000800 */
[----:B--2---:R-:W-:-:S07]  /*66330*/  ISETP.LT.AND P3, PT, R6, R193, !P0 ;  /* 0x000000c10600720c */ /* 0x004fce0004761270 */
[----:B------:R-:W2:Y:S01]  /*66340*/  LDC R200, c[0x0][0x22c] ;  /* 0x00008b00ffc87b82 */ /* 0x000ea20000000800 */
[----:B---3--:R-:W-:Y:S01]  /*66350*/  LEA.HI.X.SX32 R185, R7, R4, 0x1, P4 ;  /* 0x0000000407b97211 */ /* 0x008fe200020f0eff */
[C---:B0-----:R-:W-:Y:S01]  /*66360*/  IMAD.IADD R177, R5.reuse, 0x1, R194 ;  /* 0x0000000105b17824 */ /* 0x041fe200078e02c2 */
[----:B------:R-:W-:-:S03]  /*66370*/  LEA R6, P4, R5, R2, 0x1 ;  /* 0x0000000205067211 */ /* 0x000fc600078808ff */
[----:B------:R0:W-:Y:S02]  /*66380*/  @P2 STG.E.U16 desc[UR4][R184.64], R179 ;  /* 0x000000b3b8002986 */ /* 0x0001e4000c101504 */
[----:B------:R-:W3:Y:S01]  /*66390*/  LDC R187, c[0x0][0x22c] ;  /* 0x00008b00ffbb7b82 */ /* 0x000ee20000000800 */
[----:B------:R-:W-:Y:S01]  /*663a0*/  LEA.HI.X.SX32 R7, R5, R4, 0x1, P4 ;  /* 0x0000000405077211 */ /* 0x000fe200020f0eff */
[C---:B-1----:R-:W-:Y:S01]  /*663b0*/  IMAD.IADD R5, R177.reuse, 0x1, R0 ;  /* 0x00000001b1057824 */ /* 0x042fe200078e0200 */
[----:B------:R-:W-:-:S03]  /*663c0*/  LEA R176, P2, R177, R2, 0x1 ;  /* 0x00000002b1b07211 */ /* 0x000fc600078408ff */
[----:B------:R1:W-:Y:S01]  /*663d0*/  @P3 STG.E.U16 desc[UR4][R6.64], R201 ;  /* 0x000000c906003986 */ /* 0x0003e2000c101504 */
[----:B------:R-:W-:Y:S01]  /*663e0*/  LEA.HI.X.SX32 R177, R177, R4, 0x1, P2 ;  /* 0x00000004b1b17211 */ /* 0x000fe200010f0eff */
[----:B------:R-:W1:Y:S01]  /*663f0*/  LDC R186, c[0x0][0x248] ;  /* 0x00009200ffba7b82 */ /* 0x000e620000000800 */
[----:B----4-:R-:W-:Y:S01]  /*66400*/  ISETP.LT.AND P5, PT, R178, R195, !P0 ;  /* 0x000000c3b200720c */ /* 0x010fe200047a1270 */
[----:B------:R-:W-:Y:S01]  /*66410*/  VIADD R195, R3, 0x49 ;  /* 0x0000004903c37836 */ /* 0x000fe20000000000 */
[----:B------:R-:W-:Y:S01]  /*66420*/  LEA R178, P2, R5, R2, 0x1 ;  /* 0x0000000205b27211 */ /* 0x000fe200078408ff */
[----:B0-----:R-:W-:-:S03]  /*66430*/  VIADD R184, R3, 0x4a ;  /* 0x0000004a03b87836 */ /* 0x001fc60000000000 */
[----:B------:R-:W-:Y:S01]  /*66440*/  LEA.HI.X.SX32 R179, R5, R4, 0x1, P2 ;  /* 0x0000000405b37211 */ /* 0x000fe200010f0eff */
[----:B------:R-:W0:Y:S01]  /*66450*/  LDC R192, c[0x0][0x248] ;  /* 0x00009200ffc07b82 */ /* 0x000e220000000800 */
[----:B--2---:R-:W-:-:S05]  /*66460*/  ISETP.LT.AND P3, PT, R195, R200, !P0 ;  /* 0x000000c8c300720c */ /* 0x004fca0004761270 */
[----:B------:R2:W-:Y:S02]  /*66470*/  @P5 STG.E.U16 desc[UR4][R176.64], R168 ;  /* 0x000000a8b0005986 */ /* 0x0005e4000c101504 */
[----:B------:R-:W4:Y:S01]  /*66480*/  LDC R193, c[0x0][0x22c] ;  /* 0x00008b00ffc17b82 */ /* 0x000f220000000800 */
[----:B---3--:R-:W-:-:S07]  /*66490*/  ISETP.LT.AND P4, PT, R184, R187, !P0 ;  /* 0x000000bbb800720c */ /* 0x008fce0004781270 */
[----:B------:R-:W3:Y:S01]  /*664a0*/  LDC R0, c[0x0][0x248] ;  /* 0x00009200ff007b82 */ /* 0x000ee20000000800 */
[----:B-1----:R-:W-:Y:S01]  /*664b0*/  IMAD.IADD R7, R5, 0x1, R186 ;  /* 0x0000000105077824 */ /* 0x002fe200078e02ba */
[----:B--2---:R-:W-:Y:S01]  /*664c0*/  PRMT R177, R168, 0x7632, R177 ;  /* 0x00007632a8b17816 */ /* 0x004fe200000000b1 */
[C---:B------:R-:W-:Y:S02]  /*664d0*/  VIADD R186, R3.reuse, 0x4b ;  /* 0x0000004b03ba7836 */ /* 0x040fe40000000000 */
[----:B------:R-:W-:Y:S01]  /*664e0*/  VIADD R168, R3, 0x4c ;  /* 0x0000004c03a87836 */ /* 0x000fe20000000000 */
[C---:B------:R-:W-:Y:S01]  /*664f0*/  LEA R6, P2, R7.reuse, R2, 0x1 ;  /* 0x0000000207067211 */ /* 0x040fe200078408ff */
[----:B------:R1:W-:Y:S01]  /*66500*/  @P3 STG.E.U16 desc[UR4][R178.64], R177 ;  /* 0x000000b1b2003986 */ /* 0x0003e2000c101504 */
[----:B------:R-:W2:Y:S01]  /*66510*/  LDC R185, c[0x0][0x22c] ;  /* 0x00008b00ffb97b82 */ /* 0x000ea20000000800 */
[C---:B0-----:R-:W-:Y:S01]  /*66520*/  IMAD.IADD R5, R7.reuse, 0x1, R192 ;  /* 0x0000000107057824 */ /* 0x041fe200078e02c0 */
[----:B------:R-:W-:-:S04]  /*66530*/  LEA.HI.X.SX32 R7, R7, R4, 0x1, P2 ;  /* 0x0000000407077211 */ /* 0x000fc800010f0eff */
[C---:B------:R-:W-:Y:S01]  /*66540*/  LEA R176, P3, R5.reuse, R2, 0x1 ;  /* 0x0000000205b07211 */ /* 0x040fe200078608ff */
[----:B------:R0:W-:Y:S01]  /*66550*/  @P4 STG.E.U16 desc[UR4][R6.64], R169 ;  /* 0x000000a906004986 */ /* 0x0001e2000c101504 */
[----:B------:R-:W2:Y:S01]  /*66560*/  LDC R184, c[0x0][0x248] ;  /* 0x00009200ffb87b82 */ /* 0x000ea20000000800 */
[----:B----4-:R-:W-:Y:S02]  /*66570*/  ISETP.LT.AND P5, PT, R186, R193, !P0 ;  /* 0x000000c1ba00720c */ /* 0x010fe400047a1270 */
[----:B-1----:R-:W-:Y:S02]  /*66580*/  LEA.HI.X.SX32 R177, R5, R4, 0x1, P3 ;  /* 0x0000000405b17211 */ /* 0x002fe400018f0eff */
[----:B------:R-:W-:-:S03]  /*66590*/  PRMT R193, R169, 0x7632, R193 ;  /* 0x00007632a9c17816 */ /* 0x000fc600000000c1 */
[----:B------:R-:W1:Y:S01]  /*665a0*/  LDC R187, c[0x0][0x22c] ;  /* 0x00008b00ffbb7b82 */ /* 0x000e620000000800 */
[----:B---3--:R-:W-:Y:S02]  /*665b0*/  IMAD.IADD R179, R5, 0x1, R0 ;  /* 0x0000000105b37824 */ /* 0x008fe400078e0200 */
[C---:B0-----:R-:W-:Y:S02]  /*665c0*/  VIADD R7, R3.reuse, 0x4e ;  /* 0x0000004e03077836 */ /* 0x041fe40000000000 */
[----:B------:R-:W-:Y:S01]  /*665d0*/  VIADD R6, R3, 0x4f ;  /* 0x0000004f03067836 */ /* 0x000fe20000000000 */
[----:B------:R-:W-:Y:S01]  /*665e0*/  LEA R178, P3, R179, R2, 0x1 ;  /* 0x00000002b3b27211 */ /* 0x000fe200078608ff */
[----:B------:R0:W-:Y:S01]  /*665f0*/  @P5 STG.E.U16 desc[UR4][R176.64], R193 ;  /* 0x000000c1b0005986 */ /* 0x0001e2000c101504 */
[----:B------:R-:W3:Y:S01]  /*66600*/  LDC R192, c[0x0][0x22c] ;  /* 0x00008b00ffc07b82 */ /* 0x000ee20000000800 */
[----:B--2---:R-:W-:Y:S01]  /*66610*/  ISETP.LT.AND P2, PT, R168, R185, !P0 ;  /* 0x000000b9a800720c */ /* 0x004fe20004741270 */
[----:B------:R-:W-:-:S06]  /*66620*/  VIADD R168, R3, 0x4d ;  /* 0x0000004d03a87836 */ /* 0x000fcc0000000000 */
[----:B------:R-:W2:Y:S01]  /*66630*/  LDC R186, c[0x0][0x248] ;  /* 0x00009200ffba7b82 */ /* 0x000ea20000000800 */
[C---:B------:R-:W-:Y:S01]  /*66640*/  IMAD.IADD R5, R179.reuse, 0x1, R184 ;  /* 0x00000001b3057824 */ /* 0x040fe200078e02b8 */
[----:B------:R-:W-:Y:S02]  /*66650*/  LEA.HI.X.SX32 R179, R179, R4, 0x1, P3 ;  /* 0x00000004b3b37211 */ /* 0x000fe400018f0eff */
[----:B0-----:R-:W-:-:S03]  /*66660*/  PRMT R177, R170, 0x7632, R177 ;  /* 0x00007632aab17816 */ /* 0x001fc600000000b1 */
[----:B------:R0:W-:Y:S01]  /*66670*/  @P2 STG.E.U16 desc[UR4][R178.64], R170 ;  /* 0x000000aab2002986 */ /* 0x0001e2000c101504 */
[----:B------:R-:W4:Y:S01]  /*66680*/  LDC R0, c[0x0][0x248] ;  /* 0x00009200ff007b82 */ /* 0x000f220000000800 */
[----:B-1----:R-:W-:Y:S02]  /*66690*/  ISETP.LT.AND P4, PT, R168, R187, !P0 ;  /* 0x000000bba800720c */ /* 0x002fe40004781270 */
[----:B------:R-:W-:-:S04]  /*666a0*/  LEA R168, P3, R5, R2, 0x1 ;  /* 0x0000000205a87211 */ /* 0x000fc800078608ff */
[----:B------:R-:W-:Y:S01]  /*666b0*/  LEA.HI.X.SX32 R169, R5, R4, 0x1, P3 ;  /* 0x0000000405a97211 */ /* 0x000fe200018f0eff */
[----:B------:R-:W1:Y:S01]  /*666c0*/  LDC R185, c[0x0][0x22c] ;  /* 0x00008b00ffb97b82 */ /* 0x000e620000000800 */
[----:B---3--:R-:W-:Y:S01]  /*666d0*/  ISETP.LT.AND P2, PT, R7, R192, !P0 ;  /* 0x000000c00700720c */ /* 0x008fe20004741270 */
[----:B0-----:R-:W-:-:S04]  /*666e0*/  VIADD R170, R3, 0x50 ;  /* 0x0000005003aa7836 */ /* 0x001fc80000000000 */
[----:B------:R0:W-:Y:S02]  /*666f0*/  @P4 STG.E.U16 desc[UR4][R168.64], R177 ;  /* 0x000000b1a8004986 */ /* 0x0001e4000c101504 */
[----:B------:R-:W3:Y:S01]  /*66700*/  LDC R184, c[0x0][0x248] ;  /* 0x00009200ffb87b82 */ /* 0x000ee20000000800 */
[----:B--2---:R-:W-:-:S05]  /*66710*/  IMAD.IADD R7, R5, 0x1, R186 ;  /* 0x0000000105077824 */ /* 0x004fca00078e02ba */
[C---:B------:R-:W-:Y:S02]  /*66720*/  LEA R176, P4, R7.reuse, R2, 0x1 ;  /* 0x0000000207b07211 */ /* 0x040fe400078808ff */
[----:B------:R-:W2:Y:S01]  /*66730*/  LDC R186, c[0x0][0x248] ;  /* 0x00009200ffba7b82 */ /* 0x000ea20000000800 */
[C---:B----4-:R-:W-:Y:S01]  /*66740*/  IMAD.IADD R5, R7.reuse, 0x1, R0 ;  /* 0x0000000107057824 */ /* 0x050fe200078e0200 */
[----:B0-----:R-:W-:Y:S02]  /*66750*/  LEA.HI.X.SX32 R177, R7, R4, 0x1, P4 ;  /* 0x0000000407b17211 */ /* 0x001fe400020f0eff */
[----:B------:R-:W-:-:S03]  /*66760*/  PRMT R169, R171, 0x7632, R169 ;  /* 0x00007632aba97816 */ /* 0x000fc600000000a9 */
[----:B------:R-:W-:Y:S01]  /*66770*/  @P2 STG.E.U16 desc[UR4][R176.64], R171 ;  /* 0x000000abb0002986 */ /* 0x000fe2000c101504 */
[----:B------:R-:W0:Y:S01]  /*66780*/  LDC R192, c[0x0][0x22c] ;  /* 0x00008b00ffc07b82 */ /* 0x000e220000000800 */
[----:B-1----:R-:W-:Y:S02]  /*66790*/  ISETP.LT.AND P3, PT, R6, R185, !P0 ;  /* 0x000000b90600720c */ /* 0x002fe40004761270 */
[----:B------:R-:W-:-:S04]  /*667a0*/  LEA R6, P4, R5, R2, 0x1 ;  /* 0x0000000205067211 */ /* 0x000fc800078808ff */
[C---:B------:R-:W-:Y:S01]  /*667b0*/  LEA.HI.X.SX32 R7, R5.reuse, R4, 0x1, P4 ;  /* 0x0000000405077211 */ /* 0x040fe200020f0eff */
[----:B------:R-:W1:Y:S01]  /*667c0*/  LDC R187, c[0x0][0x22c] ;  /* 0x00008b00ffbb7b82 */ /* 0x000e620000000800 */
[----:B---3--:R-:W-:Y:S02]  /*667d0*/  IMAD.IADD R179, R5, 0x1, R184 ;  /* 0x0000000105b37824 */ /* 0x008fe400078e02b8 */
[----:B------:R-:W-:-:S03]  /*667e0*/  VIADD R5, R3, 0x51 ;  /* 0x0000005103057836 */ /* 0x000fc60000000000 */
[----:B------:R-:W-:Y:S01]  /*667f0*/  LEA R168, P2, R179, R2, 0x1 ;  /* 0x00000002b3a87211 */ /* 0x000fe200078408ff */
[----:B------:R3:W-:Y:S01]  /*66800*/  @P3 STG.E.U16 desc[UR4][R6.64], R169 ;  /* 0x000000a906003986 */ /* 0x0007e2000c101504 */
[----:B------:R-:W4:Y:S08]  /*66810*/  LDC R0, c[0x0][0x248] ;  /* 0x00009200ff007b82 */ /* 0x000f300000000800 */
[----:B------:R-:W4:Y:S01]  /*66820*/  LDC R185, c[0x0][0x22c] ;  /* 0x00008b00ffb97b82 */ /* 0x000f220000000800 */
[----:B0-----:R-:W-:-:S02]  /*66830*/  ISETP.LT.AND P4, PT, R5, R192, !P0 ;  /* 0x000000c00500720c */ /* 0x001fc40004781270 */
[C---:B---3--:R-:W-:Y:S01]  /*66840*/  LEA.HI.X.SX32 R169, R179.reuse, R4, 0x1, P2 ;  /* 0x00000004b3a97211 */ /* 0x048fe200010f0eff */
[----:B--2---:R-:W-:Y:S01]  /*66850*/  IMAD.IADD R179, R179, 0x1, R186 ;  /* 0x00000001b3b37824 */ /* 0x004fe200078e02ba */
[----:B------:R-:W-:Y:S01]  /*66860*/  PRMT R7, R160, 0x7632, R7 ;  /* 0x00007632a0077816 */ /* 0x000fe20000000007 */
[----:B------:R-:W-:Y:S02]  /*66870*/  VIADD R186, R3, 0x52 ;  /* 0x0000005203ba7836 */ /* 0x000fe40000000000 */
[----:B------:R-:W0:Y:S01]  /*66880*/  LDC R178, c[0x0][0x248] ;  /* 0x00009200ffb27b82 */ /* 0x000e220000000800 */
[----:B-1----:R-:W-:Y:S02]  /*66890*/  ISETP.LT.AND P5, PT, R170, R187, !P0 ;  /* 0x000000bbaa00720c */ /* 0x002fe400047a1270 */
[----:B------:R-:W-:-:S04]  /*668a0*/  LEA R170, P3, R179, R2, 0x1 ;  /* 0x00000002b3aa7211 */ /* 0x000fc800078608ff */
[C---:B------:R-:W-:Y:S01]  /*668b0*/  LEA.HI.X.SX32 R171, R179.reuse, R4, 0x1, P3 ;  /* 0x00000004b3ab7211 */ /* 0x040fe200018f0eff */
[----:B------:R-:W1:Y:S01]  /*668c0*/  LDC R184, c[0x0][0x22c] ;  /* 0x00008b00ffb87b82 */ /* 0x000e620000000800 */
[----:B----4-:R-:W-:-:S05]  /*668d0*/  IMAD.IADD R5, R179, 0x1, R0 ;  /* 0x00000001b3057824 */ /* 0x010fca00078e0200 */
[----:B------:R0:W-:Y:S01]  /*668e0*/  @P5 STG.E.U16 desc[UR4][R168.64], R160 ;  /* 0x000000a0a8005986 */ /* 0x0001e2000c101504 */
[----:B------:R-:W-:Y:S01]  /*668f0*/  LEA R6, P3, R5, R2, 0x1 ;  /* 0x0000000205067211 */ /* 0x000fe200078608ff */
[----:B------:R-:W2:Y:S01]  /*66900*/  LDC R176, c[0x0][0x248] ;  /* 0x00009200ffb07b82 */ /* 0x000ea20000000800 */
[----:B------:R-:W-:Y:S01]  /*66910*/  ISETP.LT.AND P2, PT, R186, R185, !P0 ;  /* 0x000000b9ba00720c */ /* 0x000fe20004741270 */
[----:B------:R-:W-:Y:S01]  /*66920*/  VIADD R185, R3, 0x53 ;  /* 0x0000005303b97836 */ /* 0x000fe20000000000 */
[----:B------:R3:W-:Y:S01]  /*66930*/  @P4 STG.E.U16 desc[UR4][R170.64], R7 ;  /* 0x00000007aa004986 */ /* 0x0007e2000c101504 */
[----:B------:R-:W-:-:S04]  /*66940*/  PRMT R186, R163, 0x7632, R186 ;  /* 0x00007632a3ba7816 */ /* 0x000fc800000000ba */
[----:B------:R-:W4:Y:S01]  /*66950*/  LDC R177, c[0x0][0x22c] ;  /* 0x00008b00ffb17b82 */ /* 0x000f220000000800 */
[C---:B0-----:R-:W-:Y:S01]  /*66960*/  IMAD.IADD R169, R5.reuse, 0x1, R178 ;  /* 0x0000000105a97824 */ /* 0x041fe200078e02b2 */
[----:B---3--:R-:W-:-:S06]  /*66970*/  LEA.HI.X.SX32 R7, R5, R4, 0x1, P3 ;  /* 0x0000000405077211 */ /* 0x008fcc00018f0eff */
[----:B------:R-:W0:Y:S01]  /*66980*/  LDC R0, c[0x0][0x248] ;  /* 0x00009200ff007b82 */ /* 0x000e220000000800 */
[----:B-1----:R-:W-:Y:S01]  /*66990*/  ISETP.LT.AND P4, PT, R185, R184, !P0 ;  /* 0x000000b8b900720c */ /* 0x002fe20004781270 */
[----:B------:R-:W-:Y:S01]  /*669a0*/  VIADD R184, R3, 0x54 ;  /* 0x0000005403b87836 */ /* 0x000fe20000000000 */
[----:B------:R-:W-:Y:S01]  /*669b0*/  LEA R168, P3, R169, R2, 0x1 ;  /* 0x00000002a9a87211 */ /* 0x000fe200078608ff */
[----:B------:R1:W-:Y:S01]  /*669c0*/  @P2 STG.E.U16 desc[UR4][R6.64], R161 ;  /* 0x000000a106002986 */ /* 0x0003e2000c101504 */
[----:B------:R-:W-:Y:S01]  /*669d0*/  PRMT R171, R161, 0x7632, R171 ;  /* 0x00007632a1ab7816 */ /* 0x000fe200000000ab */
[----:B------:R-:W-:Y:S02]  /*669e0*/  VIADD R185, R3, 0x59 ;  /* 0x0000005903b97836 */ /* 0x000fe40000000000 */
[----:B------:R-:W3:Y:S01]  /*669f0*/  LDC R179, c[0x0][0x22c] ;  /* 0x00008b00ffb37b82 */ /* 0x000ee20000000800 */
[C---:B--2---:R-:W-:Y:S01]  /*66a00*/  IMAD.IADD R5, R169.reuse, 0x1, R176 ;  /* 0x00000001a9057824 */ /* 0x044fe200078e02b0 */
[----:B------:R-:W-:-:S04]  /*66a10*/  LEA.HI.X.SX32 R169, R169, R4, 0x1, P3 ;  /* 0x00000004a9a97211 */ /* 0x000fc800018f0eff */
[----:B------:R-:W-:Y:S01]  /*66a20*/  LEA R170, P3, R5, R2, 0x1 ;  /* 0x0000000205aa7211 */ /* 0x000fe200078608ff */
[----:B------:R2:W-:Y:S01]  /*66a30*/  @P4 STG.E.U16 desc[UR4][R168.64], R171 ;  /* 0x000000aba8004986 */ /* 0x0005e2000c101504 */
[----:B------:R-:W3:Y:S01]  /*66a40*/  LDC R178, c[0x0][0x22c] ;  /* 0x00008b00ffb27b82 */ /* 0x000ee20000000800 */
[----:B----4-:R-:W-:Y:S01]  /*66a50*/  ISETP.LT.AND P5, PT, R184, R177, !P0 ;  /* 0x000000b1b800720c */ /* 0x010fe200047a1270 */
[----:B------:R-:W-:Y:S01]  /*66a60*/  VIADD R184, R3, 0x55 ;  /* 0x0000005503b87836 */ /* 0x000fe20000000000 */
[----:B-1----:R-:W-:-:S05]  /*66a70*/  PRMT R161, R162, 0x7632, R161 ;  /* 0x00007632a2a17816 */ /* 0x002fca00000000a1 */
[----:B------:R-:W1:Y:S01]  /*66a80*/  LDC R160, c[0x0][0x248] ;  /* 0x00009200ffa07b82 */ /* 0x000e620000000800 */
[C---:B0-----:R-:W-:Y:S01]  /*66a90*/  IMAD.IADD R7, R5.reuse, 0x1, R0 ;  /* 0x0000000105077824 */ /* 0x041fe200078e0200 */
[----:B--2---:R-:W-:Y:S01]  /*66aa0*/  LEA.HI.X.SX32 R171, R5, R4, 0x1, P3 ;  /* 0x0000000405ab7211 */ /* 0x004fe200018f0eff */
[----:B------:R-:W-:-:S03]  /*66ab0*/  VIADD R5, R3, 0x56 ;  /* 0x0000005603057836 */ /* 0x000fc60000000000 */
[----:B------:R-:W-:Y:S01]  /*66ac0*/  LEA R6, P3, R7, R2, 0x1 ;  /* 0x0000000207067211 */ /* 0x000fe200078608ff */
[----:B------:R-:W-:Y:S01]  /*66ad0*/  VIADD R168, R3, 0x57 ;  /* 0x0000005703a87836 */ /* 0x000fe20000000000 */
[----:B------:R-:W0:Y:S01]  /*66ae0*/  LDC R176, c[0x0][0x248] ;  /* 0x00009200ffb07b82 */ /* 0x000e220000000800 */
[----:B---3--:R-:W-:Y:S01]  /*66af0*/  ISETP.LT.AND P2, PT, R184, R179, !P0 ;  /* 0x000000b3b800720c */ /* 0x008fe20004741270 */
[----:B------:R2:W-:Y:S06]  /*66b00*/  @P5 STG.E.U16 desc[UR4][R170.64], R162 ;  /* 0x000000a2aa005986 */ /* 0x0005ec000c101504 */
[----:B------:R-:W3:Y:S01]  /*66b10*/  LDC R177, c[0x0][0x22c] ;  /* 0x00008b00ffb17b82 */ /* 0x000ee20000000800 */
[----:B------:R-:W-:Y:S01]  /*66b20*/  ISETP.LT.AND P4, PT, R5, R178, !P0 ;  /* 0x000000b20500720c */ /* 0x000fe20004781270 */
[----:B--2---:R-:W-:-:S06]  /*66b30*/  VIADD R170, R3, 0x58 ;  /* 0x0000005803aa7836 */ /* 0x004fcc0000000000 */
[----:B------:R-:W2:Y:S01]  /*66b40*/  LDC R0, c[0x0][0x248] ;  /* 0x00009200ff007b82 */ /* 0x000ea20000000800 */
[C---:B-1----:R-:W-:Y:S01]  /*66b50*/  IMAD.IADD R5, R7.reuse, 0x1, R160 ;  /* 0x0000000107057824 */ /* 0x042fe200078e02a0 */
[----:B------:R-:W-:-:S04]  /*66b60*/  LEA.HI.X.SX32 R7, R7, R4, 0x1, P3 ;  /* 0x0000000407077211 */ /* 0x000fc800018f0eff */
[C---:B------:R-:W-:Y:S01]  /*66b70*/  LEA R160, P3, R5.reuse, R2, 0x1 ;  /* 0x0000000205a07211 */ /* 0x040fe200078608ff */
[----:B------:R1:W-:Y:S01]  /*66b80*/  @P2 STG.E.U16 desc[UR4][R6.64], R161 ;  /* 0x000000a106002986 */ /* 0x0003e2000c101504 */
[----:B------:R-:W4:Y:S01]  /*66b90*/  LDC R179, c[0x0][0x22c] ;  /* 0x00008b00ffb37b82 */ /* 0x000f220000000800 */
[----:B0-----:R-:W-:-:S07]  /*66ba0*/  IMAD.IADD R169, R5, 0x1, R176 ;  /* 0x0000000105a97824 */ /* 0x001fce00078e02b0 */
[----:B------:R-:W0:Y:S01]  /*66bb0*/  LDC R178, c[0x0][0x248] ;  /* 0x00009200ffb27b82 */ /* 0x000e220000000800 */
[----:B---3--:R-:W-:Y:S02]  /*66bc0*/  ISETP.LT.AND P6, PT, R168, R177, !P0 ;  /* 0x000000b1a800720c */ /* 0x008fe400047c1270 */
[----:B-1----:R-:W-:Y:S02]  /*66bd0*/  LEA.HI.X.SX32 R161, R5, R4, 0x1, P3 ;  /* 0x0000000405a17211 */ /* 0x002fe400018f0eff */
[----:B------:R-:W-:-:S03]  /*66be0*/  LEA R6, P3, R169, R2, 0x1 ;  /* 0x00000002a9067211 */ /* 0x000fc600078608ff */
[----:B------:R-:W1:Y:S01]  /*66bf0*/  LDC R184, c[0x0][0x22c] ;  /* 0x00008b00ffb87b82 */ /* 0x000e620000000800 */
[C---:B--2---:R-:W-:Y:S01]  /*66c00*/  IMAD.IADD R5, R169.reuse, 0x1, R0 ;  /* 0x00000001a9057824 */ /* 0x044fe200078e0200 */
[----:B------:R0:W-:Y:S01]  /*66c10*/  @P4 STG.E.U16 desc[UR4][R160.64], R163 ;  /* 0x000000a3a0004986 */ /* 0x0001e2000c101504 */
[----:B------:R-:W-:-:S03]  /*66c20*/  LEA.HI.X.SX32 R7, R169, R4, 0x1, P3 ;  /* 0x00000004a9077211 */ /* 0x000fc600018f0eff */
[C---:B------:R-:W-:Y:S02]  /*66c30*/  LEA R168, P4, R5.reuse, R2, 0x1 ;  /* 0x0000000205a87211 */ /* 0x040fe400078808ff */
[----:B------:R-:W2:Y:S01]  /*66c40*/  LDC R162, c[0x0][0x248] ;  /* 0x00009200ffa27b82 */ /* 0x000ea20000000800 */
[----:B----4-:R-:W-:Y:S01]  /*66c50*/  ISETP.LT.AND P2, PT, R170, R179, !P0 ;  /* 0x000000b3aa00720c */ /* 0x010fe20004741270 */
[----:B------:R3:W-:Y:S01]  /*66c60*/  @P6 STG.E.U16 desc[UR4][R6.64], R186 ;  /* 0x000000ba06006986 */ /* 0x0007e2000c101504 */
[----:B------:R-:W-:-:S05]  /*66c70*/  LEA.HI.X.SX32 R169, R5, R4, 0x1, P4 ;  /* 0x0000000405a97211 */ /* 0x000fca00020f0eff */
[----:B------:R-:W4:Y:S01]  /*66c80*/  LDC R177, c[0x0][0x22c] ;  /* 0x00008b00ffb17b82 */ /* 0x000f220000000800 */
[----:B0-----:R-:W-:Y:S02]  /*66c90*/  IMAD.IADD R161, R5, 0x1, R178 ;  /* 0x0000000105a17824 */ /* 0x001fe400078e02b2 */
[----:B------:R-:W-:-:S03]  /*66ca0*/  VIADD R178, R3, 0x5b ;  /* 0x0000005b03b27836 */ /* 0x000fc60000000000 */
[----:B------:R-:W-:Y:S01]  /*66cb0*/  LEA R160, P3, R161, R2, 0x1 ;  /* 0x00000002a1a07211 */ /* 0x000fe200078608ff */
[----:B------:R-:W-:Y:S01]  /*66cc0*/  @P2 STG.E.U16 desc[UR4][R168.64], R152 ;  /* 0x00000098a8002986 */ /* 0x000fe2000c101504 */
[----:B------:R-:W0:Y:S01]  /*66cd0*/  LDC R171, c[0x0][0x22c] ;  /* 0x00008b00ffab7b82 */ /* 0x000e220000000800 */
[----:B-1----:R-:W-:Y:S01]  /*66ce0*/  ISETP.LT.AND P5, PT, R185, R184, !P0 ;  /* 0x000000b8b900720c */ /* 0x002fe200047a1270 */
[----:B------:R-:W-:Y:S01]  /*66cf0*/  VIADD R184, R3, 0x5c ;  /* 0x0000005c03b87836 */ /* 0x000fe20000000000 */
[----:B---3--:R-:W-:-:S05]  /*66d00*/  PRMT R7, R152, 0x7632, R7 ;  /* 0x0000763298077816 */ /* 0x008fca0000000007 */
[----:B------:R-:W1:Y:S01]  /*66d10*/  LDC R0, c[0x0][0x248] ;  /* 0x00009200ff007b82 */ /* 0x000e620000000800 */
[C---:B--2---:R-:W-:Y:S01]  /*66d20*/  IMAD.IADD R5, R161.reuse, 0x1, R162 ;  /* 0x00000001a1057824 */ /* 0x044fe200078e02a2 */
[----:B------:R-:W-:Y:S01]  /*66d30*/  LEA.HI.X.SX32 R161, R161, R4, 0x1, P3 ;  /* 0x00000004a1a17211 */ /* 0x000fe200018f0eff */
[----:B------:R-:W-:-:S03]  /*66d40*/  VIADD R162, R3, 0x5a ;  /* 0x0000005a03a27836 */ /* 0x000fc60000000000 */
[----:B------:R-:W-:Y:S01]  /*66d50*/  LEA R6, P6, R5, R2, 0x1 ;  /* 0x0000000205067211 */ /* 0x000fe200078c08ff */
[----:B------:R2:W-:Y:S01]  /*66d60*/  @P5 STG.E.U16 desc[UR4][R160.64], R7 ;  /* 0x00000007a0005986 */ /* 0x0005e2000c101504 */
[----:B------:R-:W3:Y:S01]  /*66d70*/  LDC R170, c[0x0][0x248] ;  /* 0x00009200ffaa7b82 */ /* 0x000ee20000000800 */
[----:B----4-:R-:W-:-:S07]  /*66d80*/  ISETP.LT.AND P3, PT, R178, R177, !P0 ;  /* 0x000000b1b200720c */ /* 0x010fce0004761270 */
[----:B------:R-:W4:Y:S01]  /*66d90*/  LDC R179, c[0x0][0x22c] ;  /* 0x00008b00ffb37b82 */ /* 0x000f220000000800 */
[----:B0-----:R-:W-:Y:S02]  /*66da0*/  ISETP.LT.AND P2, PT, R184, R171, !P0 ;  /* 0x000000abb800720c */ /* 0x001fe40004741270 */
[----:B--2---:R-:W-:Y:S02]  /*66db0*/  LEA.HI.X.SX32 R7, R5, R4, 0x1, P6 ;  /* 0x0000000405077211 */ /* 0x004fe400030f0eff */
[----:B------:R-:W-:-:S03]  /*66dc0*/  PRMT R184, R153, 0x7632, R184 ;  /* 0x0000763299b87816 */ /* 0x000fc600000000b8 */
[----:B------:R-:W0:Y:S01]  /*66dd0*/  LDC R176, c[0x0][0x248] ;  /* 0x00009200ffb07b82 */ /* 0x000e220000000800 */
[----:B-1----:R-:W-:Y:S02]  /*66de0*/  IMAD.IADD R163, R5, 0x1, R0 ;  /* 0x0000000105a37824 */ /* 0x002fe400078e0200 */
[----:B------:R-:W-:-:S03]  /*66df0*/  VIADD R5, R3, 0x5d ;  /* 0x0000005d03057836 */ /* 0x000fc60000000000 */
[C---:B------:R-:W-:Y:S02]  /*66e00*/  LEA R160, P5, R163.reuse, R2, 0x1 ;  /* 0x00000002a3a07211 */ /* 0x040fe400078a08ff */
[----:B------:R-:W1:Y:S01]  /*66e10*/  LDC R178, c[0x0][0x22c] ;  /* 0x00008b00ffb27b82 */ /* 0x000e620000000800 */
[C---:B---3--:R-:W-:Y:S01]  /*66e20*/  IMAD.IADD R169, R163.reuse, 0x1, R170 ;  /* 0x00000001a3a97824 */ /* 0x048fe200078e02aa */
[----:B------:R-:W-:-:S06]  /*66e30*/  LEA.HI.X.SX32 R161, R163, R4, 0x1, P5 ;  /* 0x00000004a3a17211 */ /* 0x000fcc00028f0eff */
[----:B------:R-:W2:Y:S01]  /*66e40*/  LDC R171, c[0x0][0x22c] ;  /* 0x00008b00ffab7b82 */ /* 0x000ea20000000800 */
[----:B----4-:R-:W-:Y:S01]  /*66e50*/  ISETP.LT.AND P4, PT, R162, R179, !P0 ;  /* 0x000000b3a200720c */ /* 0x010fe20004781270 */
[----:B------:R-:W-:Y:S01]  /*66e60*/  VIADD R179, R3, 0x5f ;  /* 0x0000005f03b37836 */ /* 0x000fe20000000000 */
[----:B------:R-:W-:-:S04]  /*66e70*/  LEA R162, P6, R169, R2, 0x1 ;  /* 0x00000002a9a27211 */ /* 0x000fc800078c08ff */
[C---:B------:R-:W-:Y:S01]  /*66e80*/  LEA.HI.X.SX32 R163, R169.reuse, R4, 0x1, P6 ;  /* 0x00000004a9a37211 */ /* 0x040fe200030f0eff */
[----:B------:R-:W3:Y:S01]  /*66e90*/  LDC R0, c[0x0][0x248] ;  /* 0x00009200ff007b82 */ /* 0x000ee20000000800 */
[----:B0-----:R-:W-:Y:S02]  /*66ea0*/  IMAD.IADD R169, R169, 0x1, R176 ;  /* 0x00000001a9a97824 */ /* 0x001fe400078e02b0 */
[----:B------:R-:W-:-:S03]  /*66eb0*/  VIADD R176, R3, 0x5e ;  /* 0x0000005e03b07836 */ /* 0x000fc60000000000 */
[----:B------:R0:W-:Y:S02]  /*66ec0*/  @P4 STG.E.U16 desc[UR4][R6.64], R153 ;  /* 0x0000009906004986 */ /* 0x0001e4000c101504 */
[----:B------:R-:W4:Y:S01]  /*66ed0*/  LDC R152, c[0x0][0x22c] ;  /* 0x00008b00ff987b82 */ /* 0x000f220000000800 */
[----:B-1----:R-:W-:Y:S01]  /*66ee0*/  ISETP.LT.AND P5, PT, R5, R178, !P0 ;  /* 0x000000b20500720c */ /* 0x002fe200047a1270 */
[----:B------:R1:W-:Y:S04]  /*66ef0*/  @P3 STG.E.U16 desc[UR4][R160.64], R184 ;  /* 0x000000b8a0003986 */ /* 0x0003e8000c101504 */
[----:B------:R3:W-:Y:S02]  /*66f00*/  @P2 STG.E.U16 desc[UR4][R162.64], R154 ;  /* 0x0000009aa2002986 */ /* 0x0007e4000c101504 */
[----:B------:R-:W4:Y:S01]  /*66f10*/  LDC R168, c[0x0][0x248] ;  /* 0x00009200ffa87b82 */ /* 0x000f220000000800 */
[----:B--2---:R-:W-:-:S02]  /*66f20*/  ISETP.LT.AND P3, PT, R176, R171, !P0 ;  /* 0x000000abb000720c */ /* 0x004fc40004761270 */
[----:B0-----:R-:W-:Y:S02]  /*66f30*/  LEA R6, P4, R169, R2, 0x1 ;  /* 0x00000002a9067211 */ /* 0x001fe400078808ff */
[----:B-1----:R-:W-:Y:S01]  /*66f40*/  PRMT R161, R154, 0x7632, R161 ;  /* 0x000076329aa17816 */ /* 0x002fe200000000a1 */
[----:B------:R-:W-:Y:S02]  /*66f50*/  VIADD R184, R3, 0x67 ;  /* 0x0000006703b87836 */ /* 0x000fe40000000000 */
[----:B------:R-:W0:Y:S01]  /*66f60*/  LDC R177, c[0x0][0x22c] ;  /* 0x00008b00ffb17b82 */ /* 0x000e220000000800 */
[C---:B---3--:R-:W-:Y:S01]  /*66f70*/  IMAD.IADD R5, R169.reuse, 0x1, R0 ;  /* 0x00000001a9057824 */ /* 0x048fe200078e0200 */
[----:B------:R-:W-:Y:S01]  /*66f80*/  LEA.HI.X.SX32 R7, R169, R4, 0x1, P4 ;  /* 0x00000004a9077211 */ /* 0x000fe200020f0eff */
[----:B------:R-:W-:-:S04]  /*66f90*/  VIADD R162, R3, 0x60 ;  /* 0x0000006003a27836 */ /* 0x000fc80000000000 */
[----:B------:R1:W-:Y:S01]  /*66fa0*/  @P5 STG.E.U16 desc[UR4][R6.64], R161 ;  /* 0x000000a106005986 */ /* 0x0003e2000c101504 */
[----:B------:R-:W2:Y:S01]  /*66fb0*/  LDC R170, c[0x0][0x248] ;  /* 0x00009200ffaa7b82 */ /* 0x000ea20000000800 */
[----:B----4-:R-:W-:Y:S01]  /*66fc0*/  ISETP.LT.AND P2, PT, R179, R152, !P0 ;  /* 0x00000098b300720c */ /* 0x010fe20004741270 */
[----:B------:R-:W-:Y:S01]  /*66fd0*/  VIADD R179, R3, 0x68 ;  /* 0x0000006803b37836 */ /* 0x000fe20000000000 */
[----:B------:R-:W-:-:S04]  /*66fe0*/  LEA R152, P4, R5, R2, 0x1 ;  /* 0x0000000205987211 */ /* 0x000fc800078808ff */
[C---:B------:R-:W-:Y:S01]  /*66ff0*/  LEA.HI.X.SX32 R153, R5.reuse, R4, 0x1, P4 ;  /* 0x0000000405997211 */ /* 0x040fe200020f0eff */
[----:B------:R-:W3:Y:S01]  /*67000*/  LDC R176, c[0x0][0x22c] ;  /* 0x00008b00ffb07b82 */ /* 0x000ee20000000800 */
[----:B------:R-:W-:Y:S01]  /*67010*/  IMAD.IADD R163, R5, 0x1, R168 ;  /* 0x0000000105a37824 */ /* 0x000fe200078e02a8 */
[----:B-1----:R-:W-:Y:S02]  /*67020*/  PRMT R7, R155, 0x7632, R7 ;  /* 0x000076329b077816 */ /* 0x002fe40000000007 */
[----:B------:R-:W-:Y:S01]  /*67030*/  @P3 STG.E.U16 desc[UR4][R152.64], R155 ;  /* 0x0000009b98003986 */ /* 0x000fe2000c101504 */
[----:B------:R-:W-:Y:S01]  /*67040*/  VIADD R5, R3, 0x61 ;  /* 0x0000006103057836 */ /* 0x000fe20000000000 */
[----:B------:R-:W-:Y:S01]  /*67050*/  LEA R160, P4, R163, R2, 0x1 ;  /* 0x00000002a3a07211 */ /* 0x000fe200078808ff */
[----:B------:R-:W-:Y:S01]  /*67060*/  VIADD R168, R3, 0x62 ;  /* 0x0000006203a87836 */ /* 0x000fe20000000000 */
[----:B------:R-:W1:Y:S01]  /*67070*/  LDC R0, c[0x0][0x248] ;  /* 0x00009200ff007b82 */ /* 0x000e620000000800 */
[----:B0-----:R-:W-:-:S02]  /*67080*/  ISETP.LT.AND P3, PT, R162, R177, !P0 ;  /* 0x000000b1a200720c */ /* 0x001fc40004761270 */
[----:B------:R-:W-:-:S05]  /*67090*/  LEA.HI.X.SX32 R161, R163, R4, 0x1, P4 ;  /* 0x00000004a3a17211 */ /* 0x000fca00020f0eff */
[----:B------:R-:W0:Y:S01]  /*670a0*/  LDC R154, c[0x0][0x248] ;  /* 0x00009200ff9a7b82 */ /* 0x000e220000000800 */
[----:B--2---:R-:W-:Y:S01]  /*670b0*/  IMAD.IADD R163, R163, 0x1, R170 ;  /* 0x00000001a3a37824 */ /* 0x004fe200078e02aa */
[----:B------:R2:W-:Y:S04]  /*670c0*/  @P2 STG.E.U16 desc[UR4][R160.64], R7 ;  /* 0x00000007a0002986 */ /* 0x0005e8000c101504 */
[----:B------:R-:W-:Y:S02]  /*670d0*/  LEA R6, P4, R163, R2, 0x1 ;  /* 0x00000002a3067211 */ /* 0x000fe400078808ff */
[----:B------:R-:W4:Y:S01]  /*670e0*/  LDC R162, c[0x0][0x248] ;  /* 0x00009200ffa27b82 */ /* 0x000f220000000800 */
[----:B---3--:R-:W-:Y:S01]  /*670f0*/  ISETP.LT.AND P2, PT, R5, R176, !P0 ;  /* 0x000000b00500720c */ /* 0x008fe20004741270 */
[----:B------:R-:W-:Y:S01]  /*67100*/  VIADD R176, R3, 0x64 ;  /* 0x0000006403b07836 */ /* 0x000fe20000000000 */
[----:B--2---:R-:W-:-:S05]  /*67110*/  LEA.HI.X.SX32 R7, R163, R4, 0x1, P4 ;  /* 0x00000004a3077211 */ /* 0x004fca00020f0eff */
[----:B------:R-:W2:Y:S01]  /*67120*/  LDC R171, c[0x0][0x22c] ;  /* 0x00008b00ffab7b82 */ /* 0x000ea20000000800 */
[----:B-1----:R-:W-:Y:S01]  /*67130*/  IMAD.IADD R5, R163, 0x1, R0 ;  /* 0x00000001a3057824 */ /* 0x002fe200078e0200 */
[----:B------:R1:W-:Y:S04]  /*67140*/  @P3 STG.E.U16 desc[UR4][R6.64], R144 ;  /* 0x0000009006003986 */ /* 0x0003e8000c101504 */
[C---:B------:R-:W-:Y:S02]  /*67150*/  LEA R152, P4, R5.reuse, R2, 0x1 ;  /* 0x0000000205987211 */ /* 0x040fe400078808ff */
[----:B------:R-:W3:Y:S01]  /*67160*/  LDC R170, c[0x0][0x22c] ;  /* 0x00008b00ffaa7b82 */ /* 0x000ee20000000800 */
[C---:B0-----:R-:W-:Y:S01]  /*67170*/  IMAD.IADD R161, R5.reuse, 0x1, R154 ;  /* 0x0000000105a17824 */ /* 0x041fe200078e029a */
[----:B------:R-:W-:Y:S01]  /*67180*/  LEA.HI.X.SX32 R153, R5, R4, 0x1, P4 ;  /* 0x0000000405997211 */ /* 0x000fe200020f0eff */
[----:B------:R-:W-:-:S03]  /*67190*/  VIADD R5, R3, 0x63 ;  /* 0x0000006303057836 */ /* 0x000fc60000000000 */
[C---:B------:R-:W-:Y:S02]  /*671a0*/  LEA R154, P3, R161.reuse, R2, 0x1 ;  /* 0x00000002a19a7211 */ /* 0x040fe400078608ff */
[----:B------:R-:W0:Y:S01]  /*671b0*/  LDC R0, c[0x0][0x248] ;  /* 0x00009200ff007b82 */ /* 0x000e220000000800 */
[----:B-1----:R-:W-:Y:S02]  /*671c0*/  PRMT R7, R144, 0x7632, R7 ;  /* 0x0000763290077816 */ /* 0x002fe40000000007 */
[C---:B------:R-:W-:Y:S01]  /*671d0*/  LEA.HI.X.SX32 R155, R161.reuse, R4, 0x1, P3 ;  /* 0x00000004a19b7211 */ /* 0x040fe200018f0eff */
[----:B----4-:R-:W-:Y:S02]  /*671e0*/  IMAD.IADD R161, R161, 0x1, R162 ;  /* 0x00000001a1a17824 */ /* 0x010fe400078e02a2 */
[----:B------:R1:W-:Y:S02]  /*671f0*/  @P2 STG.E.U16 desc[UR4][R152.64], R7 ;  /* 0x0000000798002986 */ /* 0x0003e4000c101504 */
[----:B------:R-:W4:Y:S01]  /*67200*/  LDC R160, c[0x0][0x248] ;  /* 0x00009200ffa07b82 */ /* 0x000f220000000800 */
[----:B--2---:R-:W-:Y:S01]  /*67210*/  ISETP.LT.AND P5, PT, R168, R171, !P0 ;  /* 0x000000aba800720c */ /* 0x004fe200047a1270 */
[----:B------:R-:W-:Y:S01]  /*67220*/  VIADD R171, R3, 0x65 ;  /* 0x0000006503ab7836 */ /* 0x000fe20000000000 */
[----:B------:R-:W-:-:S05]  /*67230*/  LEA R6, P2, R161, R2, 0x1 ;  /* 0x00000002a1067211 */ /* 0x000fca00078408ff */
[----:B------:R-:W2:Y:S01]  /*67240*/  LDC R169, c[0x0][0x22c] ;  /* 0x00008b00ffa97b82 */ /* 0x000ea20000000800 */
[----:B---3--:R-:W-:Y:S02]  /*67250*/  ISETP.LT.AND P3, PT, R5, R170, !P0 ;  /* 0x000000aa0500720c */ /* 0x008fe40004761270 */
[----:B-1----:R-:W-:Y:S02]  /*67260*/  LEA.HI.X.SX32 R7, R161, R4, 0x1, P2 ;  /* 0x00000004a1077211 */ /* 0x002fe400010f0eff */
[----:B------:R-:W-:Y:S01]  /*67270*/  PRMT R170, R145, 0x7632, R170 ;  /* 0x0000763291aa7816 */ /* 0x000fe200000000aa */
[----:B------:R-:W-:Y:S02]  /*67280*/  @P5 STG.E.U16 desc[UR4][R154.64], R145 ;  /* 0x000000919a005986 */ /* 0x000fe4000c101504 */
[----:B------:R-:W1:Y:S01]  /*67290*/  LDC R162, c[0x0][0x248] ;  /* 0x00009200ffa27b82 */ /* 0x000e620000000800 */
[----:B0-----:R-:W-:-:S05]  /*672a0*/  IMAD.IADD R5, R161, 0x1, R0 ;  /* 0x00000001a1057824 */ /* 0x001fca00078e0200 */
[C---:B------:R-:W-:Y:S01]  /*672b0*/  LEA R152, P2, R5.reuse, R2, 0x1 ;  /* 0x0000000205987211 */ /* 0x040fe200078408ff */
[----:B------:R0:W-:Y:S01]  /*672c0*/  @P3 STG.E.U16 desc[UR4][R6.64], R170 ;  /* 0x000000aa06003986 */ /* 0x0001e2000c101504 */
[----:B------:R-:W3:Y:S02]  /*672d0*/  LDC R168, c[0x0][0x22c] ;  /* 0x00008b00ffa87b82 */ /* 0x000ee40000000800 */
[C---:B------:R-:W-:Y:S01]  /*672e0*/  LEA.HI.X.SX32 R153, R5.reuse, R4, 0x1, P2 ;  /* 0x0000000405997211 */ /* 0x040fe200010f0eff */
[----:B----4-:R-:W-:-:S05]  /*672f0*/  IMAD.IADD R5, R5, 0x1, R160 ;  /* 0x0000000105057824 */ /* 0x010fca00078e02a0 */
[----:B------:R-:W4:Y:S01]  /*67300*/  LDC R0, c[0x0][0x248] ;  /* 0x00009200ff007b82 */ /* 0x000f220000000800 */
[----:B--2---:R-:W-:Y:S01]  /*67310*/  ISETP.LT.AND P4, PT, R176, R169, !P0 ;  /* 0x000000a9b000720c */ /* 0x004fe20004781270 */
[----:B------:R-:W-:Y:S01]  /*67320*/  VIADD R176, R3, 0x6c ;  /* 0x0000006c03b07836 */ /* 0x000fe20000000000 */
[----:B------:R-:W-:Y:S01]  /*67330*/  LEA R144, P2, R5, R2, 0x1 ;  /* 0x0000000205907211 */ /* 0x000fe200078408ff */
[C---:B0-----:R-:W-:Y:S01]  /*67340*/  VIADD R170, R3.reuse, 0x6b ;  /* 0x0000006b03aa7836 */ /* 0x041fe20000000000 */
[----:B------:R-:W-:Y:S01]  /*67350*/  PRMT R7, R146, 0x7632, R7 ;  /* 0x0000763292077816 */ /* 0x000fe20000000007 */
[----:B------:R-:W-:Y:S01]  /*67360*/  VIADD R6, R3, 0x66 ;  /* 0x0000006603067836 */ /* 0x000fe20000000000 */
[C---:B------:R-:W-:Y:S01]  /*67370*/  LEA.HI.X.SX32 R145, R5.reuse, R4, 0x1, P2 ;  /* 0x0000000405917211 */ /* 0x040fe200010f0eff */
[----:B------:R-:W0:Y:S01]  /*67380*/  LDC R154, c[0x0][0x248] ;  /* 0x00009200ff9a7b82 */ /* 0x000e220000000800 */
[----:B-1----:R-:W-:-:S05]  /*67390*/  IMAD.IADD R155, R5, 0x1, R162 ;  /* 0x00000001059b7824 */ /* 0x002fca00078e02a2 */
[----:B------:R0:W-:Y:S02]  /*673a0*/  @P4 STG.E.U16 desc[UR4][R152.64], R146 ;  /* 0x0000009298004986 */ /* 0x0001e4000c101504 */
[----:B------:R-:W1:Y:S01]  /*673b0*/  LDC R161, c[0x0][0x22c] ;  /* 0x00008b00ffa17b82 */ /* 0x000e620000000800 */
[----:B---3--:R-:W-:-:S07]  /*673c0*/  ISETP.LT.AND P3, PT, R171, R168, !P0 ;  /* 0x000000a8ab00720c */ /* 0x008fce0004761270 */
[----:B------:R-:W2:Y:S01]  /*673d0*/  LDC R160, c[0x0][0x248] ;  /* 0x00009200ffa07b82 */ /* 0x000ea20000000800 */
[----:B----4-:R-:W-:-:S05]  /*673e0*/  IMAD.IADD R5, R155, 0x1, R0 ;  /* 0x000000019b057824 */ /* 0x010fca00078e0200 */
[----:B------:R3:W-:Y:S02]  /*673f0*/  @P3 STG.E.U16 desc[UR4][R144.64], R7 ;  /* 0x0000000790003986 */ /* 0x0007e4000c101504 */
[----:B------:R-:W4:Y:S01]  /*67400*/  LDC R169, c[0x0][0x22c] ;  /* 0x00008b00ffa97b82 */ /* 0x000f220000000800 */
[----:B0-----:R-:W-:-:S07]  /*67410*/  IMAD.IADD R153, R5, 0x1, R154 ;  /* 0x0000000105997824 */ /* 0x001fce00078e029a */
[----:B------:R-:W0:Y:S01]  /*67420*/  LDC R163, c[0x0][0x22c] ;  /* 0x00008b00ffa37b82 */ /* 0x000e220000000800 */
[----:B-1----:R-:W-:Y:S02]  /*67430*/  ISETP.LT.AND P4, PT, R170, R161, !P0 ;  /* 0x000000a1aa00720c */ /* 0x002fe40004781270 */
[----:B---3--:R-:W-:-:S04]  /*67440*/  LEA R144, P6, R5, R2, 0x1 ;  /* 0x0000000205907211 */ /* 0x008fc800078c08ff */
[----:B------:R-:W-:Y:S01]  /*67450*/  LEA.HI.X.SX32 R145, R5, R4, 0x1, P6 ;  /* 0x0000000405917211 */ /* 0x000fe200030f0eff */
[----:B------:R-:W1:Y:S01]  /*67460*/  LDC R162, c[0x0][0x248] ;  /* 0x00009200ffa27b82 */ /* 0x000e620000000800 */
[----:B--2---:R-:W-:-:S05]  /*67470*/  IMAD.IADD R161, R153, 0x1, R160 ;  /* 0x0000000199a17824 */ /* 0x004fca00078e02a0 */
[-C--:B------:R-:W-:Y:S02]  /*67480*/  LEA R154, P6, R161, R2.reuse, 0x1 ;  /* 0x00000002a19a7211 */ /* 0x080fe400078c08ff */
[----:B------:R-:W2:Y:S01]  /*67490*/  LDC R168, c[0x0][0x248] ;  /* 0x00009200ffa87b82 */ /* 0x000ea20000000800 */
[----:B----4-:R-:W-:Y:S02]  /*674a0*/  ISETP.LT.AND P5, PT, R6, R169, !P0 ;  /* 0x000000a90600720c */ /* 0x010fe400047a1270 */
[----:B------:R-:W-:-:S04]  /*674b0*/  LEA R6, P2, R155, R2, 0x1 ;  /* 0x000000029b067211 */ /* 0x000fc800078408ff */
[----:B------:R-:W-:Y:S01]  /*674c0*/  LEA.HI.X.SX32 R7, R155, R4, 0x1, P2 ;  /* 0x000000049b077211 */ /* 0x000fe200010f0eff */
[----:B------:R-:W3:Y:S01]  /*674d0*/  LDC R146, c[0x0][0x248] ;  /* 0x00009200ff927b82 */ /* 0x000ee20000000800 */
[----:B0-----:R-:W-:Y:S02]  /*674e0*/  ISETP.LT.AND P3, PT, R176, R163, !P0 ;  /* 0x000000a3b000720c */ /* 0x001fe40004761270 */
[----:B------:R-:W-:Y:S02]  /*674f0*/  LEA R152, P2, R153, R2, 0x1 ;  /* 0x0000000299987211 */ /* 0x000fe400078408ff */
[-C--:B------:R-:W-:Y:S01]  /*67500*/  LEA.HI.X.SX32 R155, R161, R4.reuse, 0x1, P6 ;  /* 0x00000004a19b7211 */ /* 0x080fe200030f0eff */
[----:B------:R0:W-:Y:S01]  /*67510*/  @P5 STG.E.U16 desc[UR4][R6.64], R147 ;  /* 0x0000009306005986 */ /* 0x0001e2000c101504 */
[----:B------:R-:W-:Y:S01]  /*67520*/  LEA.HI.X.SX32 R153, R153, R4, 0x1, P2 ;  /* 0x0000000499997211 */ /* 0x000fe200010f0eff */
[----:B------:R-:W4:Y:S01]  /*67530*/  LDC R0, c[0x0][0x248] ;  /* 0x00009200ff007b82 */ /* 0x000f220000000800 */
[----:B-1----:R-:W-:-:S05]  /*67540*/  IMAD.IADD R163, R161, 0x1, R162 ;  /* 0x00000001a1a37824 */ /* 0x002fca00078e02a2 */
[C---:B------:R-:W-:Y:S02]  /*67550*/  LEA R160, P2, R163.reuse, R2, 0x1 ;  /* 0x00000002a3a07211 */ /* 0x040fe400078408ff */
[----:B------:R-:W1:Y:S01]  /*67560*/  LDC R171, c[0x0][0x22c] ;  /* 0x00008b00ffab7b82 */ /* 0x000e620000000800 */
[C---:B--2---:R-:W-:Y:S01]  /*67570*/  IMAD.IADD R5, R163.reuse, 0x1, R168 ;  /* 0x00000001a3057824 */ /* 0x044fe200078e02a8 */
[----:B------:R-:W-:Y:S01]  /*67580*/  LEA.HI.X.SX32 R161, R163, R4, 0x1, P2 ;  /* 0x00000004a3a17211 */ /* 0x000fe200010f0eff */
[----:B0-----:R-:W-:Y:S01]  /*67590*/  VIADD R6, R3, 0x6d ;  /* 0x0000006d03067836 */ /* 0x001fe20000000000 */
[----:B------:R-:W-:Y:S02]  /*675a0*/  PRMT R7, R136, 0x7632, R7 ;  /* 0x0000763288077816 */ /* 0x000fe40000000007 */
[C---:B------:R-:W-:Y:S02]  /*675b0*/  LEA R162, P6, R5.reuse, R2, 0x1 ;  /* 0x0000000205a27211 */ /* 0x040fe400078c08ff */
[----:B------:R-:W0:Y:S01]  /*675c0*/  LDC R177, c[0x0][0x22c] ;  /* 0x00008b00ffb17b82 */ /* 0x000e220000000800 */
[C---:B---3--:R-:W-:Y:S01]  /*675d0*/  IMAD.IADD R169, R5.reuse, 0x1, R146 ;  /* 0x0000000105a97824 */ /* 0x048fe200078e0292 */
[----:B------:R-:W-:-:S04]  /*675e0*/  LEA.HI.X.SX32 R163, R5, R4, 0x1, P6 ;  /* 0x0000000405a37211 */ /* 0x000fc800030f0eff */
[C---:B------:R-:W-:Y:S02]  /*675f0*/  LEA R168, P6, R169.reuse, R2, 0x1 ;  /* 0x00000002a9a87211 */ /* 0x040fe400078c08ff */
[----:B------:R-:W2:Y:S01]  /*67600*/  LDC R178, c[0x0][0x22c] ;  /* 0x00008b00ffb27b82 */ /* 0x000ea20000000800 */
[C---:B----4-:R-:W-:Y:S01]  /*67610*/  IMAD.IADD R5, R169.reuse, 0x1, R0 ;  /* 0x00000001a9057824 */ /* 0x050fe200078e0200 */
[----:B------:R-:W-:Y:S01]  /*67620*/  LEA.HI.X.SX32 R169, R169, R4, 0x1, P6 ;  /* 0x00000004a9a97211 */ /* 0x000fe200030f0eff */
[----:B------:R-:W-:-:S05]  /*67630*/  VIADD R0, R3, 0x69 ;  /* 0x0000006903007836 */ /* 0x000fca0000000000 */
[----:B------:R-:W3:Y:S01]  /*67640*/  LDC R176, c[0x0][0x22c] ;  /* 0x00008b00ffb07b82 */ /* 0x000ee20000000800 */
[----:B-1----:R-:W-:-:S07]  /*67650*/  ISETP.LT.AND P2, PT, R184, R171, !P0 ;  /* 0x000000abb800720c */ /* 0x002fce0004741270 */
[----:B------:R-:W1:Y:S01]  /*67660*/  LDC R170, c[0x0][0x22c] ;  /* 0x00008b00ffaa7b82 */ /* 0x000e620000000800 */
[----:B0-----:R-:W-:Y:S01]  /*67670*/  ISETP.LT.AND P5, PT, R0, R177, !P0 ;  /* 0x000000b10000720c */ /* 0x001fe200047a1270 */
[----:B------:R-:W-:-:S06]  /*67680*/  VIADD R177, R3, 0x6a ;  /* 0x0000006a03b17836 */ /* 0x000fcc0000000000 */
[----:B------:R-:W0:Y:S01]  /*67690*/  LDC R0, c[0x0][0x248] ;  /* 0x00009200ff007b82 */ /* 0x000e220000000800 */
[----:B--2---:R-:W-:Y:S02]  /*676a0*/  ISETP.LT.AND P6, PT, R179, R178, !P0 ;  /* 0x000000b2b300720c */ /* 0x004fe400047c1270 */
[----:B------:R-:W-:Y:S02]  /*676b0*/  PRMT R178, R147, 0x7632, R178 ;  /* 0x0000763293b27816 */ /* 0x000fe400000000b2 */
[----:B------:R-:W-:-:S03]  /*676c0*/  PRMT R147, R137, 0x7632, R147 ;  /* 0x0000763289937816 */ /* 0x000fc60000000093 */
[----:B------:R-:W2:Y:S01]  /*676d0*/  LDC R171, c[0x0][0x22c] ;  /* 0x00008b00ffab7b82 */ /* 0x000ea20000000800 */
[----:B------:R0:W-:Y:S01]  /*676e0*/  @P2 STG.E.U16 desc[UR4][R144.64], R178 ;  /* 0x000000b290002986 */ /* 0x0001e2000c101504 */
[----:B---3--:R-:W-:Y:S01]  /*676f0*/  ISETP.LT.AND P2, PT, R177, R176, !P0 ;  /* 0x000000b0b100720c */ /* 0x008fe20004741270 */
[----:B------:R-:W-:-:S03]  /*67700*/  VIADD R177, R3, 0x6e ;  /* 0x0000006e03b17836 */ /* 0x000fc60000000000 */
[----:B------:R-:W-:Y:S02]  /*67710*/  @P6 STG.E.U16 desc[UR4][R152.64], R136 ;  /* 0x0000008898006986 */ /* 0x000fe4000c101504 */
[----:B------:R-:W3:Y:S01]  /*67720*/  LDC R146, c[0x0][0x248] ;  /* 0x00009200ff927b82 */ /* 0x000ee20000000800 */
[----:B-1----:R-:W-:Y:S01]  /*67730*/  ISETP.LT.AND P6, PT, R177, R170, !P0 ;  /* 0x000000aab100720c */ /* 0x002fe200047c1270 */
[----:B------:R1:W-:Y:S05]  /*67740*/  @P5 STG.E.U16 desc[UR4][R154.64], R7 ;  /* 0x000000079a005986 */ /* 0x0003ea000c101504 */
[----:B------:R4:W-:Y:S01]  /*67750*/  @P2 STG.E.U16 desc[UR4][R160.64], R137 ;  /* 0x00000089a0002986 */ /* 0x0009e2000c101504 */
[----:B------:R-:W3:Y:S01]  /*67760*/  LDC R170, c[0x0][0x248] ;  /* 0x00009200ffaa7b82 */ /* 0x000ee20000000800 */
[----:B0-----:R-:W-:-:S02]  /*67770*/  IMAD.IADD R145, R5, 0x1, R0 ;  /* 0x0000000105917824 */ /* 0x001fc400078e0200 */
[----:B------:R0:W-:Y:S01]  /*67780*/  @P4 STG.E.U16 desc[UR4][R162.64], R147 ;  /* 0x00000093a2004986 */ /* 0x0001e2000c101504 */
[----:B-1----:R-:W-:-:S03]  /*67790*/  PRMT R155, R138, 0x7632, R155 ;  /* 0x000076328a9b7816 */ /* 0x002fc6000000009b */
[----:B------:R1:W-:Y:S01]  /*677a0*/  @P3 STG.E.U16 desc[UR4][R168.64], R138 ;  /* 0x0000008aa8003986 */ /* 0x0003e2000c101504 */
[----:B------:R-:W1:Y:S01]  /*677b0*/  LDC R152, c[0x0][0x22c] ;  /* 0x00008b00ff987b82 */ /* 0x000e620000000800 */
[----:B--2---:R-:W-:Y:S02]  /*677c0*/  ISETP.LT.AND P5, PT, R6, R171, !P0 ;  /* 0x000000ab0600720c */ /* 0x004fe400047a1270 */
[----:B------:R-:W-:Y:S01]  /*677d0*/  LEA R6, P2, R5, R2, 0x1 ;  /* 0x0000000205067211 */ /* 0x000fe200078408ff */
[----:B----4-:R-:W-:-:S03]  /*677e0*/  VIADD R160, R3, 0x75 ;  /* 0x0000007503a07836 */ /* 0x010fc60000000000 */
[----:B------:R-:W-:Y:S01]  /*677f0*/  LEA.HI.X.SX32 R7, R5, R4, 0x1, P2 ;  /* 0x0000000405077211 */ /* 0x000fe200010f0eff */
[----:B------:R-:W2:Y:S01]  /*67800*/  LDC R0, c[0x0][0x248] ;  /* 0x00009200ff007b82 */ /* 0x000ea20000000800 */
[C---:B------:R-:W-:Y:S01]  /*67810*/  LEA R144, P2, R145.reuse, R2, 0x1 ;  /* 0x0000000291907211 */ /* 0x040fe200078408ff */
[----:B---3--:R-:W-:-:S03]  /*67820*/  IMAD.IADD R5, R145, 0x1, R146 ;  /* 0x0000000191057824 */ /* 0x008fc600078e0292 */
[----:B------:R-:W-:Y:S01]  /*67830*/  LEA.HI.X.SX32 R145, R145, R4, 0x1, P2 ;  /* 0x0000000491917211 */ /* 0x000fe200010f0eff */
[----:B------:R3:W-:Y:S01]  /*67840*/  @P5 STG.E.U16 desc[UR4][R6.64], R155 ;  /* 0x0000009b06005986 */ /* 0x0007e2000c101504 */
[C---:B------:R-:W-:Y:S01]  /*67850*/  LEA R136, P2, R5.reuse, R2, 0x1 ;  /* 0x0000000205887211 */ /* 0x040fe200078408ff */
[----:B------:R-:W4:Y:S01]  /*67860*/  LDC R153, c[0x0][0x22c] ;  /* 0x00008b00ff997b82 */ /* 0x000f220000000800 */
[C---:B0-----:R-:W-:Y:S01]  /*67870*/  IMAD.IADD R147, R5.reuse, 0x1, R170 ;  /* 0x0000000105937824 */ /* 0x041fe200078e02aa */
[----:B------:R-:W-:Y:S01]  /*67880*/  @P6 STG.E.U16 desc[UR4][R144.64], R139 ;  /* 0x0000008b90006986 */ /* 0x000fe2000c101504 */
[----:B------:R-:W-:Y:S01]  /*67890*/  LEA.HI.X.SX32 R137, R5, R4, 0x1, P2 ;  /* 0x0000000405897211 */ /* 0x000fe200010f0eff */
[----:B------:R-:W-:-:S04]  /*678a0*/  VIADD R5, R3, 0x70 ;  /* 0x0000007003057836 */ /* 0x000fc80000000000 */
[----:B-1----:R-:W0:Y:S01]  /*678b0*/  LDC R138, c[0x0][0x248] ;  /* 0x00009200ff8a7b82 */ /* 0x002e220000000800 */
[----:B------:R-:W-:Y:S01]  /*678c0*/  ISETP.LT.AND P2, PT, R5, R152, !P0 ;  /* 0x000000980500720c */ /* 0x000fe20004741270 */
[----:B---3--:R-:W-:Y:S01]  /*678d0*/  VIADD R6, R3, 0x71 ;  /* 0x0000007103067836 */ /* 0x008fe20000000000 */
[----:B------:R-:W-:Y:S01]  /*678e0*/  PRMT R7, R139, 0x7632, R7 ;  /* 0x000076328b077816 */ /* 0x000fe20000000007 */
[----:B------:R-:W-:-:S04]  /*678f0*/  VIADD R155, R3, 0x72 ;  /* 0x00000072039b7836 */ /* 0x000fc80000000000 */
[----:B------:R-:W1:Y:S01]  /*67900*/  LDC R146, c[0x0][0x248] ;  /* 0x00009200ff927b82 */ /* 0x000e620000000800 */
[C---:B--2---:R-:W-:Y:S01]  /*67910*/  IMAD.IADD R5, R147.reuse, 0x1, R0 ;  /* 0x0000000193057824 */ /* 0x044fe200078e0200 */
[----:B------:R2:W-:Y:S06]  /*67920*/  @P1 STG.E.U16 desc[UR4][R136.64], R7 ;  /* 0x0000000788001986 */ /* 0x0005ec000c101504 */
[----:B------:R-:W3:Y:S01]  /*67930*/  LDC R154, c[0x0][0x22c] ;  /* 0x00008b00ff9a7b82 */ /* 0x000ee20000000800 */
[----:B----4-:R-:W-:Y:S02]  /*67940*/  ISETP.LT.AND P3, PT, R6, R153, !P0 ;  /* 0x000000990600720c */ /* 0x010fe40004761270 */
[----:B------:R-:W-:-:S04]  /*67950*/  LEA R6, P1, R147, R2, 0x1 ;  /* 0x0000000293067211 */ /* 0x000fc800078208ff */
[----:B--2---:R-:W-:Y:S01]  /*67960*/  LEA.HI.X.SX32 R7, R147, R4, 0x1, P1 ;  /* 0x0000000493077211 */ /* 0x004fe200008f0eff */
[----:B------:R-:W2:Y:S01]  /*67970*/  LDC R145, c[0x0][0x22c] ;  /* 0x00008b00ff917b82 */ /* 0x000ea20000000800 */
[C---:B------:R-:W-:Y:S01]  /*67980*/  LEA R136, P1, R5.reuse, R2, 0x1 ;  /* 0x0000000205887211 */ /* 0x040fe200078208ff */
[C---:B0-----:R-:W-:Y:S02]  /*67990*/  IMAD.IADD R139, R5.reuse, 0x1, R138 ;  /* 0x00000001058b7824 */ /* 0x041fe400078e028a */
[----:B------:R0:W-:Y:S01]  /*679a0*/  @P2 STG.E.U16 desc[UR4][R6.64], R128 ;  /* 0x0000008006002986 */ /* 0x0001e2000c101504 */
[----:B------:R-:W-:Y:S01]  /*679b0*/  LEA.HI.X.SX32 R137, R5, R4, 0x1, P1 ;  /* 0x0000000405897211 */ /* 0x000fe200008f0eff */
[----:B------:R-:W-:Y:S01]  /*679c0*/  VIADD R147, R3, 0x73 ;  /* 0x0000007303937836 */ /* 0x000fe20000000000 */
[C---:B------:R-:W-:Y:S01]  /*679d0*/  LEA R138, P1, R139.reuse, R2, 0x1 ;  /* 0x000000028b8a7211 */ /* 0x040fe200078208ff */
[----:B------:R-:W4:Y:S01]  /*679e0*/  LDC R0, c[0x0][0x248] ;  /* 0x00009200ff007b82 */ /* 0x000f220000000800 */
[----:B-1----:R-:W-:-:S02]  /*679f0*/  IMAD.IADD R5, R139, 0x1, R146 ;  /* 0x000000018b057824 */ /* 0x002fc400078e0292 */
[----:B------:R-:W-:-:S05]  /*67a00*/  LEA.HI.X.SX32 R139, R139, R4, 0x1, P1 ;  /* 0x000000048b8b7211 */ /* 0x000fca00008f0eff */
[----:B------:R-:W1:Y:S01]  /*67a10*/  LDC R152, c[0x0][0x22c] ;  /* 0x00008b00ff987b82 */ /* 0x000e620000000800 */
[----:B---3--:R-:W-:Y:S01]  /*67a20*/  ISETP.LT.AND P4, PT, R155, R154, !P0 ;  /* 0x0000009a9b00720c */ /* 0x008fe20004781270 */
[----:B------:R-:W-:Y:S01]  /*67a30*/  VIADD R154, R3, 0x74 ;  /* 0x00000074039a7836 */ /* 0x000fe20000000000 */
[----:B------:R-:W-:Y:S02]  /*67a40*/  PRMT R155, R128, 0x7632, R155 ;  /* 0x00007632809b7816 */ /* 0x000fe4000000009b */
[----:B0-----:R-:W-:-:S03]  /*67a50*/  LEA R6, P1, R5, R2, 0x1 ;  /* 0x0000000205067211 */ /* 0x001fc600078208ff */
[----:B------:R-:W0:Y:S01]  /*67a60*/  LDC R153, c[0x0][0x22c] ;  /* 0x00008b00ff997b82 */ /* 0x000e220000000800 */
[----:B--2---:R-:W-:Y:S01]  /*67a70*/  ISETP.LT.AND P5, PT, R160, R145, !P0 ;  /* 0x00000091a000720c */ /* 0x004fe200047a1270 */
[----:B------:R4:W-:Y:S01]  /*67a80*/  @P3 STG.E.U16 desc[UR4][R136.64], R155 ;  /* 0x0000009b88003986 */ /* 0x0009e2000c101504 */
[----:B------:R-:W-:-:S03]  /*67a90*/  LEA.HI.X.SX32 R7, R5, R4, 0x1, P1 ;  /* 0x0000000405077211 */ /* 0x000fc600008f0eff */
[----:B------:R2:W-:Y:S02]  /*67aa0*/  @P4 STG.E.U16 desc[UR4][R138.64], R129 ;  /* 0x000000818a004986 */ /* 0x0005e4000c101504 */
[----:B------:R-:W3:Y:S01]  /*67ab0*/  LDC R144, c[0x0][0x248] ;  /* 0x00009200ff907b82 */ /* 0x000ee20000000800 */
[----:B----4-:R-:W-:-:S07]  /*67ac0*/  IMAD.IADD R137, R5, 0x1, R0 ;  /* 0x0000000105897824 */ /* 0x010fce00078e0200 */
[----:B------:R-:W2:Y:S01]  /*67ad0*/  LDC R146, c[0x0][0x248] ;  /* 0x00009200ff927b82 */ /* 0x000ea20000000800 */
[----:B-1----:R-:W-:Y:S02]  /*67ae0*/  ISETP.LT.AND P3, PT, R147, R152, !P0 ;  /* 0x000000989300720c */ /* 0x002fe40004761270 */
[----:B------:R-:W-:-:S05]  /*67af0*/  LEA R136, P2, R137, R2, 0x1 ;  /* 0x0000000289887211 */ /* 0x000fca00078408ff */
[----:B------:R-:W1:Y:S01]  /*67b00*/  LDC R145, c[0x0][0x22c] ;  /* 0x00008b00ff917b82 */ /* 0x000e620000000800 */
[----:B0-----:R-:W-:Y:S01]  /*67b10*/  ISETP.LT.AND P4, PT, R154, R153, !P0 ;  /* 0x000000999a00720c */ /* 0x001fe20004781270 */
[----:B------:R-:W-:Y:S01]  /*67b20*/  VIADD R154, R3, 0x77 ;  /* 0x00000077039a7836 */ /* 0x000fe20000000000 */
[----:B------:R-:W-:-:S05]  /*67b30*/  PRMT R153, R129, 0x7632, R153 ;  /* 0x0000763281997816 */ /* 0x000fca0000000099 */
[----:B------:R-:W0:Y:S01]  /*67b40*/  LDC R0, c[0x0][0x248] ;  /* 0x00009200ff007b82 */ /* 0x000e220000000800 */
[C---:B---3--:R-:W-:Y:S01]  /*67b50*/  IMAD.IADD R5, R137.reuse, 0x1, R144 ;  /* 0x0000000189057824 */ /* 0x048fe200078e0290 */
[----:B------:R-:W-:Y:S01]  /*67b60*/  LEA.HI.X.SX32 R137, R137, R4, 0x1, P2 ;  /* 0x0000000489897211 */ /* 0x000fe200010f0eff */
[----:B------:R3:W-:Y:S03]  /*67b70*/  @P3 STG.E.U16 desc[UR4][R6.64], R153 ;  /* 0x0000009906003986 */ /* 0x0007e6000c101504 */
[C---:B------:R-:W-:Y:S01]  /*67b80*/  LEA R128, P1, R5.reuse, R2, 0x1 ;  /* 0x0000000205807211 */ /* 0x040fe200078208ff */
[----:B------:R4:W-:Y:S01]  /*67b90*/  @P4 STG.E.U16 desc[UR4][R136.64], R130 ;  /* 0x0000008288004986 */ /* 0x0009e2000c101504 */
[----:B------:R-:W0:Y:S01]  /*67ba0*/  LDC R152, c[0x0][0x22c] ;  /* 0x00008b00ff987b82 */ /* 0x000e220000000800 */
[C---:B--2---:R-:W-:Y:S01]  /*67bb0*/  IMAD.IADD R139, R5.reuse, 0x1, R146 ;  /* 0x00000001058b7824 */ /* 0x044fe200078e0292 */
[----:B------:R-:W-:Y:S01]  /*67bc0*/  LEA.HI.X.SX32 R129, R5, R4, 0x1, P1 ;  /* 0x0000000405817211 */ /* 0x000fe200008f0eff */
[----:B------:R-:W-:-:S02]  /*67bd0*/  VIADD R146, R3, 0x76 ;  /* 0x0000007603927836 */ /* 0x000fc40000000000 */
[----:B---3--:R-:W-:-:S03]  /*67be0*/  VIADD R7, R3, 0x78 ;  /* 0x0000007803077836 */ /* 0x008fc60000000000 */
[----:B------:R-:W2:Y:S01]  /*67bf0*/  LDC R147, c[0x0][0x22c] ;  /* 0x00008b00ff937b82 */ /* 0x000ea20000000800 */
[----:B-1----:R-:W-:Y:S02]  /*67c00*/  ISETP.LT.AND P2, PT, R146, R145, !P0 ;  /* 0x000000919200720c */ /* 0x002fe40004741270 */
[----:B----4-:R-:W-:Y:S02]  /*67c10*/  PRMT R137, R130, 0x7632, R137 ;  /* 0x0000763282897816 */ /* 0x010fe40000000089 */
[----:B------:R-:W-:-:S03]  /*67c20*/  LEA R6, P1, R139, R2, 0x1 ;  /* 0x000000028b067211 */ /* 0x000fc600078208ff */
[----:B------:R-:W1:Y:S01]  /*67c30*/  LDC R138, c[0x0][0x248] ;  /* 0x00009200ff8a7b82 */ /* 0x000e620000000800 */
[----:B0-----:R-:W-:Y:S01]  /*67c40*/  IMAD.IADD R5, R139, 0x1, R0 ;  /* 0x000000018b057824 */ /* 0x001fe200078e0200 */
[----:B------:R0:W-:Y:S06]  /*67c50*/  @P5 STG.E.U16 desc[UR4][R128.64], R137 ;  /* 0x0000008980005986 */ /* 0x0001ec000c101504 */
[----:B------:R-:W3:Y:S01]  /*67c60*/  LDC R144, c[0x0][0x248] ;  /* 0x00009200ff907b82 */ /* 0x000ee20000000800 */
[----:B------:R-:W-:Y:S02]  /*67c70*/  ISETP.LT.AND P4, PT, R7, R152, !P0 ;  /* 0x000000980700720c */ /* 0x000fe40004781270 */
[----:B------:R-:W-:-:S02]  /*67c80*/  LEA.HI.X.SX32 R7, R139, R4, 0x1, P1 ;  /* 0x000000048b077211 */ /* 0x000fc400008f0eff */
[----:B------:R-:W-:Y:S02]  /*67c90*/  PRMT R152, R131, 0x7632, R152 ;  /* 0x0000763283987816 */ /* 0x000fe40000000098 */
[----:B0-----:R-:W-:Y:S01]  /*67ca0*/  LEA R128, P1, R5, R2, 0x1 ;  /* 0x0000000205807211 */ /* 0x001fe200078208ff */
[----:B------:R-:W0:Y:S01]  /*67cb0*/  LDC R146, c[0x0][0x22c] ;  /* 0x00008b00ff927b82 */ /* 0x000e220000000800 */
[----:B--2---:R-:W-:Y:S01]  /*67cc0*/  ISETP.LT.AND P3, PT, R154, R147, !P0 ;  /* 0x000000939a00720c */ /* 0x004fe20004761270 */
[----:B------:R-:W-:Y:S01]  /*67cd0*/  VIADD R147, R3, 0x7a ;  /* 0x0000007a03937836 */ /* 0x000fe20000000000 */
[C---:B------:R-:W-:Y:S01]  /*67ce0*/  LEA.HI.X.SX32 R129, R5.reuse, R4, 0x1, P1 ;  /* 0x0000000405817211 */ /* 0x040fe200008f0eff */
[----:B------:R2:W-:Y:S04]  /*67cf0*/  @P2 STG.E.U16 desc[UR4][R6.64], R131 ;  /* 0x0000008306002986 */ /* 0x0005e8000c101504 */
[----:B------:R-:W4:Y:S01]  /*67d00*/  LDC R145, c[0x0][0x22c] ;  /* 0x00008b00ff917b82 */ /* 0x000f220000000800 */
[----:B-1----:R-:W-:-:S05]  /*67d10*/  IMAD.IADD R137, R5, 0x1, R138 ;  /* 0x0000000105897824 */ /* 0x002fca00078e028a */
[C---:B------:R-:W-:Y:S01]  /*67d20*/  LEA R136, P1, R137.reuse, R2, 0x1 ;  /* 0x0000000289887211 */ /* 0x040fe200078208ff */
[----:B------:R1:W-:Y:S01]  /*67d30*/  @P3 STG.E.U16 desc[UR4][R128.64], R152 ;  /* 0x0000009880003986 */ /* 0x0003e2000c101504 */
[----:B------:R-:W4:Y:S01]  /*67d40*/  LDC R0, c[0x0][0x248] ;  /* 0x00009200ff007b82 */ /* 0x000f220000000800 */
[C---:B---3--:R-:W-:Y:S01]  /*67d50*/  IMAD.IADD R5, R137.reuse, 0x1, R144 ;  /* 0x0000000189057824 */ /* 0x048fe200078e0290 */
[----:B------:R-:W-:Y:S01]  /*67d60*/  LEA.HI.X.SX32 R137, R137, R4, 0x1, P1 ;  /* 0x0000000489897211 */ /* 0x000fe200008f0eff */
[----:B------:R-:W-:-:S03]  /*67d70*/  VIADD R144, R3, 0x79 ;  /* 0x0000007903907836 */ /* 0x000fc60000000000 */
[----:B--2---:R-:W-:Y:S01]  /*67d80*/  LEA R6, P1, R5, R2, 0x1 ;  /* 0x0000000205067211 */ /* 0x004fe200078208ff */
[----:B------:R2:W-:Y:S01]  /*67d90*/  @P4 STG.E.U16 desc[UR4][R136.64], R120 ;  /* 0x0000007888004986 */ /* 0x0005e2000c101504 */
[----:B------:R-:W3:Y:S01]  /*67da0*/  LDC R130, c[0x0][0x248] ;  /* 0x00009200ff827b82 */ /* 0x000ee20000000800 */
[----:B0-----:R-:W-:Y:S01]  /*67db0*/  ISETP.LT.AND P4, PT, R147, R146, !P0 ;  /* 0x000000929300720c */ /* 0x001fe20004781270 */
[----:B-1----:R-:W-:Y:S01]  /*67dc0*/  VIADD R152, R3, 0x7b ;  /* 0x0000007b03987836 */ /* 0x002fe20000000000 */
[----:B------:R-:W-:Y:S02]  /*67dd0*/  LEA.HI.X.SX32 R7, R5, R4, 0x1, P1 ;  /* 0x0000000405077211 */ /* 0x000fe400008f0eff */
[----:B------:R-:W-:-:S03]  /*67de0*/  PRMT R147, R120, 0x7632, R147 ;  /* 0x0000763278937816 */ /* 0x000fc60000000093 */
[----:B------:R-:W0:Y:S01]  /*67df0*/  LDC R139, c[0x0][0x22c] ;  /* 0x00008b00ff8b7b82 */ /* 0x000e220000000800 */
[----:B----4-:R-:W-:Y:S01]  /*67e00*/  ISETP.LT.AND P3, PT, R144, R145, !P0 ;  /* 0x000000919000720c */ /* 0x010fe20004761270 */
[----:B--2---:R-:W-:-:S06]  /*67e10*/  VIADD R120, R3, 0x7d ;  /* 0x0000007d03787836 */ /* 0x004fcc0000000000 */
[----:B------:R-:W1:Y:S01]  /*67e20*/  LDC R138, c[0x0][0x248] ;  /* 0x00009200ff8a7b82 */ /* 0x000e620000000800 */
[----:B------:R-:W-:-:S05]  /*67e30*/  IMAD.IADD R131, R5, 0x1, R0 ;  /* 0x0000000105837824 */ /* 0x000fca00078e0200 */
[C---:B------:R-:W-:Y:S01]  /*67e40*/  LEA R128, P2, R131.reuse, R2, 0x1 ;  /* 0x0000000283807211 */ /* 0x040fe200078408ff */
[----:B------:R2:W-:Y:S01]  /*67e50*/  @P3 STG.E.U16 desc[UR4][R6.64], R147 ;  /* 0x0000009306003986 */ /* 0x0005e2000c101504 */
[----:B------:R-:W4:Y:S01]  /*67e60*/  LDC R146, c[0x0][0x22c] ;  /* 0x00008b00ff927b82 */ /* 0x000f220000000800 */
[C---:B---3--:R-:W-:Y:S01]  /*67e70*/  IMAD.IADD R5, R131.reuse, 0x1, R130 ;  /* 0x0000000183057824 */ /* 0x048fe200078e0282 */
[----:B------:R-:W-:-:S04]  /*67e80*/  LEA.HI.X.SX32 R129, R131, R4, 0x1, P2 ;  /* 0x0000000483817211 */ /* 0x000fc800010f0eff */
[----:B------:R-:W-:Y:S01]  /*67e90*/  LEA R130, P1, R5, R2, 0x1 ;  /* 0x0000000205827211 */ /* 0x000fe200078208ff */
[----:B------:R-:W-:Y:S01]  /*67ea0*/  @P4 STG.E.U16 desc[UR4][R128.64], R121 ;  /* 0x0000007980004986 */ /* 0x000fe2000c101504 */
[----:B------:R-:W3:Y:S01]  /*67eb0*/  LDC R145, c[0x0][0x22c] ;  /* 0x00008b00ff917b82 */ /* 0x000ee20000000800 */
[----:B0-----:R-:W-:Y:S01]  /*67ec0*/  ISETP.LT.AND P2, PT, R152, R139, !P0 ;  /* 0x0000008b9800720c */ /* 0x001fe20004741270 */
[----:B------:R-:W-:Y:S01]  /*67ed0*/  VIADD R139, R3, 0x7e ;  /* 0x0000007e038b7836 */ /* 0x000fe20000000000 */
[----:B--2---:R-:W-:Y:S02]  /*67ee0*/  PRMT R7, R121, 0x7632, R7 ;  /* 0x0000763279077816 */ /* 0x004fe40000000007 */
[----:B------:R-:W-:-:S03]  /*67ef0*/  LEA.HI.X.SX32 R131, R5, R4, 0x1, P1 ;  /* 0x0000000405837211 */ /* 0x000fc600008f0eff */
[----:B------:R-:W0:Y:S01]  /*67f00*/  LDC R144, c[0x0][0x22c] ;  /* 0x00008b00ff907b82 */ /* 0x000e220000000800 */
[----:B-1----:R-:W-:Y:S02]  /*67f10*/  IMAD.IADD R137, R5, 0x1, R138 ;  /* 0x0000000105897824 */ /* 0x002fe400078e028a */
[----:B------:R-:W-:-:S03]  /*67f20*/  VIADD R5, R3, 0x7c ;  /* 0x0000007c03057836 */ /* 0x000fc60000000000 */
[----:B------:R1:W-:Y:S01]  /*67f30*/  @P2 STG.E.U16 desc[UR4][R130.64], R7 ;  /* 0x0000000782002986 */ /* 0x0003e2000c101504 */
[----:B------:R-:W-:Y:S01]  /*67f40*/  LEA R6, P1, R137, R2, 0x1 ;  /* 0x0000000289067211 */ /* 0x000fe200078208ff */
[----:B------:R-:W2:Y:S01]  /*67f50*/  LDC R0, c[0x0][0x248] ;  /* 0x00009200ff007b82 */ /* 0x000ea20000000800 */
[----:B----4-:R-:W-:-:S07]  /*67f60*/  ISETP.LT.AND P4, PT, R139, R146, !P0 ;  /* 0x000000928b00720c */ /* 0x010fce0004781270 */
[----:B------:R-:W4:Y:S01]  /*67f70*/  LDC R136, c[0x0][0x248] ;  /* 0x00009200ff887b82 */ /* 0x000f220000000800 */
[----:B---3--:R-:W-:Y:S02]  /*67f80*/  ISETP.LT.AND P3, PT, R120, R145, !P0 ;  /* 0x000000917800720c */ /* 0x008fe40004761270 */
[----:B-1----:R-:W-:-:S05]  /*67f90*/  LEA.HI.X.SX32 R7, R137, R4, 0x1, P1 ;  /* 0x0000000489077211 */ /* 0x002fca00008f0eff */
[----:B------:R-:W1:Y:S01]  /*67fa0*/  LDC R138, c[0x0][0x248] ;  /* 0x00009200ff8a7b82 */ /* 0x000e620000000800 */
[----:B0-----:R-:W-:-:S07]  /*67fb0*/  ISETP.LT.AND P2, PT, R5, R144, !P0 ;  /* 0x000000900500720c */ /* 0x001fce0004741270 */
[----:B------:R-:W0:Y:S01]  /*67fc0*/  LDC R139, c[0x0][0x248] ;  /* 0x00009200ff8b7b82 */ /* 0x000e220000000800 */
[----:B--2---:R-:W-:Y:S01]  /*67fd0*/  IMAD.IADD R5, R137, 0x1, R0 ;  /* 0x0000000189057824 */ /* 0x004fe200078e0200 */
[----:B------:R-:W-:-:S04]  /*67fe0*/  PRMT R137, R122, 0x7632, R137 ;  /* 0x000076327a897816 */ /* 0x000fc80000000089 */
[C---:B------:R-:W-:Y:S01]  /*67ff0*/  LEA R120, P1, R5.reuse, R2, 0x1 ;  /* 0x0000000205787211 */ /* 0x040fe200078208ff */
[----:B------:R2:W-:Y:S01]  /*68000*/  @P2 STG.E.U16 desc[UR4][R6.64], R122 ;  /* 0x0000007a06002986 */ /* 0x0005e2000c101504 */
[----:B------:R-:W3:Y:S01]  /*68010*/  LDC R145, c[0x0][0x22c] ;  /* 0x00008b00ff917b82 */ /* 0x000ee20000000800 */
[C---:B----4-:R-:W-:Y:S01]  /*68020*/  IMAD.IADD R129, R5.reuse, 0x1, R136 ;  /* 0x0000000105817824 */ /* 0x050fe200078e0288 */
[----:B------:R-:W-:-:S04]  /*68030*/  LEA.HI.X.SX32 R121, R5, R4, 0x1, P1 ;  /* 0x0000000405797211 */ /* 0x000fc800008f0eff */
[C---:B------:R-:W-:Y:S01]  /*68040*/  LEA R128, P1, R129.reuse, R2, 0x1 ;  /* 0x0000000281807211 */ /* 0x040fe200078208ff */
[----:B------:R4:W-:Y:S01]  /*68050*/  @P3 STG.E.U16 desc[UR4][R120.64], R137 ;  /* 0x0000008978003986 */ /* 0x0009e2000c101504 */
[----:B------:R-:W3:Y:S01]  /*68060*/  LDC R161, c[0x0][0x248] ;  /* 0x00009200ffa17b82 */ /* 0x000ee20000000800 */
[C---:B-1----:R-:W-:Y:S01]  /*68070*/  IMAD.IADD R0, R129.reuse, 0x1, R138 ;  /* 0x0000000181007824 */ /* 0x042fe200078e028a */
[----:B------:R-:W-:Y:S01]  /*68080*/  LEA.HI.X.SX32 R129, R129, R4, 0x1, P1 ;  /* 0x0000000481817211 */ /* 0x000fe200008f0eff */
[----:B--2---:R-:W-:-:S04]  /*68090*/  VIADD R6, R3, 0x7f ;  /* 0x0000007f03067836 */ /* 0x004fc80000000000 */
[----:B------:R1:W-:Y:S01]  /*680a0*/  @P4 STG.E.U16 desc[UR4][R128.64], R123 ;  /* 0x0000007b80004986 */ /* 0x0003e2000c101504 */
[----:B------:R-:W2:Y:S01]  /*680b0*/  LDC R131, c[0x0][0x22c] ;  /* 0x00008b00ff837b82 */ /* 0x000ea20000000800 */
[----:B0-----:R-:W-:Y:S02]  /*680c0*/  IMAD.IADD R167, R0, 0x1, R139 ;  /* 0x0000000100a77824 */ /* 0x001fe400078e028b */
[----:B----4-:R-:W-:Y:S02]  /*680d0*/  VIADD R120, R3, 0x80 ;  /* 0x0000008003787836 */ /* 0x010fe40000000000 */
[----:B------:R-:W-:-:S03]  /*680e0*/  IMAD.IADD R252, R167, 0x1, R252 ;  /* 0x00000001a7fc7824 */ /* 0x000fc600078e02fc */
[----:B------:R-:W0:Y:S01]  /*680f0*/  LDC R144, c[0x0][0x248] ;  /* 0x00009200ff907b82 */ /* 0x000e220000000800 */
[----:B---3--:R-:W-:-:S07]  /*68100*/  ISETP.LT.AND P2, PT, R6, R145, !P0 ;  /* 0x000000910600720c */ /* 0x008fce0004741270 */
[----:B------:R-:W1:Y:S01]  /*68110*/  LDC R130, c[0x0][0x248] ;  /* 0x00009200ff827b82 */ /* 0x000e620000000800 */
[----:B------:R-:W-:-:S07]  /*68120*/  IMAD.IADD R161, R252, 0x1, R161 ;  /* 0x00000001fca17824 */ /* 0x000fce00078e02a1 */
[----:B------:R-:W3:Y:S01]  /*68130*/  LDC R136, c[0x0][0x248] ;  /* 0x00009200ff887b82 */ /* 0x000ee20000000800 */
[----:B--2---:R-:W-:-:S07]  /*68140*/  ISETP.LT.AND P1, PT, R120, R131, !P0 ;  /* 0x000000837800720c */ /* 0x004fce0004721270 */
[----:B------:R-:W2:Y:S01]  /*68150*/  LDC R211, c[0x0][0x248] ;  /* 0x00009200ffd37b82 */ /* 0x000ea20000000800 */
[----:B0-----:R-:W-:-:S04]  /*68160*/  IMAD.IADD R8, R161, 0x1, R144 ;  /* 0x00000001a1087824 */ /* 0x001fc800078e0290 */
[----:B------:R-:W-:-:S03]  /*68170*/  IMAD.IADD R237, R8, 0x1, R237 ;  /* 0x0000000108ed7824 */ /* 0x000fc600078e02ed */
[----:B------:R-:W0:Y:S01]  /*68180*/  LDC R6, c[0x0][0x248] ;  /* 0x00009200ff067b82 */ /* 0x000e220000000800 */
[----:B-1----:R-:W-:-:S07]  /*68190*/  IMAD.IADD R123, R237, 0x1, R130 ;  /* 0x00000001ed7b7824 */ /* 0x002fce00078e0282 */
[----:B------:R-:W1:Y:S01]  /*681a0*/  LDC R120, c[0x0][0x248] ;  /* 0x00009200ff787b82 */ /* 0x000e620000000800 */
[----:B---3--:R-:W-:-:S07]  /*681b0*/  IMAD.IADD R5, R123, 0x1, R136 ;  /* 0x000000017b057824 */ /* 0x008fce00078e0288 */
[----:B------:R-:W3:Y:S01]  /*681c0*/  LDC R178, c[0x0][0x248] ;  /* 0x00009200ffb27b82 */ /* 0x000ee20000000800 */
[----:B--2---:R-:W-:-:S07]  /*681d0*/  IMAD.IADD R211, R5, 0x1, R211 ;  /* 0x0000000105d37824 */ /* 0x004fce00078e02d3 */
[----:B------:R-:W2:Y:S01]  /*681e0*/  LDC R7, c[0x0][0x248] ;  /* 0x00009200ff077b82 */ /* 0x000ea20000000800 */
[----:B0-----:R-:W-:-:S07]  /*681f0*/  IMAD.IADD R239, R211, 0x1, R6 ;  /* 0x00000001d3ef7824 */ /* 0x001fce00078e0206 */
[----:B------:R-:W0:Y:S01]  /*68200*/  LDC R121, c[0x0][0x248] ;  /* 0x00009200ff797b82 */ /* 0x000e220000000800 */
[----:B-1----:R-:W-:-:S07]  /*68210*/  IMAD.IADD R8, R239, 0x1, R120 ;  /* 0x00000001ef087824 */ /* 0x002fce00078e0278 */
[----:B------:R-:W1:Y:S01]  /*68220*/  LDC R129, c[0x0][0x248] ;  /* 0x00009200ff817b82 */ /* 0x000e620000000800 */
[----:B---3--:R-:W-:-:S07]  /*68230*/  IMAD.IADD R178, R8, 0x1, R178 ;  /* 0x0000000108b27824 */ /* 0x008fce00078e02b2 */
[----:B------:R-:W3:Y:S01]  /*68240*/  LDC R171, c[0x0][0x248] ;  /* 0x00009200ffab7b82 */ /* 0x000ee20000000800 */
[----:B--2---:R-:W-:-:S07]  /*68250*/  IMAD.IADD R144, R178, 0x1, R7 ;  /* 0x00000001b2907824 */ /* 0x004fce00078e0207 */
        /* <DEDUP_REMOVED lines=8> */
[----:B--2---:R-:W-:-:S04]  /*682e0*/  IMAD.IADD R155, R6, 0x1, R155 ;  /* 0x00000001069b7824 */ /* 0x004fc800078e029b */
[----:B------:R-:W-:-:S03]  /*682f0*/  IMAD.IADD R230, R155, 0x1, R230 ;  /* 0x000000019be67824 */ /* 0x000fc600078e02e6 */
[----:B------:R-:W2:Y:S01]  /*68300*/  LDC R160, c[0x0][0x248] ;  /* 0x00009200ffa07b82 */ /* 0x000ea20000000800 */
[----:B0-----:R-:W-:-:S07]  /*68310*/  IMAD.IADD R8, R230, 0x1, R169 ;  /* 0x00000001e6087824 */ /* 0x001fce00078e02a9 */
        /* <DEDUP_REMOVED lines=102> */
[----:B-1----:R-:W-:-:S04]  /*68980*/  IMAD.IADD R34, R224, 0x1, R186 ;  /* 0x00000001e0227824 */ /* 0x002fc800078e02ba */
[----:B------:R-:W-:-:S03]  /*68990*/  IMAD.IADD R251, R34, 0x1, R251 ;  /* 0x0000000122fb7824 */ /* 0x000fc600078e02fb */
        /* <DEDUP_REMOVED lines=35> */
[----:B---3--:R-:W-:-:S04]  /*68bd0*/  IMAD.IADD R147, R169, 0x1, R216 ;  /* 0x00000001a9937824 */ /* 0x008fc800078e02d8 */
[----:B--2---:R-:W-:-:S03]  /*68be0*/  IMAD.IADD R19, R147, 0x1, R218 ;  /* 0x0000000193137824 */ /* 0x004fc600078e02da */
[----:B------:R-:W2:Y:S01]  /*68bf0*/  LDC R145, c[0x0][0x248] ;  /* 0x00009200ff917b82 */ /* 0x000ea20000000800 */
[----:B0-----:R-:W-:-:S07]  /*68c00*/  IMAD.IADD R220, R19, 0x1, R220 ;  /* 0x0000000113dc7824 */ /* 0x001fce00078e02dc */
[----:B------:R-:W0:Y:S01]  /*68c10*/  LDC R136, c[0x0][0x248] ;  /* 0x00009200ff887b82 */ /* 0x000e220000000800 */
[----:B-1----:R-:W-:-:S07]  /*68c20*/  IMAD.IADD R200, R220, 0x1, R219 ;  /* 0x00000001dcc87824 */ /* 0x002fce00078e02db */
[----:B------:R-:W1:Y:S01]  /*68c30*/  LDC R8, c[0x0][0x248] ;  /* 0x00009200ff087b82 */ /* 0x000e620000000800 */
[----:B------:R-:W-:-:S04]  /*68c40*/  IMAD.IADD R6, R200, 0x1, R240 ;  /* 0x00000001c8067824 */ /* 0x000fc800078e02f0 */
[----:B------:R-:W-:-:S03]  /*68c50*/  IMAD.IADD R122, R6, 0x1, R242 ;  /* 0x00000001067a7824 */ /* 0x000fc600078e02f2 */
[----:B------:R-:W3:Y:S01]  /*68c60*/  LDC R43, c[0x0][0x248] ;  /* 0x00009200ff2b7b82 */ /* 0x000ee20000000800 */
[----:B------:R-:W-:-:S04]  /*68c70*/  IMAD.IADD R219, R122, 0x1, R241 ;  /* 0x000000017adb7824 */ /* 0x000fc800078e02f1 */
[----:B------:R-:W-:-:S04]  /*68c80*/  IMAD.IADD R6, R219, 0x1, R243 ;  /* 0x00000001db067824 */ /* 0x000fc800078e02f3 */
[----:B------:R-:W-:Y:S02]  /*68c90*/  IMAD.IADD R162, R6, 0x1, R244 ;  /* 0x0000000106a27824 */ /* 0x000fe400078e02f4 */
[----:B------:R-:W4:Y:S02]  /*68ca0*/  LDC R6, c[0x0][0x248] ;  /* 0x00009200ff067b82 */ /* 0x000f240000000800 */
[----:B--2---:R-:W-:Y:S01]  /*68cb0*/  IMAD.IADD R192, R162, 0x1, R145 ;  /* 0x00000001a2c07824 */ /* 0x004fe200078e0291 */
[----:B-1----:R1:W-:Y:S03]  /*68cc0*/  STL.64 [R1+0x2270], R8 ;  /* 0x0022700801007387 */ /* 0x0023e60000100a00 */
[----:B------:R-:W-:-:S04]  /*68cd0*/  IMAD.IADD R249, R192, 0x1, R249 ;  /* 0x00000001c0f97824 */ /* 0x000fc800078e02f9 */
[----:B------:R-:W-:-:S04]  /*68ce0*/  IMAD.IADD R218, R249, 0x1, R246 ;  /* 0x00000001f9da7824 */ /* 0x000fc800078e02f6 */
[----:B------:R-:W-:Y:S01]  /*68cf0*/  IMAD.IADD R130, R218, 0x1, R245 ;  /* 0x00000001da827824 */ /* 0x000fe200078e02f5 */
[----:B-1----:R-:W-:-:S03]  /*68d00*/  LEA R8, P5, R161, R2, 0x1 ;  /* 0x00000002a1087211 */ /* 0x002fc600078a08ff */
[----:B------:R-:W-:Y:S01]  /*68d10*/  IMAD.IADD R248, R130, 0x1, R248 ;  /* 0x0000000182f87824 */ /* 0x000fe200078e02f8 */
[----:B------:R-:W-:-:S03]  /*68d20*/  LEA.HI.X.SX32 R9, R161, R4, 0x1, P5 ;  /* 0x00000004a1097211 */ /* 0x000fc600028f0eff */
[----:B------:R-:W-:Y:S02]  /*68d30*/  IMAD.IADD R131, R248, 0x1, R118 ;  /* 0x00000001f8837824 */ /* 0x000fe400078e0276 */
[----:B------:R1:W-:Y:S01]  /*68d40*/  STL.64 [R1+0xb00], R8 ;  /* 0x000b000801007387 */ /* 0x0003e20000100a00 */
[----:B------:R-:W2:Y:S01]  /*68d50*/  LDC R118, c[0x0][0x248] ;  /* 0x00009200ff767b82 */ /* 0x000ea20000000800 */
[----:B------:R-:W-:-:S04]  /*68d60*/  IMAD.IADD R217, R131, 0x1, R247 ;  /* 0x0000000183d97824 */ /* 0x000fc800078e02f7 */
[----:B------:R-:W-:-:S03]  /*68d70*/  IMAD.IADD R247, R217, 0x1, R126 ;  /* 0x00000001d9f77824 */ /* 0x000fc600078e027e */
[----:B------:R-:W2:Y:S01]  /*68d80*/  LDC R126, c[0x0][0x248] ;  /* 0x00009200ff7e7b82 */ /* 0x000ea20000000800 */
[----:B------:R-:W-:-:S04]  /*68d90*/  IMAD.IADD R193, R247, 0x1, R132 ;  /* 0x00000001f7c17824 */ /* 0x000fc800078e0284 */
[----:B------:R-:W-:-:S03]  /*68da0*/  IMAD.IADD R168, R193, 0x1, R141 ;  /* 0x00000001c1a87824 */ /* 0x000fc600078e028d */
[----:B-1----:R-:W1:Y:S01]  /*68db0*/  LDC R9, c[0x0][0x248] ;  /* 0x00009200ff097b82 */ /* 0x002e620000000800 */
[----:B------:R-:W-:-:S04]  /*68dc0*/  IMAD.IADD R245, R168, 0x1, R140 ;  /* 0x00000001a8f57824 */ /* 0x000fc800078e028c */
[----:B------:R-:W-:-:S03]  /*68dd0*/  IMAD.IADD R216, R245, 0x1, R142 ;  /* 0x00000001f5d87824 */ /* 0x000fc600078e028e */
[----:B------:R-:W2:Y:S01]  /*68de0*/  LDC R132, c[0x0][0x248] ;  /* 0x00009200ff847b82 */ /* 0x000ea20000000800 */
[----:B------:R-:W-:-:S04]  /*68df0*/  IMAD.IADD R120, R216, 0x1, R150 ;  /* 0x00000001d8787824 */ /* 0x000fc800078e0296 */
[----:B------:R-:W-:-:S03]  /*68e00*/  IMAD.IADD R246, R120, 0x1, R156 ;  /* 0x0000000178f67824 */ /* 0x000fc600078e029c */
[----:B------:R-:W2:Y:S01]  /*68e10*/  LDC R141, c[0x0][0x248] ;  /* 0x00009200ff8d7b82 */ /* 0x000ea20000000800 */
[----:B------:R-:W-:-:S04]  /*68e20*/  IMAD.IADD R187, R246, 0x1, R158 ;  /* 0x00000001f6bb7824 */ /* 0x000fc800078e029e */
[----:B------:R-:W-:-:S03]  /*68e30*/  IMAD.IADD R213, R187, 0x1, R172 ;  /* 0x00000001bbd57824 */ /* 0x000fc600078e02ac */
[----:B------:R-:W2:Y:S01]  /*68e40*/  LDC R140, c[0x0][0x248] ;  /* 0x00009200ff8c7b82 */ /* 0x000ea20000000800 */
[----:B----4-:R-:W-:-:S07]  /*68e50*/  IMAD.IADD R243, R213, 0x1, R6 ;  /* 0x00000001d5f37824 */ /* 0x010fce00078e0206 */
[----:B------:R-:W4:Y:S08]  /*68e60*/  LDC R6, c[0x0][0x248] ;  /* 0x00009200ff067b82 */ /* 0x000f300000000800 */
[----:B------:R-:W2:Y:S08]  /*68e70*/  LDC R142, c[0x0][0x248] ;  /* 0x00009200ff8e7b82 */ /* 0x000eb00000000800 */
[----:B------:R-:W2:Y:S01]  /*68e80*/  LDC R150, c[0x0][0x248] ;  /* 0x00009200ff967b82 */ /* 0x000ea20000000800 */
[----:B----4-:R-:W-:-:S07]  /*68e90*/  IMAD.IADD R6, R243, 0x1, R6 ;  /* 0x00000001f3067824 */ /* 0x010fce00078e0206 */
[----:B------:R-:W4:Y:S01]  /*68ea0*/  LDC R156, c[0x0][0x248] ;  /* 0x00009200ff9c7b82 */ /* 0x000f220000000800 */
[----:B0-----:R-:W-:-:S04]  /*68eb0*/  IMAD.IADD R160, R6, 0x1, R136 ;  /* 0x0000000106a07824 */ /* 0x001fc800078e0288 */
[----:B------:R-:W-:-:S03]  /*68ec0*/  IMAD.IADD R244, R160, 0x1, R41 ;  /* 0x00000001a0f47824 */ /* 0x000fc600078e0229 */
[----:B------:R-:W0:Y:S08]  /*68ed0*/  LDC R158, c[0x0][0x248] ;  /* 0x00009200ff9e7b82 */ /* 0x000e300000000800 */
[----:B------:R-:W3:Y:S08]  /*68ee0*/  LDC R41, c[0x0][0x248] ;  /* 0x00009200ff297b82 */ /* 0x000ef00000000800 */
[----:B------:R-:W0:Y:S01]  /*68ef0*/  LDC R172, c[0x0][0x248] ;  /* 0x00009200ffac7b82 */ /* 0x000e220000000800 */
[----:B---3--:R-:W-:-:S07]  /*68f00*/  IMAD.IADD R215, R244, 0x1, R41 ;  /* 0x00000001f4d77824 */ /* 0x008fce00078e0229 */
[----:B------:R-:W3:Y:S01]  /*68f10*/  LDC R41, c[0x0][0x248] ;  /* 0x00009200ff297b82 */ /* 0x000ee20000000800 */
[----:B------:R-:W-:-:S04]  /*68f20*/  IMAD.IADD R186, R215, 0x1, R197 ;  /* 0x00000001d7ba7824 */ /* 0x000fc800078e02c5 */
[----:B------:R-:W-:-:S04]  /*68f30*/  IMAD.IADD R242, R186, 0x1, R191 ;  /* 0x00000001baf27824 */ /* 0x000fc800078e02bf */
[----:B------:R-:W-:-:S04]  /*68f40*/  IMAD.IADD R145, R242, 0x1, R189 ;  /* 0x00000001f2917824 */ /* 0x000fc800078e02bd */
[----:B------:R-:W-:Y:S01]  /*68f50*/  IMAD.IADD R212, R145, 0x1, R188 ;  /* 0x0000000191d47824 */ /* 0x000fe200078e02bc */
[----:B------:R-:W-:-:S03]  /*68f60*/  LEA R188, P4, R252, R2, 0x1 ;  /* 0x00000002fcbc7211 */ /* 0x000fc600078808ff */
[----:B------:R-:W-:Y:S01]  /*68f70*/  IMAD.IADD R241, R212, 0x1, R183 ;  /* 0x00000001d4f17824 */ /* 0x000fe200078e02b7 */
[----:B------:R-:W-:-:S03]  /*68f80*/  LEA.HI.X.SX32 R189, R252, R4, 0x1, P4 ;  /* 0x00000004fcbd7211 */ /* 0x000fc600020f0eff */
[----:B------:R-:W-:Y:S01]  /*68f90*/  IMAD.IADD R136, R241, 0x1, R182 ;  /* 0x00000001f1887824 */ /* 0x000fe200078e02b6 */
[----:B------:R-:W-:Y:S01]  /*68fa0*/  LEA R182, P3, R0, R2, 0x1 ;  /* 0x0000000200b67211 */ /* 0x000fe200078608ff */
[----:B---3--:R-:W-:Y:S02]  /*68fb0*/  IMAD.IADD R41, R161, 0x1, R41 ;  /* 0x00000001a1297824 */ /* 0x008fe400078e0229 */
[----:B------:R-:W-:Y:S01]  /*68fc0*/  IMAD.IADD R185, R136, 0x1, R165 ;  /* 0x0000000188b97824 */ /* 0x000fe200078e02a5 */
[----:B------:R-:W-:-:S03]  /*68fd0*/  LEA.HI.X.SX32 R183, R0, R4, 0x1, P3 ;  /* 0x0000000400b77211 */ /* 0x000fc600018f0eff */
[----:B------:R-:W-:Y:S01]  /*68fe0*/  IMAD.IADD R240, R185, 0x1, R164 ;  /* 0x00000001b9f07824 */ /* 0x000fe200078e02a4 */
[----:B------:R-:W-:-:S03]  /*68ff0*/  LEA R164, P3, R167, R2, 0x1 ;  /* 0x00000002a7a47211 */ /* 0x000fc600078608ff */
[----:B------:R-:W-:Y:S01]  /*69000*/  IMAD.IADD R0, R240, 0x1, R190 ;  /* 0x00000001f0007824 */ /* 0x000fe200078e02be */
[----:B------:R-:W-:Y:S02]  /*69010*/  LEA.HI.X.SX32 R165, R167, R4, 0x1, P3 ;  /* 0x00000004a7a57211 */ /* 0x000fe400018f0eff */
[-C--:B------:R-:W-:Y:S01]  /*69020*/  LEA R190, P4, R237, R2.reuse, 0x1 ;  /* 0x00000002edbe7211 */ /* 0x080fe200078808ff */
[----:B------:R-:W-:Y:S01]  /*69030*/  IMAD.IADD R252, R0, 0x1, R166 ;  /* 0x0000000100fc7824 */ /* 0x000fe200078e02a6 */
[----:B------:R-:W-:Y:S02]  /*69040*/  LEA R166, P3, R41, R2, 0x1 ;  /* 0x0000000229a67211 */ /* 0x000fe400078608ff */
[-C--:B------:R-:W-:Y:S01]  /*69050*/  LEA.HI.X.SX32 R191, R237, R4.reuse, 0x1, P4 ;  /* 0x00000004edbf7211 */ /* 0x080fe200020f0eff */
[----:B------:R-:W-:Y:S01]  /*69060*/  IMAD.IADD R161, R252, 0x1, R196 ;  /* 0x00000001fca17824 */ /* 0x000fe200078e02c4 */
[----:B------:R-:W-:Y:S02]  /*69070*/  LEA.HI.X.SX32 R167, R41, R4, 0x1, P3 ;  /* 0x0000000429a77211 */ /* 0x000fe400018f0eff */
[----:B------:R-:W3:Y:S01]  /*69080*/  LDC R41, c[0x0][0x248] ;  /* 0x00009200ff297b82 */ /* 0x000ee20000000800 */
[----:B------:R-:W-:Y:S01]  /*69090*/  IMAD.IADD R237, R161, 0x1, R43 ;  /* 0x00000001a1ed7824 */ /* 0x000fe200078e022b */
[----:B------:R-:W-:-:S02]  /*690a0*/  LEA R196, P5, R123, R2, 0x1 ;  /* 0x000000027bc47211 */ /* 0x000fc400078a08ff */
[----:B------:R-:W-:Y:S02]  /*690b0*/  LEA R16, P4, R211, R2, 0x1 ;  /* 0x00000002d3107211 */ /* 0x000fe400078808ff */
[----:B------:R-:W-:Y:S02]  /*690c0*/  LEA.HI.X.SX32 R197, R123, R4, 0x1, P5 ;  /* 0x000000047bc57211 */ /* 0x000fe400028f0eff */
[----:B------:R-:W-:Y:S02]  /*690d0*/  LEA R8, P5, R239, R2, 0x1 ;  /* 0x00000002ef087211 */ /* 0x000fe400078a08ff */
[-C--:B------:R-:W-:Y:S01]  /*690e0*/  LEA.HI.X.SX32 R17, R211, R4.reuse, 0x1, P4 ;  /* 0x00000004d3117211 */ /* 0x080fe200020f0eff */
[----:B---3--:R-:W-:Y:S02]  /*690f0*/  IMAD.IADD R41, R123, 0x1, R41 ;  /* 0x000000017b297824 */ /* 0x008fe400078e0229 */
[----:B-1----:R-:W-:Y:S01]  /*69100*/  IMAD.IADD R123, R237, 0x1, R9 ;  /* 0x00000001ed7b7824 */ /* 0x002fe200078e0209 */
[----:B------:R-:W-:-:S02]  /*69110*/  LEA.HI.X.SX32 R9, R239, R4, 0x1, P5 ;  /* 0x00000004ef097211 */ /* 0x000fc400028f0eff */
[----:B------:R-:W-:-:S04]  /*69120*/  LEA R42, P3, R41, R2, 0x1 ;  /* 0x00000002292a7211 */ /* 0x000fc800078608ff */
[----:B------:R-:W-:Y:S02]  /*69130*/  LEA.HI.X.SX32 R43, R41, R4, 0x1, P3 ;  /* 0x00000004292b7211 */ /* 0x000fe400018f0eff */
[----:B------:R-:W1:Y:S03]  /*69140*/  LDC R41, c[0x0][0x248] ;  /* 0x00009200ff297b82 */ /* 0x000e660000000800 */
[----:B------:R3:W-:Y:S04]  /*69150*/  STL.64 [R1+0xae0], R42 ;  /* 0x000ae02a01007387 */ /* 0x0007e80000100a00 */
[----:B------:R2:W-:Y:S04]  /*69160*/  STL.64 [R1+0xad8], R16 ;  /* 0x000ad81001007387 */ /* 0x0005e80000100a00 */
[----:B------:R4:W-:Y:S01]  /*69170*/  STL.64 [R1+0xad0], R8 ;  /* 0x000ad00801007387 */ /* 0x0009e20000100a00 */
[----:B---3--:R-:W3:Y:S01]  /*69180*/  LDC R43, c[0x0][0x248] ;  /* 0x00009200ff2b7b82 */ /* 0x008ee20000000800 */
[----:B--2---:R-:W-:-:S07]  /*69190*/  LEA R16, P5, R144, R2, 0x1 ;  /* 0x0000000290107211 */ /* 0x004fce00078a08ff */
[----:B------:R-:W2:Y:S01]  /*691a0*/  LDC R17, c[0x0][0x248] ;  /* 0x00009200ff117b82 */ /* 0x000ea20000000800 */
[----:B-1----:R-:W-:Y:S01]  /*691b0*/  IMAD.IADD R41, R239, 0x1, R41 ;  /* 0x00000001ef297824 */ /* 0x002fe200078e0229 */
[----:B----4-:R-:W-:-:S04]  /*691c0*/  LEA R8, P4, R178, R2, 0x1 ;  /* 0x00000002b2087211 */ /* 0x010fc800078808ff */
[----:B------:R-:W-:Y:S02]  /*691d0*/  LEA R42, P3, R41, R2, 0x1 ;  /* 0x00000002292a7211 */ /* 0x000fe400078608ff */
[-C--:B------:R-:W-:Y:S01]  /*691e0*/  LEA.HI.X.SX32 R9, R178, R4.reuse, 0x1, P4 ;  /* 0x00000004b2097211 */ /* 0x080fe200020f0eff */
[----:B---3--:R-:W-:Y:S01]  /*691f0*/  IMAD.IADD R211, R123, 0x1, R43 ;  /* 0x000000017bd37824 */ /* 0x008fe200078e022b */
[-C--:B------:R-:W-:Y:S02]  /*69200*/  LEA.HI.X.SX32 R43, R41, R4.reuse, 0x1, P3 ;  /* 0x00000004292b7211 */ /* 0x080fe400018f0eff */
[----:B------:R-:W1:Y:S03]  /*69210*/  LDC R41, c[0x0][0x248] ;  /* 0x00009200ff297b82 */ /* 0x000e660000000800 */
[----:B------:R3:W-:Y:S01]  /*69220*/  STL.64 [R1+0xac8], R42 ;  /* 0x000ac82a01007387 */ /* 0x0007e20000100a00 */
[----:B--2---:R-:W-:Y:S01]  /*69230*/  IMAD.IADD R239, R211, 0x1, R17 ;  /* 0x00000001d3ef7824 */ /* 0x004fe200078e0211 */
[----:B------:R-:W-:-:S02]  /*69240*/  LEA.HI.X.SX32 R17, R144, R4, 0x1, P5 ;  /* 0x0000000490117211 */ /* 0x000fc400028f0eff */
        /* <DEDUP_REMOVED lines=37> */
[C---:B------:R-:W-:Y:S02]  /*694a0*/  LEA R42, P3, R41.reuse, R2, 0x1 ;  /* 0x00000002292a7211 */ /* 0x040fe400078608ff */
        /* <DEDUP_REMOVED lines=180> */
[----:B------:R-:W-:-:S05]  /*69ff0*/  LEA.HI.X.SX32 R17, R205, R4, 0x1, P4 ;  /* 0x00000004cd117211 */ /* 0x000fca00020f0eff */
[----:B------:R1:W-:Y:S01]  /*6a000*/  STL.64 [R1+0x958], R16 ;  /* 0x0009581001007387 */ /* 0x0003e20000100a00 */
[----:B---3--:R-:W-:Y:S01]  /*6a010*/  IMAD.IADD R121, R177, 0x1, R43 ;  /* 0x00000001b1797824 */ /* 0x008fe200078e022b */
[-C--:B------:R-:W-:Y:S02]  /*6a020*/  LEA.HI.X.SX32 R43, R41, R4.reuse, 0x1, P3 ;  /* 0x00000004292b7211 */ /* 0x080fe400018f0eff */
[----:B------:R-:W3:Y:S03]  /*6a030*/  LDC R41, c[0x0][0x248] ;  /* 0x00009200ff297b82 */ /* 0x000ee60000000800 */
[----:B------:R-:W-:Y:S01]  /*6a040*/  STL.64 [R1+0x960], R42 ;  /* 0x0009602a01007387 */ /* 0x000fe20000100a00 */
[----:B--2---:R-:W-:Y:S01]  /*6a050*/  IMAD.IADD R227, R121, 0x1, R9 ;  /* 0x0000000179e37824 */ /* 0x004fe200078e0209 */
[----:B------:R-:W-:-:S03]  /*6a060*/  LEA.HI.X.SX32 R9, R138, R4, 0x1, P5 ;  /* 0x000000048a097211 */ /* 0x000fc600028f0eff */
[----:B-1----:R-:W1:Y:S01]  /*6a070*/  LDC R17, c[0x0][0x248] ;  /* 0x00009200ff117b82 */ /* 0x002e620000000800 */
[-C--:B------:R-:W-:Y:S01]  /*6a080*/  LEA R16, P4, R228, R2.reuse, 0x1 ;  /* 0x00000002e4107211 */ /* 0x080fe200078808ff */
[----:B------:R2:W-:Y:S02]  /*6a090*/  STL.64 [R1+0x950], R8 ;  /* 0x0009500801007387 */ /* 0x0005e40000100a00 */
[----:B--2---:R-:W-:Y:S01]  /*6a0a0*/  LEA R8, P5, R176, R2, 0x1 ;  /* 0x00000002b0087211 */ /* 0x004fe200078a08ff */
[----:B---3--:R-:W-:-:S03]  /*6a0b0*/  IMAD.IADD R205, R227, 0x1, R41 ;  /* 0x00000001e3cd7824 */ /* 0x008fc600078e0229 */
[----:B------:R-:W2:Y:S01]  /*6a0c0*/  LDC R41, c[0x0][0x248] ;  /* 0x00009200ff297b82 */ /* 0x000ea20000000800 */
[----:B------:R-:W-:Y:S01]  /*6a0d0*/  LEA.HI.X.SX32 R9, R176, R4, 0x1, P5 ;  /* 0x00000004b0097211 */ /* 0x000fe200028f0eff */
[----:B-1----:R-:W-:-:S04]  /*6a0e0*/  IMAD.IADD R17, R138, 0x1, R17 ;  /* 0x000000018a117824 */ /* 0x002fc800078e0211 */
[----:B------:R-:W-:Y:S01]  /*6a0f0*/  IMAD.MOV.U32 R43, RZ, RZ, R17 ;  /* 0x000000ffff2b7224 */ /* 0x000fe200078e0011 */
[----:B------:R-:W-:Y:S02]  /*6a100*/  LEA R42, P3, R17, R2, 0x1 ;  /* 0x00000002112a7211 */ /* 0x000fe400078608ff */
[-C--:B------:R-:W-:Y:S02]  /*6a110*/  LEA.HI.X.SX32 R17, R228, R4.reuse, 0x1, P4 ;  /* 0x00000004e4117211 */ /* 0x080fe400020f0eff */
[----:B------:R-:W-:-:S05]  /*6a120*/  LEA.HI.X.SX32 R43, R43, R4, 0x1, P3 ;  /* 0x000000042b2b7211 */ /* 0x000fca00018f0eff */
[----:B------:R1:W-:Y:S01]  /*6a130*/  STL.64 [R1+0x948], R42 ;  /* 0x0009482a01007387 */ /* 0x0003e20000100a00 */
[----:B--2---:R-:W-:-:S03]  /*6a140*/  IMAD.IADD R138, R205, 0x1, R41 ;  /* 0x00000001cd8a7824 */ /* 0x004fc600078e0229 */
[----:B------:R2:W-:Y:S01]  /*6a150*/  STL.64 [R1+0x940], R16 ;  /* 0x0009401001007387 */ /* 0x0005e20000100a00 */
[----:B------:R-:W3:Y:S03]  /*6a160*/  LDC R41, c[0x0][0x248] ;  /* 0x00009200ff297b82 */ /* 0x000ee60000000800 */
[----:B------:R4:W-:Y:S01]  /*6a170*/  STL.64 [R1+0x938], R8 ;  /* 0x0009380801007387 */ /* 0x0009e20000100a00 */
[----:B-1----:R-:W-:-:S04]  /*6a180*/  LEA R42, P3, R40, R2, 0x1 ;  /* 0x00000002282a7211 */ /* 0x002fc800078608ff */
[----:B------:R-:W-:Y:S02]  /*6a190*/  LEA.HI.X.SX32 R43, R40, R4, 0x1, P3 ;  /* 0x00000004282b7211 */ /* 0x000fe400018f0eff */
[-C--:B--2---:R-:W-:Y:S02]  /*6a1a0*/  LEA R16, P4, R204, R2.reuse, 0x1 ;  /* 0x00000002cc107211 */ /* 0x084fe400078808ff */
[----:B----4-:R-:W-:Y:S01]  /*6a1b0*/  LEA R8, P5, R226, R2, 0x1 ;  /* 0x00000002e2087211 */ /* 0x010fe200078a08ff */
[----:B------:R-:W-:Y:S01]  /*6a1c0*/  STL.64 [R1+0x930], R42 ;  /* 0x0009302a01007387 */ /* 0x000fe20000100a00 */
[-C--:B------:R-:W-:Y:S02]  /*6a1d0*/  LEA.HI.X.SX32 R17, R204, R4.reuse, 0x1, P4 ;  /* 0x00000004cc117211 */ /* 0x080fe400020f0eff */
[----:B------:R-:W-:Y:S02]  /*6a1e0*/  LEA.HI.X.SX32 R9, R226, R4, 0x1, P5 ;  /* 0x00000004e2097211 */ /* 0x000fe400028f0eff */
[----:B------:R-:W-:Y:S01]  /*6a1f0*/  LEA R40, P5, R129, R2, 0x1 ;  /* 0x0000000281287211 */ /* 0x000fe200078a08ff */
[----:B------:R1:W-:Y:S01]  /*6a200*/  STL.64 [R1+0x928], R16 ;  /* 0x0009281001007387 */ /* 0x0003e20000100a00 */
[----:B---3--:R-:W-:-:S02]  /*6a210*/  IMAD.IADD R228, R138, 0x1, R41 ;  /* 0x000000018ae47824 */ /* 0x008fc400078e0229 */
[----:B------:R-:W2:Y:S01]  /*6a220*/  LDC R41, c[0x0][0x248] ;  /* 0x00009200ff297b82 */ /* 0x000ea20000000800 */
[----:B------:R3:W-:Y:S01]  /*6a230*/  STL.64 [R1+0x920], R8 ;  /* 0x0009200801007387 */ /* 0x0007e20000100a00 */
[----:B-1----:R-:W-:-:S06]  /*6a240*/  LEA R16, P4, R146, R2, 0x1 ;  /* 0x0000000292107211 */ /* 0x002fcc00078808ff */
[----:B------:R-:W1:Y:S01]  /*6a250*/  LDC R43, c[0x0][0x248] ;  /* 0x00009200ff2b7b82 */ /* 0x000e620000000800 */
[----:B---3--:R-:W-:Y:S01]  /*6a260*/  LEA R8, P3, R23, R2, 0x1 ;  /* 0x0000000217087211 */ /* 0x008fe200078608ff */
[----:B--2---:R-:W-:-:S03]  /*6a270*/  IMAD.IADD R176, R228, 0x1, R41 ;  /* 0x00000001e4b07824 */ /* 0x004fc600078e0229 */
[----:B------:R-:W-:-:S03]  /*6a280*/  LEA.HI.X.SX32 R9, R23, R4, 0x1, P3 ;  /* 0x0000000417097211 */ /* 0x000fc600018f0eff */
[----:B------:R-:W2:Y:S01]  /*6a290*/  LDC R41, c[0x0][0x248] ;  /* 0x00009200ff297b82 */ /* 0x000ea20000000800 */
[----:B------:R-:W-:Y:S01]  /*6a2a0*/  LEA.HI.X.SX32 R17, R146, R4, 0x1, P4 ;  /* 0x0000000492117211 */ /* 0x000fe200020f0eff */
[----:B------:R3:W-:Y:S06]  /*6a2b0*/  STL.64 [R1+0x918], R8 ;  /* 0x0009180801007387 */ /* 0x0007ec0000100a00 */
[----:B------:R-:W4:Y:S01]  /*6a2c0*/  LDC R23, c[0x0][0x248] ;  /* 0x00009200ff177b82 */ /* 0x000f220000000800 */
[----:B---3--:R-:W3:Y:S01]  /*6a2d0*/  LDL.LU.64 R8, [R1+0x2270] ;  /* 0x0022700001087983 */ /* 0x008ee20000300a00 */
[----:B--2---:R-:W-:-:S06]  /*6a2e0*/  IMAD.IADD R204, R176, 0x1, R41 ;  /* 0x00000001b0cc7824 */ /* 0x004fcc00078e0229 */
[----:B------:R-:W2:Y:S01]  /*6a2f0*/  LDC R41, c[0x0][0x248] ;  /* 0x00009200ff297b82 */ /* 0x000ea20000000800 */
[----:B------:R0:W-:Y:S04]  /*6a300*/  STL.64 [R1+0x910], R16 ;  /* 0x0009101001007387 */ /* 0x0001e80000100a00 */
[----:B0-----:R-:W3:Y:S01]  /*6a310*/  LDL.LU.64 R16, [R1+0x2268] ;  /* 0x0022680001107983 */ /* 0x001ee20000300a00 */
[----:B--2---:R-:W-:Y:S01]  /*6a320*/  IMAD.IADD R226, R204, 0x1, R41 ;  /* 0x00000001cce27824 */ /* 0x004fe200078e0229 */
[----:B------:R-:W-:-:S05]  /*6a330*/  LEA.HI.X.SX32 R41, R129, R4, 0x1, P5 ;  /* 0x0000000481297211 */ /* 0x000fca00028f0eff */
[----:B------:R0:W-:Y:S02]  /*6a340*/  STL.64 [R1+0x908], R40 ;  /* 0x0009082801007387 */ /* 0x0001e40000100a00 */
[----:B0-----:R-:W-:Y:S01]  /*6a350*/  IMAD.MOV.U32 R41, RZ, RZ, R22 ;  /* 0x000000ffff297224 */ /* 0x001fe200078e0016 */
[----:B------:R-:W-:-:S04]  /*6a360*/  LEA R40, P3, R22, R2, 0x1 ;  /* 0x0000000216287211 */ /* 0x000fc800078608ff */
[----:B------:R-:W-:-:S05]  /*6a370*/  LEA.HI.X.SX32 R41, R41, R4, 0x1, P3 ;  /* 0x0000000429297211 */ /* 0x000fca00018f0eff */
[----:B------:R0:W-:Y:S04]  /*6a380*/  STL.64 [R1+0x900], R40 ;  /* 0x0009002801007387 */ /* 0x0001e80000100a00 */
[----:B0-----:R-:W2:Y:S01]  /*6a390*/  LDL.LU.64 R40, [R1+0x2260] ;  /* 0x0022600001287983 */ /* 0x001ea20000300a00 */
[----:B------:R-:W-:Y:S01]  /*6a3a0*/  LEA R42, P4, R225, R2, 0x1 ;  /* 0x00000002e12a7211 */ /* 0x000fe200078808ff */
[----:B-1----:R-:W-:-:S03]  /*6a3b0*/  IMAD.IADD R146, R226, 0x1, R43 ;  /* 0x00000001e2927824 */ /* 0x002fc600078e022b */
[----:B------:R-:W-:Y:S02]  /*6a3c0*/  LEA.HI.X.SX32 R43, R225, R4, 0x1, P4 ;  /* 0x00000004e12b7211 */ /* 0x000fe400020f0eff */
[----:B------:R-:W-:-:S03]  /*6a3d0*/  LEA R22, P5, R203, R2, 0x1 ;  /* 0x00000002cb167211 */ /* 0x000fc600078a08ff */
[----:B------:R0:W-:Y:S01]  /*6a3e0*/  STL.64 [R1+0x8f8], R42 ;  /* 0x0008f82a01007387 */ /* 0x0001e20000100a00 */
[----:B----4-:R-:W-:Y:S01]  /*6a3f0*/  IMAD.IADD R129, R146, 0x1, R23 ;  /* 0x0000000192817824 */ /* 0x010fe200078e0217 */
[----:B------:R-:W-:Y:S02]  /*6a400*/  LEA.HI.X.SX32 R23, R203, R4, 0x1, P5 ;  /* 0x00000004cb177211 */ /* 0x000fe400028f0eff */
[----:B0-----:R-:W-:-:S04]  /*6a410*/  LEA R42, P3, R35, R2, 0x1 ;  /* 0x00000002232a7211 */ /* 0x001fc800078608ff */
[----:B------:R-:W-:Y:S01]  /*6a420*/  LEA.HI.X.SX32 R43, R35, R4, 0x1, P3 ;  /* 0x00000004232b7211 */ /* 0x000fe200018f0eff */
[----:B------:R-:W-:Y:S04]  /*6a430*/  STL.64 [R1+0x8f0], R22 ;  /* 0x0008f01601007387 */ /* 0x000fe80000100a00 */
[----:B------:R0:W-:Y:S04]  /*6a440*/  STL.64 [R1+0x8e8], R42 ;  /* 0x0008e82a01007387 */ /* 0x0001e80000100a00 */
[----:B0-----:R-:W4:Y:S01]  /*6a450*/  LDL.LU.64 R42, [R1+0x2258] ;  /* 0x00225800012a7983 */ /* 0x001f220000300a00 */
[----:B------:R-:W-:-:S04]  /*6a460*/  LEA R22, P4, R171, R2, 0x1 ;  /* 0x00000002ab167211 */ /* 0x000fc800078808ff */
[----:B------:R-:W-:Y:S01]  /*6a470*/  LEA.HI.X.SX32 R23, R171, R4, 0x1, P4 ;  /* 0x00000004ab177211 */ /* 0x000fe200020f0eff */
[----:B--2---:R-:W-:-:S04]  /*6a480*/  IMAD.IADD R225, R129, 0x1, R41 ;  /* 0x0000000181e17824 */ /* 0x004fc800078e0229 */
[----:B------:R-:W-:Y:S01]  /*6a490*/  IMAD.IADD R203, R225, 0x1, R40 ;  /* 0x00000001e1cb7824 */ /* 0x000fe200078e0228 */
[----:B------:R-:W-:-:S04]  /*6a4a0*/  LEA R40, P5, R224, R2, 0x1 ;  /* 0x00000002e0287211 */ /* 0x000fc800078a08ff */
[----:B------:R-:W-:-:S05]  /*6a4b0*/  LEA.HI.X.SX32 R41, R224, R4, 0x1, P5 ;  /* 0x00000004e0297211 */ /* 0x000fca00028f0eff */
[----:B------:R0:W-:Y:S04]  /*6a4c0*/  STL.64 [R1+0x2220], R40 ;  /* 0x0022202801007387 */ /* 0x0001e80000100a00 */
[----:B------:R1:W-:Y:S01]  /*6a4d0*/  STL.64 [R1+0x8e0], R22 ;  /* 0x0008e01601007387 */ /* 0x0003e20000100a00 */
[----:B0-----:R-:W0:Y:S01]  /*6a4e0*/  LDC R40, c[0x0][0x248] ;  /* 0x00009200ff287b82 */ /* 0x001e220000000800 */
[----:B-1----:R-:W-:Y:S01]  /*6a4f0*/  IMAD.MOV.U32 R23, RZ, RZ, R34 ;  /* 0x000000ffff177224 */ /* 0x002fe200078e0022 */
[-C--:B------:R-:W-:Y:S02]  /*6a500*/  LEA R22, P3, R34, R2.reuse, 0x1 ;  /* 0x0000000222167211 */ /* 0x080fe400078608ff */
[----:B------:R-:W-:Y:S02]  /*6a510*/  LEA R34, P4, R251, R2, 0x1 ;  /* 0x00000002fb227211 */ /* 0x000fe400078808ff */
[----:B------:R-:W-:-:S02]  /*6a520*/  LEA.HI.X.SX32 R23, R23, R4, 0x1, P3 ;  /* 0x0000000417177211 */ /* 0x000fc400018f0eff */
[----:B------:R-:W-:-:S03]  /*6a530*/  LEA.HI.X.SX32 R35, R251, R4, 0x1, P4 ;  /* 0x00000004fb237211 */ /* 0x000fc600020f0eff */
[----:B------:R1:W-:Y:S04]  /*6a540*/  STL.64 [R1+0x8d0], R22 ;  /* 0x0008d01601007387 */ /* 0x0003e80000100a00 */
[----:B-1----:R-:W2:Y:S04]  /*6a550*/  LDL.LU.64 R22, [R1+0x2250] ;  /* 0x0022500001167983 */ /* 0x002ea80000300a00 */
[----:B------:R1:W-:Y:S04]  /*6a560*/  STL.64 [R1+0x8c8], R34 ;  /* 0x0008c82201007387 */ /* 0x0003e80000100a00 */
[----:B-1----:R-:W3:Y:S01]  /*6a570*/  LDL.LU.64 R34, [R1+0x2248] ;  /* 0x0022480001227983 */ /* 0x002ee20000300a00 */
[----:B----4-:R-:W-:-:S04]  /*6a580*/  IMAD.IADD R171, R203, 0x1, R43 ;  /* 0x00000001cbab7824 */ /* 0x010fc800078e022b */
[----:B------:R-:W-:Y:S01]  /*6a590*/  IMAD.IADD R224, R171, 0x1, R42 ;  /* 0x00000001abe07824 */ /* 0x000fe200078e022a */
[----:B------:R-:W-:-:S04]  /*6a5a0*/  LEA R42, P5, R202, R2, 0x1 ;  /* 0x00000002ca2a7211 */ /* 0x000fc800078a08ff */
[----:B------:R-:W-:Y:S01]  /*6a5b0*/  LEA.HI.X.SX32 R43, R202, R4, 0x1, P5 ;  /* 0x00000004ca2b7211 */ /* 0x000fe200028f0eff */
[----:B0-----:R-:W-:-:S04]  /*6a5c0*/  IMAD.IADD R251, R224, 0x1, R40 ;  /* 0x00000001e0fb7824 */ /* 0x001fc800078e0228 */
[----:B------:R0:W-:Y:S01]  /*6a5d0*/  STL.64 [R1+0x8c0], R42 ;  /* 0x0008c02a01007387 */ /* 0x0001e20000100a00 */
[-C--:B------:R-:W-:Y:S01]  /*6a5e0*/  LEA R40, P4, R221, R2.reuse, 0x1 ;  /* 0x00000002dd287211 */ /* 0x080fe200078808ff */
[----:B0-----:R-:W-:Y:S01]  /*6a5f0*/  IMAD.MOV.U32 R43, RZ, RZ, R33 ;  /* 0x000000ffff2b7224 */ /* 0x001fe200078e0021 */
[----:B------:R-:W-:-:S04]  /*6a600*/  LEA R42, P3, R33, R2, 0x1 ;  /* 0x00000002212a7211 */ /* 0x000fc800078608ff */
[----:B------:R-:W-:Y:S01]  /*6a610*/  LEA.HI.X.SX32 R43, R43, R4, 0x1, P3 ;  /* 0x000000042b2b7211 */ /* 0x000fe200018f0eff */
[----:B------:R-:W-:Y:S04]  /*6a620*/  STL [R1+0x8b0], R40 ;  /* 0x0008b02801007387 */ /* 0x000fe80000100800 */
[----:B------:R0:W-:Y:S02]  /*6a630*/  STL.64 [R1+0x2210], R42 ;  /* 0x0022102a01007387 */ /* 0x0001e40000100a00 */
[----:B0-----:R-:W-:Y:S02]  /*6a640*/  IMAD.MOV.U32 R43, RZ, RZ, R41 ;  /* 0x000000ffff2b7224 */ /* 0x001fe400078e0029 */
[----:B------:R-:W0:Y:S01]  /*6a650*/  LDC R41, c[0x0][0x248] ;  /* 0x00009200ff297b82 */ /* 0x000e220000000800 */
[----:B------:R-:W-:-:S02]  /*6a660*/  IMAD.MOV.U32 R42, RZ, RZ, R40 ;  /* 0x000000ffff2a7224 */ /* 0x000fc400078e0028 */
[----:B------:R-:W-:-:S05]  /*6a670*/  IMAD.IADD R202, R251, 0x1, R32 ;  /* 0x00000001fbca7824 */ /* 0x000fca00078e0220 */
[----:B------:R-:W1:Y:S01]  /*6a680*/  LDC R40, c[0x0][0x248] ;  /* 0x00009200ff287b82 */ /* 0x000e620000000800 */
[----:B------:R-:W-:Y:S02]  /*6a690*/  LEA.HI.X.SX32 R43, R221, R4, 0x1, P4 ;  /* 0x00000004dd2b7211 */ /* 0x000fe400020f0eff */
[----:B------:R-:W-:Y:S01]  /*6a6a0*/  LEA R32, P5, R152, R2, 0x1 ;  /* 0x0000000298207211 */ /* 0x000fe200078a08ff */
[----:B0-----:R-:W-:-:S04]  /*6a6b0*/  IMAD.IADD R221, R202, 0x1, R41 ;  /* 0x00000001cadd7824 */ /* 0x001fc800078e0229 */
[----:B------:R-:W0:Y:S01]  /*6a6c0*/  LDC R41, c[0x0][0x248] ;  /* 0x00009200ff297b82 */ /* 0x000e220000000800 */
[C---:B------:R-:W-:Y:S01]  /*6a6d0*/  LEA.HI.X.SX32 R33, R152.reuse, R4, 0x1, P5 ;  /* 0x0000000498217211 */ /* 0x040fe200028f0eff */
[----:B------:R4:W-:Y:S01]  /*6a6e0*/  STL [R1+0x8b4], R43 ;  /* 0x0008b42b01007387 */ /* 0x0009e20000100800 */
[----:B-1----:R-:W-:-:S03]  /*6a6f0*/  IMAD.IADD R40, R152, 0x1, R40 ;  /* 0x0000000198287824 */ /* 0x002fc600078e0228 */
[----:B------:R1:W-:Y:S01]  /*6a700*/  STL.64 [R1+0x8a8], R32 ;  /* 0x0008a82001007387 */ /* 0x0003e20000100a00 */
[----:B------:R-:W-:-:S04]  /*6a710*/  LEA R42, P4, R170, R2, 0x1 ;  /* 0x00000002aa2a7211 */ /* 0x000fc800078808ff */
[----:B----4-:R-:W-:Y:S01]  /*6a720*/  LEA.HI.X.SX32 R43, R170, R4, 0x1, P4 ;  /* 0x00000004aa2b7211 */ /* 0x010fe200020f0eff */
[----:B-1----:R-:W-:Y:S01]  /*6a730*/  IMAD.MOV.U32 R33, RZ, RZ, R40 ;  /* 0x000000ffff217224 */ /* 0x002fe200078e0028 */
[-C--:B------:R-:W-:Y:S02]  /*6a740*/  LEA R32, P3, R40, R2.reuse, 0x1 ;  /* 0x0000000228207211 */ /* 0x080fe400078608ff */
[----:B------:R-:W-:Y:S01]  /*6a750*/  LEA R40, P5, R223, R2, 0x1 ;  /* 0x00000002df287211 */ /* 0x000fe200078a08ff */
[----:B0-----:R-:W-:Y:S01]  /*6a760*/  IMAD.IADD R152, R221, 0x1, R41 ;  /* 0x00000001dd987824 */ /* 0x001fe200078e0229 */
[-C--:B------:R-:W-:Y:S02]  /*6a770*/  LEA.HI.X.SX32 R33, R33, R4.reuse, 0x1, P3 ;  /* 0x0000000421217211 */ /* 0x080fe400018f0eff */
[----:B------:R-:W-:-:S03]  /*6a780*/  LEA.HI.X.SX32 R41, R223, R4, 0x1, P5 ;  /* 0x00000004df297211 */ /* 0x000fc600028f0eff */
[----:B------:R-:W-:Y:S04]  /*6a790*/  STL.64 [R1+0x2228], R32 ;  /* 0x0022282001007387 */ /* 0x000fe80000100a00 */
[----:B------:R-:W-:Y:S04]  /*6a7a0*/  STL.64 [R1+0x890], R40 ;  /* 0x0008902801007387 */ /* 0x000fe80000100a00 */
[----:B------:R0:W-:Y:S02]  /*6a7b0*/  STL.64 [R1+0x898], R42 ;  /* 0x0008982a01007387 */ /* 0x0001e40000100a00 */
[----:B0-----:R-:W0:Y:S01]  /*6a7c0*/  LDC R43, c[0x0][0x248] ;  /* 0x00009200ff2b7b82 */ /* 0x001e220000000800 */
[----:B------:R-:W-:-:S04]  /*6a7d0*/  LEA R40, P3, R21, R2, 0x1 ;  /* 0x0000000215287211 */ /* 0x000fc800078608ff */
[----:B------:R-:W-:Y:S02]  /*6a7e0*/  LEA.HI.X.SX32 R41, R21, R4, 0x1, P3 ;  /* 0x0000000415297211 */ /* 0x000fe400018f0eff */
[C---:B------:R-:W-:Y:S01]  /*6a7f0*/  LEA R32, P4, R201.reuse, R2, 0x1 ;  /* 0x00000002c9207211 */ /* 0x040fe200078808ff */
[----:B------:R-:W1:Y:S02]  /*6a800*/  LDC R42, c[0x0][0x248] ;  /* 0x00009200ff2a7b82 */ /* 0x000e640000000800 */
[----:B------:R4:W-:Y:S01]  /*6a810*/  STL.64 [R1+0x888], R40 ;  /* 0x0008882801007387 */ /* 0x0009e20000100a00 */
[----:B------:R-:W-:Y:S01]  /*6a820*/  LEA.HI.X.SX32 R33, R201, R4, 0x1, P4 ;  /* 0x00000004c9217211 */ /* 0x000fe200020f0eff */
[----:B0-----:R-:W-:-:S05]  /*6a830*/  IMAD.IADD R43, R137, 0x1, R43 ;  /* 0x00000001892b7824 */ /* 0x001fca00078e022b */
[C---:B----4-:R-:W-:Y:S01]  /*6a840*/  LEA R40, P3, R43.reuse, R2, 0x1 ;  /* 0x000000022b287211 */ /* 0x050fe200078608ff */
[----:B------:R-:W-:Y:S03]  /*6a850*/  STL.64 [R1+0x880], R32 ;  /* 0x0008802001007387 */ /* 0x000fe60000100a00 */
[----:B------:R-:W-:Y:S01]  /*6a860*/  LEA.HI.X.SX32 R41, R43, R4, 0x1, P3 ;  /* 0x000000042b297211 */ /* 0x000fe200018f0eff */
[----:B---3--:R-:W-:-:S04]  /*6a870*/  IMAD.IADD R170, R152, 0x1, R35 ;  /* 0x0000000198aa7824 */ /* 0x008fc800078e0223 */
[----:B------:R-:W-:Y:S01]  /*6a880*/  IMAD.IADD R223, R170, 0x1, R34 ;  /* 0x00000001aadf7824 */ /* 0x000fe200078e0222 */
[----:B------:R-:W-:-:S04]  /*6a890*/  LEA R34, P5, R137, R2, 0x1 ;  /* 0x0000000289227211 */ /* 0x000fc800078a08ff */
[----:B------:R-:W-:-:S05]  /*6a8a0*/  LEA.HI.X.SX32 R35, R137, R4, 0x1, P5 ;  /* 0x0000000489237211 */ /* 0x000fca00028f0eff */
[----:B------:R-:W-:Y:S04]  /*6a8b0*/  STL.64 [R1+0x21f8], R34 ;  /* 0x0021f82201007387 */ /* 0x000fe80000100a00 */
[----:B------:R0:W-:Y:S02]  /*6a8c0*/  STL.64 [R1+0x870], R40 ;  /* 0x0008702801007387 */ /* 0x0001e40000100a00 */
[----:B0-----:R-:W0:Y:S01]  /*6a8d0*/  LDC R41, c[0x0][0x248] ;  /* 0x00009200ff297b82 */ /* 0x001e220000000800 */
[----:B------:R-:W-:Y:S01]  /*6a8e0*/  IMAD.IADD R201, R223, 0x1, R20 ;  /* 0x00000001dfc97824 */ /* 0x000fe200078e0214 */
[-C--:B------:R-:W-:Y:S02]  /*6a8f0*/  LEA R20, P4, R222, R2.reuse, 0x1 ;  /* 0x00000002de147211 */ /* 0x080fe400078808ff */
[----:B------:R-:W-:-:S04]  /*6a900*/  LEA R32, P5, R250, R2, 0x1 ;  /* 0x00000002fa207211 */ /* 0x000fc800078a08ff */
[----:B------:R-:W3:Y:S01]  /*6a910*/  LDC R40, c[0x0][0x248] ;  /* 0x00009200ff287b82 */ /* 0x000ee20000000800 */
[----:B0-----:R-:W-:-:S05]  /*6a920*/  IMAD.IADD R41, R250, 0x1, R41 ;  /* 0x00000001fa297824 */ /* 0x001fca00078e0229 */
[----:B------:R-:W-:-:S04]  /*6a930*/  LEA R34, P3, R41, R2, 0x1 ;  /* 0x0000000229227211 */ /* 0x000fc800078608ff */
[-C--:B------:R-:W-:Y:S02]  /*6a940*/  LEA.HI.X.SX32 R35, R41, R4.reuse, 0x1, P3 ;  /* 0x0000000429237211 */ /* 0x080fe400018f0eff */
[----:B------:R-:W0:Y:S01]  /*6a950*/  LDC R41, c[0x0][0x248] ;  /* 0x00009200ff297b82 */ /* 0x000e220000000800 */
[----:B-1----:R-:W-:Y:S01]  /*6a960*/  IMAD.IADD R137, R201, 0x1, R42 ;  /* 0x00000001c9897824 */ /* 0x002fe200078e022a */
[-C--:B------:R-:W-:Y:S02]  /*6a970*/  LEA.HI.X.SX32 R21, R222, R4.reuse, 0x1, P4 ;  /* 0x00000004de157211 */ /* 0x080fe400020f0eff */
[----:B------:R-:W-:Y:S01]  /*6a980*/  LEA.HI.X.SX32 R33, R250, R4, 0x1, P5 ;  /* 0x00000004fa217211 */ /* 0x000fe200028f0eff */
[----:B--2---:R-:W-:Y:S02]  /*6a990*/  IMAD.IADD R222, R137, 0x1, R23 ;  /* 0x0000000189de7824 */ /* 0x004fe400078e0217 */
[----:B------:R-:W-:Y:S02]  /*6a9a0*/  STL.64 [R1+0x21e8], R20 ;  /* 0x0021e81401007387 */ /* 0x000fe40000100a00 */
[----:B------:R-:W-:-:S02]  /*6a9b0*/  IMAD.IADD R250, R222, 0x1, R22 ;  /* 0x00000001defa7824 */ /* 0x000fc400078e0216 */
[----:B------:R1:W-:Y:S01]  /*6a9c0*/  STL.64 [R1+0x860], R32 ;  /* 0x0008602001007387 */ /* 0x0003e20000100a00 */
[----:B------:R-:W-:-:S04]  /*6a9d0*/  LEA R22, P5, R214, R2, 0x1 ;  /* 0x00000002d6167211 */ /* 0x000fc800078a08ff */
[----:B------:R-:W-:Y:S02]  /*6a9e0*/  LEA.HI.X.SX32 R23, R214, R4, 0x1, P5 ;  /* 0x00000004d6177211 */ /* 0x000fe400028f0eff */
[----:B-1----:R-:W-:Y:S01]  /*6a9f0*/  LEA R32, P4, R194, R2, 0x1 ;  /* 0x00000002c2207211 */ /* 0x002fe200078808ff */
[----:B0-----:R-:W-:-:S03]  /*6aa00*/  IMAD.IADD R41, R214, 0x1, R41 ;  /* 0x00000001d6297824 */ /* 0x001fc600078e0229 */
[----:B------:R-:W-:Y:S01]  /*6aa10*/  LEA.HI.X.SX32 R33, R194, R4, 0x1, P4 ;  /* 0x00000004c2217211 */ /* 0x000fe200020f0eff */
[----:B------:R-:W-:Y:S04]  /*6aa20*/  STL.64 [R1+0x858], R34 ;  /* 0x0008582201007387 */ /* 0x000fe80000100a00 */
[----:B------:R-:W-:Y:S04]  /*6aa30*/  STL.64 [R1+0x850], R32 ;  /* 0x0008502001007387 */ /* 0x000fe80000100a00 */
[----:B------:R0:W-:Y:S02]  /*6aa40*/  STL.64 [R1+0x848], R22 ;  /* 0x0008481601007387 */ /* 0x0001e40000100a00 */
[----:B0-----:R-:W-:-:S04]  /*6aa50*/  LEA R22, P3, R41, R2, 0x1 ;  /* 0x0000000229167211 */ /* 0x001fc800078608ff */
[----:B------:R-:W-:Y:S02]  /*6aa60*/  LEA.HI.X.SX32 R23, R41, R4, 0x1, P3 ;  /* 0x0000000429177211 */ /* 0x000fe400018f0eff */
[----:B------:R-:W0:Y:S01]  /*6aa70*/  LDC R41, c[0x0][0x248] ;  /* 0x00009200ff297b82 */ /* 0x000e220000000800 */
[-C--:B------:R-:W-:Y:S01]  /*6aa80*/  LEA R32, P5, R147, R2.reuse, 0x1 ;  /* 0x0000000293207211 */ /* 0x080fe200078a08ff */
[----:B---3--:R-:W-:Y:S01]  /*6aa90*/  IMAD.IADD R194, R250, 0x1, R40 ;  /* 0x00000001fac27824 */ /* 0x008fe200078e0228 */
[----:B------:R-:W-:Y:S02]  /*6aaa0*/  LEA R34, P4, R169, R2, 0x1 ;  /* 0x00000002a9227211 */ /* 0x000fe400078808ff */
[-C--:B------:R-:W-:Y:S01]  /*6aab0*/  LEA.HI.X.SX32 R33, R147, R4.reuse, 0x1, P5 ;  /* 0x0000000493217211 */ /* 0x080fe200028f0eff */
[----:B------:R1:W-:Y:S02]  /*6aac0*/  STL.64 [R1+0x21d8], R22 ;  /* 0x0021d81601007387 */ /* 0x0003e40000100a00 */
[----:B------:R-:W2:Y:S01]  /*6aad0*/  LDC R40, c[0x0][0x248] ;  /* 0x00009200ff287b82 */ /* 0x000ea20000000800 */
[----:B------:R-:W-:Y:S01]  /*6aae0*/  LEA.HI.X.SX32 R35, R169, R4, 0x1, P4 ;  /* 0x00000004a9237211 */ /* 0x000fe200020f0eff */
[----:B------:R3:W-:Y:S01]  /*6aaf0*/  STL.64 [R1+0x830], R32 ;  /* 0x0008302001007387 */ /* 0x0007e20000100a00 */
[----:B-1----:R-:W-:-:S02]  /*6ab00*/  LEA R22, P4, R220, R2, 0x1 ;  /* 0x00000002dc167211 */ /* 0x002fc400078808ff */
[C---:B---3--:R-:W-:Y:S02]  /*6ab10*/  LEA R32, P3, R19.reuse, R2, 0x1 ;  /* 0x0000000213207211 */ /* 0x048fe400078608ff */
[-C--:B------:R-:W-:Y:S02]  /*6ab20*/  LEA.HI.X.SX32 R23, R220, R4.reuse, 0x1, P4 ;  /* 0x00000004dc177211 */ /* 0x080fe400020f0eff */
[----:B------:R-:W-:Y:S01]  /*6ab30*/  LEA.HI.X.SX32 R33, R19, R4, 0x1, P3 ;  /* 0x0000000413217211 */ /* 0x000fe200018f0eff */
[----:B0-----:R-:W-:Y:S01]  /*6ab40*/  IMAD.IADD R41, R200, 0x1, R41 ;  /* 0x00000001c8297824 */ /* 0x001fe200078e0229 */
[----:B------:R-:W-:Y:S04]  /*6ab50*/  STL.64 [R1+0x838], R34 ;  /* 0x0008382201007387 */ /* 0x000fe80000100a00 */
[----:B------:R-:W-:Y:S04]  /*6ab60*/  STL.64 [R1+0x828], R32 ;  /* 0x0008282001007387 */ /* 0x000fe80000100a00 */
[----:B------:R0:W-:Y:S01]  /*6ab70*/  STL.64 [R1+0x820], R22 ;  /* 0x0008201601007387 */ /* 0x0001e20000100a00 */
[----:B--2---:R-:W-:-:S02]  /*6ab80*/  IMAD.IADD R214, R194, 0x1, R40 ;  /* 0x00000001c2d67824 */ /* 0x004fc400078e0228 */
[----:B------:R-:W1:Y:S01]  /*6ab90*/  LDC R40, c[0x0][0x248] ;  /* 0x00009200ff287b82 */ /* 0x000e620000000800 */
[----:B0-----:R-:W-:-:S04]  /*6aba0*/  LEA R22, P3, R41, R2, 0x1 ;  /* 0x0000000229167211 */ /* 0x001fc800078608ff */
[----:B------:R-:W-:-:S03]  /*6abb0*/  LEA.HI.X.SX32 R23, R41, R4, 0x1, P3 ;  /* 0x0000000429177211 */ /* 0x000fc600018f0eff */
[----:B------:R-:W0:Y:S01]  /*6abc0*/  LDC R41, c[0x0][0x248] ;  /* 0x00009200ff297b82 */ /* 0x000e220000000800 */
[----:B------:R-:W-:-:S04]  /*6abd0*/  IMAD.IADD R169, R214, 0x1, R17 ;  /* 0x00000001d6a97824 */ /* 0x000fc800078e0211 */
[----:B------:R-:W-:Y:S01]  /*6abe0*/  IMAD.IADD R147, R169, 0x1, R16 ;  /* 0x00000001a9937824 */ /* 0x000fe200078e0210 */
[----:B------:R-:W-:-:S03]  /*6abf0*/  LEA R16, P5, R200, R2, 0x1 ;  /* 0x00000002c8107211 */ /* 0x000fc600078a08ff */
[----:B------:R-:W-:Y:S01]  /*6ac00*/  IMAD.IADD R220, R147, 0x1, R18 ;  /* 0x0000000193dc7824 */ /* 0x000fe200078e0212 */
[----:B------:R-:W-:Y:S02]  /*6ac10*/  LEA R18, P4, R122, R2, 0x1 ;  /* 0x000000027a127211 */ /* 0x000fe400078808ff */
[-C--:B------:R-:W-:Y:S02]  /*6ac20*/  LEA.HI.X.SX32 R17, R200, R4.reuse, 0x1, P5 ;  /* 0x00000004c8117211 */ /* 0x080fe400028f0eff */
[----:B------:R-:W-:-:S03]  /*6ac30*/  LEA.HI.X.SX32 R19, R122, R4, 0x1, P4 ;  /* 0x000000047a137211 */ /* 0x000fc600020f0eff */
[----:B------:R2:W-:Y:S04]  /*6ac40*/  STL.64 [R1+0x21c0], R16 ;  /* 0x0021c01001007387 */ /* 0x0005e80000100a00 */
[----:B------:R-:W-:Y:S01]  /*6ac50*/  STL.64 [R1+0x810], R22 ;  /* 0x0008101601007387 */ /* 0x000fe20000100a00 */
[----:B0-----:R-:W-:-:S03]  /*6ac60*/  IMAD.IADD R41, R219, 0x1, R41 ;  /* 0x00000001db297824 */ /* 0x001fc600078e0229 */
[----:B------:R0:W-:Y:S01]  /*6ac70*/  STL.64 [R1+0x808], R18 ;  /* 0x0008081201007387 */ /* 0x0001e20000100a00 */
[----:B-1----:R-:W-:Y:S01]  /*6ac80*/  IMAD.IADD R200, R220, 0x1, R40 ;  /* 0x00000001dcc87824 */ /* 0x002fe200078e0228 */
[-C--:B--2---:R-:W-:Y:S02]  /*6ac90*/  LEA R16, P5, R219, R2.reuse, 0x1 ;  /* 0x00000002db107211 */ /* 0x084fe400078a08ff */
[----:B0-----:R-:W-:-:S04]  /*6aca0*/  LEA R18, P3, R41, R2, 0x1 ;  /* 0x0000000229127211 */ /* 0x001fc800078608ff */
[-C--:B------:R-:W-:Y:S02]  /*6acb0*/  LEA.HI.X.SX32 R19, R41, R4.reuse, 0x1, P3 ;  /* 0x0000000429137211 */ /* 0x080fe400018f0eff */
[----:B------:R-:W0:Y:S01]  /*6acc0*/  LDC R41, c[0x0][0x248] ;  /* 0x00009200ff297b82 */ /* 0x000e220000000800 */
[----:B------:R-:W-:Y:S01]  /*6acd0*/  IMAD.IADD R122, R200, 0x1, R9 ;  /* 0x00000001c87a7824 */ /* 0x000fe200078e0209 */
[----:B------:R-:W-:-:S03]  /*6ace0*/  LEA.HI.X.SX32 R17, R219, R4, 0x1, P5 ;  /* 0x00000004db117211 */ /* 0x000fc600028f0eff */
[----:B------:R-:W-:Y:S01]  /*6acf0*/  IMAD.IADD R219, R122, 0x1, R8 ;  /* 0x000000017adb7824 */ /* 0x000fe200078e0208 */
[C---:B------:R-:W-:Y:S01]  /*6ad00*/  LEA R8, P5, R192.reuse, R2, 0x1 ;  /* 0x00000002c0087211 */ /* 0x040fe200078a08ff */
[----:B------:R1:W-:Y:S03]  /*6ad10*/  STL.64 [R1+0x800], R16 ;  /* 0x0008001001007387 */ /* 0x0003e60000100a00 */
[----:B------:R-:W-:Y:S01]  /*6ad20*/  LEA.HI.X.SX32 R9, R192, R4, 0x1, P5 ;  /* 0x00000004c0097211 */ /* 0x000fe200028f0eff */
[----:B------:R-:W-:Y:S01]  /*6ad30*/  STL.64 [R1+0x21c8], R18 ;  /* 0x0021c81201007387 */ /* 0x000fe20000100a00 */
[----:B-1----:R-:W-:-:S04]  /*6ad40*/  LEA R16, P4, R162, R2, 0x1 ;  /* 0x00000002a2107211 */ /* 0x002fc800078808ff */
[----:B------:R-:W-:Y:S01]  /*6ad50*/  LEA.HI.X.SX32 R17, R162, R4, 0x1, P4 ;  /* 0x00000004a2117211 */ /* 0x000fe200020f0eff */
[----:B------:R-:W-:Y:S01]  /*6ad60*/  IMAD.IADD R162, R219, 0x1, R11 ;  /* 0x00000001dba27824 */ /* 0x000fe200078e020b */
[----:B------:R-:W-:Y:S01]  /*6ad70*/  STL.64 [R1+0x2230], R8 ;  /* 0x0022300801007387 */ /* 0x000fe20000100a00 */
[----:B------:R-:W-:-:S03]  /*6ad80*/  LEA R22, P3, R249, R2, 0x1 ;  /* 0x00000002f9167211 */ /* 0x000fc600078608ff */
[----:B------:R1:W-:Y:S01]  /*6ad90*/  STL.64 [R1+0x7f0], R16 ;  /* 0x0007f01001007387 */ /* 0x0003e20000100a00 */
[----:B------:R-:W-:Y:S01]  /*6ada0*/  IMAD.IADD R192, R162, 0x1, R10 ;  /* 0x00000001a2c07824 */ /* 0x000fe200078e020a */
[----:B------:R-:W-:Y:S02]  /*6adb0*/  LEA R10, P5, R130, R2, 0x1 ;  /* 0x00000002820a7211 */ /* 0x000fe400078a08ff */
[----:B------:R-:W-:Y:S02]  /*6adc0*/  LEA.HI.X.SX32 R23, R249, R4, 0x1, P3 ;  /* 0x00000004f9177211 */ /* 0x000fe400018f0eff */
[----:B-1----:R-:W-:Y:S01]  /*6add0*/  LEA R16, P4, R218, R2, 0x1 ;  /* 0x00000002da107211 */ /* 0x002fe200078808ff */
[----:B------:R-:W-:Y:S01]  /*6ade0*/  IMAD.MOV.U32 R33, RZ, RZ, R197 ;  /* 0x000000ffff217224 */ /* 0x000fe200078e00c5 */
[-C--:B------:R-:W-:Y:S01]  /*6adf0*/  LEA.HI.X.SX32 R11, R130, R4.reuse, 0x1, P5 ;  /* 0x00000004820b7211 */ /* 0x080fe200028f0eff */
[----:B------:R-:W1:Y:S01]  /*6ae00*/  LDC R249, c[0x0][0x248] ;  /* 0x00009200fff97b82 */ /* 0x000e620000000800 */
[----:B------:R-:W-:Y:S01]  /*6ae10*/  LEA.HI.X.SX32 R17, R218, R4, 0x1, P4 ;  /* 0x00000004da117211 */ /* 0x000fe200020f0eff */
[----:B0-----:R-:W-:Y:S01]  /*6ae20*/  IMAD.IADD R218, R192, 0x1, R41 ;  /* 0x00000001c0da7824 */ /* 0x001fe200078e0229 */
[----:B------:R-:W-:Y:S05]  /*6ae30*/  STL.64 [R1+0x7e0], R22 ;  /* 0x0007e01601007387 */ /* 0x000fea0000100a00 */
[----:B------:R-:W0:Y:S01]  /*6ae40*/  LDC R41, c[0x0][0x248] ;  /* 0x00009200ff297b82 */ /* 0x000e220000000800 */
[----:B------:R2:W-:Y:S01]  /*6ae50*/  STL.64 [R1+0x7d8], R16 ;  /* 0x0007d81001007387 */ /* 0x0005e20000100a00 */
[----:B------:R-:W-:-:S03]  /*6ae60*/  IMAD.IADD R130, R218, 0x1, R49 ;  /* 0x00000001da827824 */ /* 0x000fc600078e0231 */
[----:B------:R3:W-:Y:S01]  /*6ae70*/  STL.64 [R1+0x7d0], R10 ;  /* 0x0007d00a01007387 */ /* 0x0007e20000100a00 */
[-C--:B--2---:R-:W-:Y:S02]  /*6ae80*/  LEA R16, P5, R217, R2.reuse, 0x1 ;  /* 0x00000002d9107211 */ /* 0x084fe400078a08ff */
[----:B---3--:R-:W-:-:S04]  /*6ae90*/  LEA R10, P4, R131, R2, 0x1 ;  /* 0x00000002830a7211 */ /* 0x008fc800078808ff */
[-C--:B------:R-:W-:Y:S01]  /*6aea0*/  LEA.HI.X.SX32 R11, R131, R4.reuse, 0x1, P4 ;  /* 0x00000004830b7211 */ /* 0x080fe200020f0eff */
[----:B------:R-:W-:Y:S01]  /*6aeb0*/  IMAD.IADD R131, R130, 0x1, R48 ;  /* 0x0000000182837824 */ /* 0x000fe200078e0230 */
[----:B------:R-:W-:Y:S02]  /*6aec0*/  LEA.HI.X.SX32 R17, R217, R4, 0x1, P5 ;  /* 0x00000004d9117211 */ /* 0x000fe400028f0eff */
[----:B------:R-:W-:Y:S01]  /*6aed0*/  LEA R48, P4, R193, R2, 0x1 ;  /* 0x00000002c1307211 */ /* 0x000fe200078808ff */
[----:B------:R-:W-:Y:S01]  /*6aee0*/  IMAD.IADD R217, R131, 0x1, R51 ;  /* 0x0000000183d97824 */ /* 0x000fe200078e0233 */
[----:B------:R2:W-:Y:S02]  /*6aef0*/  STL.64 [R1+0x2238], R10 ;  /* 0x0022380a01007387 */ /* 0x0005e40000100a00 */
[----:B------:R-:W-:Y:S01]  /*6af00*/  LEA.HI.X.SX32 R49, R193, R4, 0x1, P4 ;  /* 0x00000004c1317211 */ /* 0x000fe200020f0eff */
[----:B------:R-:W-:Y:S01]  /*6af10*/  IMAD.IADD R193, R217, 0x1, R50 ;  /* 0x00000001d9c17824 */ /* 0x000fe200078e0232 */
[----:B------:R-:W-:-:S02]  /*6af20*/  LEA R22, P3, R248, R2, 0x1 ;  /* 0x00000002f8167211 */ /* 0x000fc400078608ff */
[----:B--2---:R-:W-:-:S04]  /*6af30*/  LEA R10, P5, R168, R2, 0x1 ;  /* 0x00000002a80a7211 */ /* 0x004fc800078a08ff */
[-C--:B------:R-:W-:Y:S01]  /*6af40*/  LEA.HI.X.SX32 R11, R168, R4.reuse, 0x1, P5 ;  /* 0x00000004a80b7211 */ /* 0x080fe200028f0eff */
[----:B0-----:R-:W-:Y:S02]  /*6af50*/  IMAD.IADD R168, R193, 0x1, R41 ;  /* 0x00000001c1a87824 */ /* 0x001fe400078e0229 */
[----:B------:R-:W0:Y:S01]  /*6af60*/  LDC R41, c[0x0][0x248] ;  /* 0x00009200ff297b82 */ /* 0x000e220000000800 */
[----:B------:R-:W-:-:S05]  /*6af70*/  LEA.HI.X.SX32 R23, R248, R4, 0x1, P3 ;  /* 0x00000004f8177211 */ /* 0x000fca00018f0eff */
[----:B------:R-:W-:Y:S04]  /*6af80*/  STL.64 [R1+0x7c8], R22 ;  /* 0x0007c81601007387 */ /* 0x000fe80000100a00 */
[----:B------:R2:W-:Y:S01]  /*6af90*/  STL.64 [R1+0x7b8], R16 ;  /* 0x0007b81001007387 */ /* 0x0005e20000100a00 */
[----:B------:R-:W-:-:S03]  /*6afa0*/  LEA R50, P4, R216, R2, 0x1 ;  /* 0x00000002d8327211 */ /* 0x000fc600078808ff */
[----:B------:R-:W-:Y:S01]  /*6afb0*/  STL.64 [R1+0x2240], R48 ;  /* 0x0022403001007387 */ /* 0x000fe20000100a00 */
[----:B--2---:R-:W-:-:S04]  /*6afc0*/  LEA R16, P3, R247, R2, 0x1 ;  /* 0x00000002f7107211 */ /* 0x004fc800078608ff */
[-C--:B------:R-:W-:Y:S02]  /*6afd0*/  LEA.HI.X.SX32 R17, R247, R4.reuse, 0x1, P3 ;  /* 0x00000004f7117211 */ /* 0x080fe400018f0eff */
[----:B------:R-:W-:-:S03]  /*6afe0*/  LEA.HI.X.SX32 R51, R216, R4, 0x1, P4 ;  /* 0x00000004d8337211 */ /* 0x000fc600020f0eff */
[----:B------:R2:W-:Y:S01]  /*6aff0*/  STL.64 [R1+0x7b0], R16 ;  /* 0x0007b01001007387 */ /* 0x0005e20000100a00 */
[----:B0-----:R-:W-:Y:S02]  /*6b000*/  IMAD.IADD R216, R168, 0x1, R41 ;  /* 0x00000001a8d87824 */ /* 0x001fe400078e0229 */
[----:B------:R-:W0:Y:S01]  /*6b010*/  LDC R41, c[0x0][0x248] ;  /* 0x00009200ff297b82 */ /* 0x000e220000000800 */
[----:B------:R3:W-:Y:S01]  /*6b020*/  STL.64 [R1+0x7a0], R10 ;  /* 0x0007a00a01007387 */ /* 0x0007e20000100a00 */
[CC--:B--2---:R-:W-:Y:S02]  /*6b030*/  LEA R16, P3, R245.reuse, R2.reuse, 0x1 ;  /* 0x00000002f5107211 */ /* 0x0c4fe400078608ff */
[C---:B---3--:R-:W-:Y:S02]  /*6b040*/  LEA R10, P5, R120.reuse, R2, 0x1 ;  /* 0x00000002780a7211 */ /* 0x048fe400078a08ff */
[-C--:B------:R-:W-:Y:S02]  /*6b050*/  LEA.HI.X.SX32 R17, R245, R4.reuse, 0x1, P3 ;  /* 0x00000004f5117211 */ /* 0x080fe400018f0eff */
[----:B------:R-:W-:-:S02]  /*6b060*/  LEA.HI.X.SX32 R11, R120, R4, 0x1, P5 ;  /* 0x00000004780b7211 */ /* 0x000fc400028f0eff */
[C---:B------:R-:W-:Y:S01]  /*6b070*/  LEA R22, P3, R246.reuse, R2, 0x1 ;  /* 0x00000002f6167211 */ /* 0x040fe200078608ff */
[----:B------:R2:W-:Y:S04]  /*6b080*/  STL.64 [R1+0x798], R16 ;  /* 0x0007981001007387 */ /* 0x0005e80000100a00 */
[----:B------:R3:W-:Y:S01]  /*6b090*/  STL.64 [R1+0x788], R10 ;  /* 0x0007880a01007387 */ /* 0x0007e20000100a00 */
[----:B------:R-:W-:Y:S02]  /*6b0a0*/  LEA.HI.X.SX32 R23, R246, R4, 0x1, P3 ;  /* 0x00000004f6177211 */ /* 0x000fe400018f0eff */
[-C--:B--2---:R-:W-:Y:S02]  /*6b0b0*/  LEA R16, P4, R187, R2.reuse, 0x1 ;  /* 0x00000002bb107211 */ /* 0x084fe400078808ff */
[----:B---3--:R-:W-:-:S02]  /*6b0c0*/  LEA R10, P5, R213, R2, 0x1 ;  /* 0x00000002d50a7211 */ /* 0x008fc400078a08ff */
[-C--:B------:R-:W-:Y:S02]  /*6b0d0*/  LEA.HI.X.SX32 R17, R187, R4.reuse, 0x1, P4 ;  /* 0x00000004bb117211 */ /* 0x080fe400020f0eff */
[----:B------:R-:W-:Y:S01]  /*6b0e0*/  LEA.HI.X.SX32 R11, R213, R4, 0x1, P5 ;  /* 0x00000004d50b7211 */ /* 0x000fe200028f0eff */
[----:B------:R-:W-:Y:S01]  /*6b0f0*/  STL.64 [R1+0x780], R22 ;  /* 0x0007801601007387 */ /* 0x000fe20000100a00 */
[----:B------:R-:W-:-:S03]  /*6b100*/  IMAD.IADD R120, R216, 0x1, R13 ;  /* 0x00000001d8787824 */ /* 0x000fc600078e020d */
[----:B------:R2:W-:Y:S04]  /*6b110*/  STL.64 [R1+0x778], R16 ;  /* 0x0007781001007387 */ /* 0x0005e80000100a00 */
[----:B------:R3:W-:Y:S01]  /*6b120*/  STL.64 [R1+0x770], R10 ;  /* 0x0007700a01007387 */ /* 0x0007e20000100a00 */
[----:B------:R-:W-:Y:S01]  /*6b130*/  IMAD.IADD R187, R120, 0x1, R12 ;  /* 0x0000000178bb7824 */ /* 0x000fe200078e020c */
[-C--:B------:R-:W-:Y:S02]  /*6b140*/  LEA R12, P3, R243, R2.reuse, 0x1 ;  /* 0x00000002f30c7211 */ /* 0x080fe400078608ff */
[-C--:B--2---:R-:W-:Y:S02]  /*6b150*/  LEA R16, P4, R6, R2.reuse, 0x1 ;  /* 0x0000000206107211 */ /* 0x084fe400078808ff */
[----:B---3--:R-:W-:-:S02]  /*6b160*/  LEA R10, P5, R160, R2, 0x1 ;  /* 0x00000002a00a7211 */ /* 0x008fc400078a08ff */
[-C--:B------:R-:W-:Y:S02]  /*6b170*/  LEA.HI.X.SX32 R17, R6, R4.reuse, 0x1, P4 ;  /* 0x0000000406117211 */ /* 0x080fe400020f0eff */
[-C--:B------:R-:W-:Y:S01]  /*6b180*/  LEA.HI.X.SX32 R11, R160, R4.reuse, 0x1, P5 ;  /* 0x00000004a00b7211 */ /* 0x080fe200028f0eff */
[----:B0-----:R-:W-:Y:S01]  /*6b190*/  IMAD.IADD R213, R187, 0x1, R41 ;  /* 0x00000001bbd57824 */ /* 0x001fe200078e0229 */
[----:B------:R-:W-:Y:S01]  /*6b1a0*/  LEA.HI.X.SX32 R13, R243, R4, 0x1, P3 ;  /* 0x00000004f30d7211 */ /* 0x000fe200018f0eff */
[----:B------:R0:W-:Y:S01]  /*6b1b0*/  STL.64 [R1+0x760], R16 ;  /* 0x0007601001007387 */ /* 0x0001e20000100a00 */
[----:B------:R-:W2:Y:S01]  /*6b1c0*/  LDC R41, c[0x0][0x248] ;  /* 0x00009200ff297b82 */ /* 0x000ea20000000800 */
[----:B------:R-:W-:Y:S02]  /*6b1d0*/  IMAD.IADD R6, R213, 0x1, R15 ;  /* 0x00000001d5067824 */ /* 0x000fe400078e020f */
[----:B------:R3:W-:Y:S02]  /*6b1e0*/  STL.64 [R1+0x758], R10 ;  /* 0x0007580a01007387 */ /* 0x0007e40000100a00 */
[----:B------:R-:W-:Y:S01]  /*6b1f0*/  IMAD.IADD R160, R6, 0x1, R14 ;  /* 0x0000000106a07824 */ /* 0x000fe200078e020e */
[----:B0-----:R-:W-:-:S02]  /*6b200*/  LEA R16, P3, R244, R2, 0x1 ;  /* 0x00000002f4107211 */ /* 0x001fc400078608ff */
[C---:B---3--:R-:W-:Y:S02]  /*6b210*/  LEA R10, P4, R215.reuse, R2, 0x1 ;  /* 0x00000002d70a7211 */ /* 0x048fe400078808ff */
[-C--:B------:R-:W-:Y:S02]  /*6b220*/  LEA.HI.X.SX32 R17, R244, R4.reuse, 0x1, P3 ;  /* 0x00000004f4117211 */ /* 0x080fe400018f0eff */
[----:B------:R-:W-:Y:S01]  /*6b230*/  LEA.HI.X.SX32 R11, R215, R4, 0x1, P4 ;  /* 0x00000004d70b7211 */ /* 0x000fe200020f0eff */
[----:B------:R-:W-:Y:S01]  /*6b240*/  IMAD.IADD R215, R160, 0x1, R25 ;  /* 0x00000001a0d77824 */ /* 0x000fe200078e0219 */
[C---:B------:R-:W-:Y:S01]  /*6b250*/  LEA R14, P5, R186.reuse, R2, 0x1 ;  /* 0x00000002ba0e7211 */ /* 0x040fe200078a08ff */
[----:B------:R0:W-:Y:S04]  /*6b260*/  STL.64 [R1+0x750], R16 ;  /* 0x0007501001007387 */ /* 0x0001e80000100a00 */
[----:B------:R3:W-:Y:S01]  /*6b270*/  STL.64 [R1+0x748], R10 ;  /* 0x0007480a01007387 */ /* 0x0007e20000100a00 */
[----:B------:R-:W-:Y:S01]  /*6b280*/  LEA.HI.X.SX32 R15, R186, R4, 0x1, P5 ;  /* 0x00000004ba0f7211 */ /* 0x000fe200028f0eff */
[----:B------:R-:W-:Y:S01]  /*6b290*/  IMAD.IADD R186, R215, 0x1, R24 ;  /* 0x00000001d7ba7824 */ /* 0x000fe200078e0218 */
[----:B0-----:R-:W-:-:S02]  /*6b2a0*/  LEA R16, P3, R242, R2, 0x1 ;  /* 0x00000002f2107211 */ /* 0x001fc400078608ff */
[C---:B---3--:R-:W-:Y:S02]  /*6b2b0*/  LEA R10, P4, R145.reuse, R2, 0x1 ;  /* 0x00000002910a7211 */ /* 0x048fe400078808ff */
[-C--:B------:R-:W-:Y:S02]  /*6b2c0*/  LEA.HI.X.SX32 R17, R242, R4.reuse, 0x1, P3 ;  /* 0x00000004f2117211 */ /* 0x080fe400018f0eff */
[----:B------:R-:W-:Y:S01]  /*6b2d0*/  LEA.HI.X.SX32 R11, R145, R4, 0x1, P4 ;  /* 0x00000004910b7211 */ /* 0x000fe200020f0eff */
[----:B------:R-:W-:Y:S01]  /*6b2e0*/  IMAD.IADD R145, R186, 0x1, R27 ;  /* 0x00000001ba917824 */ /* 0x000fe200078e021b */
[C---:B------:R-:W-:Y:S01]  /*6b2f0*/  LEA R24, P5, R212.reuse, R2, 0x1 ;  /* 0x00000002d4187211 */ /* 0x040fe200078a08ff */
[----:B------:R-:W-:Y:S03]  /*6b300*/  STL.64 [R1+0x738], R16 ;  /* 0x0007381001007387 */ /* 0x000fe60000100a00 */
[----:B------:R-:W-:Y:S01]  /*6b310*/  LEA.HI.X.SX32 R25, R212, R4, 0x1, P5 ;  /* 0x00000004d4197211 */ /* 0x000fe200028f0eff */
[----:B------:R0:W-:Y:S01]  /*6b320*/  STL.64 [R1+0x730], R10 ;  /* 0x0007300a01007387 */ /* 0x0001e20000100a00 */
[----:B------:R-:W-:Y:S01]  /*6b330*/  IMAD.IADD R212, R145, 0x1, R26 ;  /* 0x0000000191d47824 */ /* 0x000fe200078e021a */
[----:B0-----:R-:W-:-:S04]  /*6b340*/  LEA R10, P4, R136, R2, 0x1 ;  /* 0x00000002880a7211 */ /* 0x001fc800078808ff */
[----:B------:R-:W-:Y:S01]  /*6b350*/  LEA.HI.X.SX32 R11, R136, R4, 0x1, P4 ;  /* 0x00000004880b7211 */ /* 0x000fe200020f0eff */
[----:B--2---:R-:W-:Y:S02]  /*6b360*/  IMAD.IADD R136, R212, 0x1, R41 ;  /* 0x00000001d4887824 */ /* 0x004fe400078e0229 */
[----:B------:R-:W0:Y:S01]  /*6b370*/  LDC R41, c[0x0][0x248] ;  /* 0x00009200ff297b82 */ /* 0x000e220000000800 */
[-C--:B------:R-:W-:Y:S02]  /*6b380*/  LEA R16, P3, R241, R2.reuse, 0x1 ;  /* 0x00000002f1107211 */ /* 0x080fe400078608ff */
[----:B------:R-:W-:Y:S02]  /*6b390*/  LEA R26, P5, R185, R2, 0x1 ;  /* 0x00000002b91a7211 */ /* 0x000fe400078a08ff */
[-C--:B------:R-:W-:Y:S02]  /*6b3a0*/  LEA.HI.X.SX32 R17, R241, R4.reuse, 0x1, P3 ;  /* 0x00000004f1117211 */ /* 0x080fe400018f0eff */
[----:B------:R-:W-:Y:S01]  /*6b3b0*/  LEA.HI.X.SX32 R27, R185, R4, 0x1, P5 ;  /* 0x00000004b91b7211 */ /* 0x000fe200028f0eff */
[----:B------:R-:W-:-:S02]  /*6b3c0*/  IMAD.IADD R185, R136, 0x1, R29 ;  /* 0x0000000188b97824 */ /* 0x000fc400078e021d */
[----:B------:R2:W-:Y:S01]  /*6b3d0*/  STL.64 [R1+0x720], R16 ;  /* 0x0007201001007387 */ /* 0x0005e20000100a00 */
[-C--:B------:R-:W-:Y:S02]  /*6b3e0*/  LEA R22, P3, R240, R2.reuse, 0x1 ;  /* 0x00000002f0167211 */ /* 0x080fe400078608ff */
[----:B--2---:R-:W-:-:S04]  /*6b3f0*/  LEA R16, P4, R0, R2, 0x1 ;  /* 0x0000000200107211 */ /* 0x004fc800078808ff */
[-C--:B------:R-:W-:Y:S01]  /*6b400*/  LEA.HI.X.SX32 R17, R0, R4.reuse, 0x1, P4 ;  /* 0x0000000400117211 */ /* 0x080fe200020f0eff */
[----:B------:R-:W-:Y:S01]  /*6b410*/  IMAD.IADD R0, R185, 0x1, R28 ;  /* 0x00000001b9007824 */ /* 0x000fe200078e021c */
[----:B------:R-:W-:-:S03]  /*6b420*/  LEA.HI.X.SX32 R23, R240, R4, 0x1, P3 ;  /* 0x00000004f0177211 */ /* 0x000fc600018f0eff */
[----:B0-----:R-:W-:Y:S02]  /*6b430*/  IMAD.IADD R240, R0, 0x1, R41 ;  /* 0x0000000100f07824 */ /* 0x001fe400078e0229 */
[----:B------:R-:W0:Y:S01]  /*6b440*/  LDC R41, c[0x0][0x248] ;  /* 0x00009200ff297b82 */ /* 0x000e220000000800 */
[----:B------:R2:W-:Y:S04]  /*6b450*/  STL.64 [R1+0x718], R10 ;  /* 0x0007180a01007387 */ /* 0x0005e80000100a00 */
[----:B------:R-:W-:Y:S01]  /*6b460*/  STL.64 [R1+0x708], R22 ;  /* 0x0007081601007387 */ /* 0x000fe20000100a00 */
[----:B--2---:R-:W-:-:S04]  /*6b470*/  LEA R10, P5, R252, R2, 0x1 ;  /* 0x00000002fc0a7211 */ /* 0x004fc800078a08ff */
[----:B------:R-:W-:Y:S01]  /*6b480*/  LEA.HI.X.SX32 R11, R252, R4, 0x1, P5 ;  /* 0x00000004fc0b7211 */ /* 0x000fe200028f0eff */
[----:B------:R2:W-:Y:S01]  /*6b490*/  STL.64 [R1+0x700], R16 ;  /* 0x0007001001007387 */ /* 0x0005e20000100a00 */
[-C--:B------:R-:W-:Y:S01]  /*6b4a0*/  LEA R28, P4, R237, R2.reuse, 0x1 ;  /* 0x00000002ed1c7211 */ /* 0x080fe200078808ff */
[----:B------:R-:W-:Y:S02]  /*6b4b0*/  IMAD.MOV.U32 R35, RZ, RZ, R33 ;  /* 0x000000ffff237224 */ /* 0x000fe400078e0021 */
[----:B------:R-:W-:Y:S01]  /*6b4c0*/  IMAD.MOV.U32 R32, RZ, RZ, R196 ;  /* 0x000000ffff207224 */ /* 0x000fe200078e00c4 */
[----:B------:R3:W-:Y:S01]  /*6b4d0*/  STL.64 [R1+0x6f8], R10 ;  /* 0x0006f80a01007387 */ /* 0x0007e20000100a00 */
[----:B------:R-:W-:Y:S01]  /*6b4e0*/  PRMT R8, R173, 0x7610, R8 ;  /* 0x00007610ad087816 */ /* 0x000fe20000000008 */
[----:B------:R-:W4:Y:S01]  /*6b4f0*/  LDC R33, c[0x0][0x248] ;  /* 0x00009200ff217b82 */ /* 0x000f220000000800 */
[----:B--2---:R-:W-:Y:S01]  /*6b500*/  LEA R16, P3, R161, R2, 0x1 ;  /* 0x00000002a1107211 */ /* 0x004fe200078608ff */
[----:B------:R-:W-:-:S02]  /*6b510*/  IMAD.MOV.U32 R42, RZ, RZ, R188 ;  /* 0x000000ffff2a7224 */ /* 0x000fc400078e00bc */
[----:B------:R-:W-:-:S04]  /*6b520*/  IMAD.MOV.U32 R40, RZ, RZ, R190 ;  /* 0x000000ffff287224 */ /* 0x000fc800078e00be */
[----:B------:R-:W2:Y:S01]  /*6b530*/  LDC R252, c[0x0][0x22c] ;  /* 0x00008b00fffc7b82 */ /* 0x000ea20000000800 */
[----:B---3--:R-:W-:Y:S02]  /*6b540*/  LEA R10, P5, R123, R2, 0x1 ;  /* 0x000000027b0a7211 */ /* 0x008fe400078a08ff */
[-C--:B------:R-:W-:Y:S02]  /*6b550*/  LEA.HI.X.SX32 R17, R161, R4.reuse, 0x1, P3 ;  /* 0x00000004a1117211 */ /* 0x080fe400018f0eff */
[-C--:B------:R-:W-:Y:S01]  /*6b560*/  LEA.HI.X.SX32 R11, R123, R4.reuse, 0x1, P5 ;  /* 0x000000047b0b7211 */ /* 0x080fe200028f0eff */
[----:B0-----:R-:W-:Y:S01]  /*6b570*/  IMAD.IADD R161, R240, 0x1, R41 ;  /* 0x00000001f0a17824 */ /* 0x001fe200078e0229 */
[----:B------:R-:W-:Y:S01]  /*6b580*/  LEA.HI.X.SX32 R29, R237, R4, 0x1, P4 ;  /* 0x00000004ed1d7211 */ /* 0x000fe200020f0eff */
[----:B------:R0:W-:Y:S01]  /*6b590*/  STL.64 [R1+0x6f0], R16 ;  /* 0x0006f01001007387 */ /* 0x0001e20000100a00 */
[----:B------:R-:W-:Y:S01]  /*6b5a0*/  LEA R22, P3, R211, R2, 0x1 ;  /* 0x00000002d3167211 */ /* 0x000fe200078608ff */
[----:B------:R-:W-:Y:S01]  /*6b5b0*/  IMAD.IADD R123, R161, 0x1, R31 ;  /* 0x00000001a17b7824 */ /* 0x000fe200078e021f */
[----:B------:R-:W3:Y:S01]  /*6b5c0*/  LDC R41, c[0x0][0x248] ;  /* 0x00009200ff297b82 */ /* 0x000ee20000000800 */
[----:B------:R1:W-:Y:S01]  /*6b5d0*/  STL.64 [R1+0x6e0], R10 ;  /* 0x0006e00a01007387 */ /* 0x0003e20000100a00 */
[----:B------:R-:W-:Y:S01]  /*6b5e0*/  LEA.HI.X.SX32 R23, R211, R4, 0x1, P3 ;  /* 0x00000004d3177211 */ /* 0x000fe200018f0eff */
[----:B------:R-:W-:Y:S01]  /*6b5f0*/  IMAD.IADD R211, R123, 0x1, R30 ;  /* 0x000000017bd37824 */ /* 0x000fe200078e021e */
[----:B0-----:R-:W-:-:S02]  /*6b600*/  LEA R16, P4, R239, R2, 0x1 ;  /* 0x00000002ef107211 */ /* 0x001fc400078808ff */
[C---:B-1----:R-:W-:Y:S02]  /*6b610*/  LEA R10, P5, R178.reuse, R2, 0x1 ;  /* 0x00000002b20a7211 */ /* 0x042fe400078a08ff */
[-C--:B------:R-:W-:Y:S02]  /*6b620*/  LEA.HI.X.SX32 R17, R239, R4.reuse, 0x1, P4 ;  /* 0x00000004ef117211 */ /* 0x080fe400020f0eff */
[----:B------:R-:W-:Y:S01]  /*6b630*/  LEA.HI.X.SX32 R11, R178, R4, 0x1, P5 ;  /* 0x00000004b20b7211 */ /* 0x000fe200028f0eff */
[----:B------:R-:W-:Y:S01]  /*6b640*/  STL.64 [R1+0x6d8], R22 ;  /* 0x0006d81601007387 */ /* 0x000fe20000100a00 */
[C---:B------:R-:W-:Y:S01]  /*6b650*/  LEA R30, P3, R144.reuse, R2, 0x1 ;  /* 0x00000002901e7211 */ /* 0x040fe200078608ff */
[----:B------:R-:W-:Y:S02]  /*6b660*/  IMAD.IADD R178, R211, 0x1, R37 ;  /* 0x00000001d3b27824 */ /* 0x000fe400078e0225 */
[----:B------:R0:W-:Y:S01]  /*6b670*/  STL.64 [R1+0x6d0], R16 ;  /* 0x0006d01001007387 */ /* 0x0001e20000100a00 */
[----:B------:R-:W-:-:S03]  /*6b680*/  LEA.HI.X.SX32 R31, R144, R4, 0x1, P3 ;  /* 0x00000004901f7211 */ /* 0x000fc600018f0eff */
[----:B------:R1:W-:Y:S01]  /*6b690*/  STL.64 [R1+0x6c8], R10 ;  /* 0x0006c80a01007387 */ /* 0x0003e20000100a00 */
[----:B------:R-:W-:Y:S01]  /*6b6a0*/  IMAD.IADD R144, R178, 0x1, R36 ;  /* 0x00000001b2907824 */ /* 0x000fe200078e0224 */
[-C--:B0-----:R-:W-:Y:S02]  /*6b6b0*/  LEA R16, P4, R238, R2.reuse, 0x1 ;  /* 0x00000002ee107211 */ /* 0x081fe400078808ff */
[----:B-1----:R-:W-:Y:S02]  /*6b6c0*/  LEA R10, P5, R210, R2, 0x1 ;  /* 0x00000002d20a7211 */ /* 0x002fe400078a08ff */
[-C--:B------:R-:W-:Y:S02]  /*6b6d0*/  LEA.HI.X.SX32 R17, R238, R4.reuse, 0x1, P4 ;  /* 0x00000004ee117211 */ /* 0x080fe400020f0eff */
[----:B------:R-:W-:Y:S01]  /*6b6e0*/  LEA.HI.X.SX32 R11, R210, R4, 0x1, P5 ;  /* 0x00000004d20b7211 */ /* 0x000fe200028f0eff */
[----:B------:R-:W-:Y:S01]  /*6b6f0*/  IMAD.IADD R210, R144, 0x1, R39 ;  /* 0x0000000190d27824 */ /* 0x000fe200078e0227 */
[C---:B------:R-:W-:Y:S01]  /*6b700*/  LEA R36, P3, R155.reuse, R2, 0x1 ;  /* 0x000000029b247211 */ /* 0x040fe200078608ff */
[----:B------:R0:W-:Y:S03]  /*6b710*/  STL.64 [R1+0x6b8], R16 ;  /* 0x0006b81001007387 */ /* 0x0001e60000100a00 */
[----:B------:R-:W-:Y:S01]  /*6b720*/  LEA.HI.X.SX32 R37, R155, R4, 0x1, P3 ;  /* 0x000000049b257211 */ /* 0x000fe200018f0eff */
[----:B------:R1:W-:Y:S01]  /*6b730*/  STL.64 [R1+0x6b0], R10 ;  /* 0x0006b00a01007387 */ /* 0x0003e20000100a00 */
[----:B------:R-:W-:Y:S01]  /*6b740*/  IMAD.IADD R155, R210, 0x1, R38 ;  /* 0x00000001d29b7824 */ /* 0x000fe200078e0226 */
[----:B0-----:R-:W-:-:S02]  /*6b750*/  LEA R16, P4, R230, R2, 0x1 ;  /* 0x00000002e6107211 */ /* 0x001fc400078808ff */
[----:B-1----:R-:W-:Y:S02]  /*6b760*/  LEA R10, P5, R184, R2, 0x1 ;  /* 0x00000002b80a7211 */ /* 0x002fe400078a08ff */
[-C--:B------:R-:W-:Y:S02]  /*6b770*/  LEA.HI.X.SX32 R17, R230, R4.reuse, 0x1, P4 ;  /* 0x00000004e6117211 */ /* 0x080fe400020f0eff */
[----:B------:R-:W-:Y:S01]  /*6b780*/  LEA.HI.X.SX32 R11, R184, R4, 0x1, P5 ;  /* 0x00000004b80b7211 */ /* 0x000fe200028f0eff */
[----:B---3--:R-:W-:Y:S02]  /*6b790*/  IMAD.IADD R184, R155, 0x1, R41 ;  /* 0x000000019bb87824 */ /* 0x008fe400078e0229 */
[----:B------:R-:W0:Y:S01]  /*6b7a0*/  LDC R41, c[0x0][0x248] ;  /* 0x00009200ff297b82 */ /* 0x000e220000000800 */
[----:B------:R1:W-:Y:S01]  /*6b7b0*/  STL.64 [R1+0x6a0], R16 ;  /* 0x0006a01001007387 */ /* 0x0003e20000100a00 */
[----:B------:R-:W-:-:S03]  /*6b7c0*/  LEA R38, P3, R209, R2, 0x1 ;  /* 0x00000002d1267211 */ /* 0x000fc600078608ff */
[----:B------:R3:W-:Y:S01]  /*6b7d0*/  STL.64 [R1+0x698], R10 ;  /* 0x0006980a01007387 */ /* 0x0007e20000100a00 */
[CC--:B-1----:R-:W-:Y:S02]  /*6b7e0*/  LEA R16, P4, R236.reuse, R2.reuse, 0x1 ;  /* 0x00000002ec107211 */ /* 0x0c2fe400078808ff */
[C---:B---3--:R-:W-:Y:S02]  /*6b7f0*/  LEA R10, P5, R5.reuse, R2, 0x1 ;  /* 0x00000002050a7211 */ /* 0x048fe400078a08ff */
[-C--:B------:R-:W-:Y:S02]  /*6b800*/  LEA.HI.X.SX32 R17, R236, R4.reuse, 0x1, P4 ;  /* 0x00000004ec117211 */ /* 0x080fe400020f0eff */
[-C--:B------:R-:W-:Y:S02]  /*6b810*/  LEA.HI.X.SX32 R11, R5, R4.reuse, 0x1, P5 ;  /* 0x00000004050b7211 */ /* 0x080fe400028f0eff */
[----:B------:R-:W-:Y:S01]  /*6b820*/  LEA.HI.X.SX32 R39, R209, R4, 0x1, P3 ;  /* 0x00000004d1277211 */ /* 0x000fe200018f0eff */
[----:B------:R1:W-:Y:S01]  /*6b830*/  STL.64 [R1+0x688], R16 ;  /* 0x0006881001007387 */ /* 0x0003e20000100a00 */
[----:B------:R-:W-:-:S03]  /*6b840*/  IMAD.IADD R209, R184, 0x1, R45 ;  /* 0x00000001b8d17824 */ /* 0x000fc600078e022d */
[----:B------:R3:W-:Y:S01]  /*6b850*/  STL.64 [R1+0x680], R10 ;  /* 0x0006800a01007387 */ /* 0x0007e20000100a00 */
[----:B------:R-:W-:Y:S01]  /*6b860*/  IMAD.IADD R5, R209, 0x1, R44 ;  /* 0x00000001d1057824 */ /* 0x000fe200078e022c */
[CC--:B-1----:R-:W-:Y:S02]  /*6b870*/  LEA R16, P3, R128.reuse, R2.reuse, 0x1 ;  /* 0x0000000280107211 */ /* 0x0c2fe400078608ff */
[C---:B---3--:R-:W-:Y:S02]  /*6b880*/  LEA R10, P4, R235.reuse, R2, 0x1 ;  /* 0x00000002eb0a7211 */ /* 0x048fe400078808ff */
[-C--:B------:R-:W-:Y:S02]  /*6b890*/  LEA.HI.X.SX32 R17, R128, R4.reuse, 0x1, P3 ;  /* 0x0000000480117211 */ /* 0x080fe400018f0eff */
[----:B------:R-:W-:Y:S02]  /*6b8a0*/  LEA.HI.X.SX32 R11, R235, R4, 0x1, P4 ;  /* 0x00000004eb0b7211 */ /* 0x000fe400020f0eff */
[CC--:B------:R-:W-:Y:S01]  /*6b8b0*/  LEA R44, P5, R206.reuse, R2.reuse, 0x1 ;  /* 0x00000002ce2c7211 */ /* 0x0c0fe200078a08ff */
[----:B------:R1:W-:Y:S01]  /*6b8c0*/  STL.64 [R1+0x678], R16 ;  /* 0x0006781001007387 */ /* 0x0003e20000100a00 */
[----:B------:R-:W-:Y:S01]  /*6b8d0*/  LEA R22, P3, R179, R2, 0x1 ;  /* 0x00000002b3167211 */ /* 0x000fe200078608ff */
[----:B0-----:R-:W-:Y:S01]  /*6b8e0*/  IMAD.IADD R128, R5, 0x1, R41 ;  /* 0x0000000105807824 */ /* 0x001fe200078e0229 */
[-C--:B------:R-:W-:Y:S01]  /*6b8f0*/  LEA.HI.X.SX32 R45, R206, R4.reuse, 0x1, P5 ;  /* 0x00000004ce2d7211 */ /* 0x080fe200028f0eff */
[----:B------:R0:W-:Y:S01]  /*6b900*/  STL.64 [R1+0x670], R10 ;  /* 0x0006700a01007387 */ /* 0x0001e20000100a00 */
[----:B------:R-:W-:Y:S01]  /*6b910*/  LEA.HI.X.SX32 R23, R179, R4, 0x1, P3 ;  /* 0x00000004b3177211 */ /* 0x000fe200018f0eff */
[----:B------:R-:W-:Y:S01]  /*6b920*/  IMAD.IADD R206, R128, 0x1, R47 ;  /* 0x0000000180ce7824 */ /* 0x000fe200078e022f */
[----:B------:R-:W3:Y:S01]  /*6b930*/  LDC R41, c[0x0][0x248] ;  /* 0x00009200ff297b82 */ /* 0x000ee20000000800 */
[----:B-1----:R-:W-:-:S02]  /*6b940*/  LEA R16, P4, R234, R2, 0x1 ;  /* 0x00000002ea107211 */ /* 0x002fc400078808ff */
[----:B0-----:R-:W-:Y:S02]  /*6b950*/  LEA R10, P5, R154, R2, 0x1 ;  /* 0x000000029a0a7211 */ /* 0x001fe400078a08ff */
[-C--:B------:R-:W-:Y:S01]  /*6b960*/  LEA.HI.X.SX32 R17, R234, R4.reuse, 0x1, P4 ;  /* 0x00000004ea117211 */ /* 0x080fe200020f0eff */
[----:B------:R-:W-:Y:S01]  /*6b970*/  STL.64 [R1+0x660], R22 ;  /* 0x0006601601007387 */ /* 0x000fe20000100a00 */
[----:B------:R-:W-:Y:S01]  /*6b980*/  LEA.HI.X.SX32 R11, R154, R4, 0x1, P5 ;  /* 0x000000049a0b7211 */ /* 0x000fe200028f0eff */
[----:B------:R-:W-:Y:S02]  /*6b990*/  IMAD.IADD R179, R206, 0x1, R46 ;  /* 0x00000001ceb37824 */ /* 0x000fe400078e022e */
[----:B------:R0:W-:Y:S02]  /*6b9a0*/  STL.64 [R1+0x658], R16 ;  /* 0x0006581001007387 */ /* 0x0001e40000100a00 */
[----:B------:R-:W-:Y:S02]  /*6b9b0*/  IMAD.IADD R154, R179, 0x1, R53 ;  /* 0x00000001b39a7824 */ /* 0x000fe400078e0235 */
[----:B------:R1:W-:Y:S01]  /*6b9c0*/  STL.64 [R1+0x650], R10 ;  /* 0x0006500a01007387 */ /* 0x0003e20000100a00 */
[----:B0-----:R-:W-:-:S02]  /*6b9d0*/  LEA R16, P3, R208, R2, 0x1 ;  /* 0x00000002d0107211 */ /* 0x001fc400078608ff */
[C---:B-1----:R-:W-:Y:S02]  /*6b9e0*/  LEA R10, P5, R139.reuse, R2, 0x1 ;  /* 0x000000028b0a7211 */ /* 0x042fe400078a08ff */
[-C--:B------:R-:W-:Y:S01]  /*6b9f0*/  LEA.HI.X.SX32 R17, R208, R4.reuse, 0x1, P3 ;  /* 0x00000004d0117211 */ /* 0x080fe200018f0eff */
[----:B------:R-:W-:Y:S01]  /*6ba00*/  IMAD.IADD R208, R154, 0x1, R52 ;  /* 0x000000019ad07824 */ /* 0x000fe200078e0234 */
[----:B------:R-:W-:-:S03]  /*6ba10*/  LEA.HI.X.SX32 R11, R139, R4, 0x1, P5 ;  /* 0x000000048b0b7211 */ /* 0x000fc600028f0eff */
[----:B------:R0:W-:Y:S01]  /*6ba20*/  STL.64 [R1+0x648], R16 ;  /* 0x0006481001007387 */ /* 0x0001e20000100a00 */
[----:B------:R-:W-:-:S03]  /*6ba30*/  IMAD.IADD R139, R208, 0x1, R55 ;  /* 0x00000001d08b7824 */ /* 0x000fc600078e0237 */
[----:B------:R1:W-:Y:S01]  /*6ba40*/  STL.64 [R1+0x638], R10 ;  /* 0x0006380a01007387 */ /* 0x0003e20000100a00 */
[-C--:B0-----:R-:W-:Y:S02]  /*6ba50*/  LEA R16, P3, R163, R2.reuse, 0x1 ;  /* 0x00000002a3107211 */ /* 0x081fe400078608ff */
[----:B-1----:R-:W-:Y:S02]  /*6ba60*/  LEA R10, P5, R207, R2, 0x1 ;  /* 0x00000002cf0a7211 */ /* 0x002fe400078a08ff */
[-C--:B------:R-:W-:Y:S01]  /*6ba70*/  LEA.HI.X.SX32 R17, R163, R4.reuse, 0x1, P3 ;  /* 0x00000004a3117211 */ /* 0x080fe200018f0eff */
[----:B------:R-:W-:Y:S01]  /*6ba80*/  IMAD.IADD R163, R139, 0x1, R54 ;  /* 0x000000018ba37824 */ /* 0x000fe200078e0236 */
[----:B------:R-:W-:-:S03]  /*6ba90*/  LEA.HI.X.SX32 R11, R207, R4, 0x1, P5 ;  /* 0x00000004cf0b7211 */ /* 0x000fc600028f0eff */
[----:B---3--:R-:W-:Y:S02]  /*6baa0*/  IMAD.IADD R207, R163, 0x1, R41 ;  /* 0x00000001a3cf7824 */ /* 0x008fe400078e0229 */
[----:B------:R-:W0:Y:S01]  /*6bab0*/  LDC R41, c[0x0][0x248] ;  /* 0x00009200ff297b82 */ /* 0x000e220000000800 */
[C---:B------:R-:W-:Y:S01]  /*6bac0*/  LEA R46, P4, R233.reuse, R2, 0x1 ;  /* 0x00000002e92e7211 */ /* 0x040fe200078808ff */
[----:B------:R1:W-:Y:S03]  /*6bad0*/  STL.64 [R1+0x630], R16 ;  /* 0x0006301001007387 */ /* 0x0003e60000100a00 */
[----:B------:R-:W-:Y:S02]  /*6bae0*/  LEA.HI.X.SX32 R47, R233, R4, 0x1, P4 ;  /* 0x00000004e92f7211 */ /* 0x000fe400020f0eff */
[-C--:B------:R-:W-:Y:S02]  /*6baf0*/  LEA R52, P4, R232, R2.reuse, 0x1 ;  /* 0x00000002e8347211 */ /* 0x080fe400078808ff */
[----:B-1----:R-:W-:-:S04]  /*6bb00*/  LEA R16, P3, R7, R2, 0x1 ;  /* 0x0000000207107211 */ /* 0x002fc800078608ff */
[-C--:B------:R-:W-:Y:S02]  /*6bb10*/  LEA.HI.X.SX32 R17, R7, R4.reuse, 0x1, P3 ;  /* 0x0000000407117211 */ /* 0x080fe400018f0eff */
[----:B------:R-:W-:Y:S01]  /*6bb20*/  LEA.HI.X.SX32 R53, R232, R4, 0x1, P4 ;  /* 0x00000004e8357211 */ /* 0x000fe200020f0eff */
[----:B0-----:R-:W-:Y:S02]  /*6bb30*/  IMAD.IADD R7, R207, 0x1, R41 ;  /* 0x00000001cf077824 */ /* 0x001fe400078e0229 */
[----:B------:R-:W0:Y:S01]  /*6bb40*/  LDC R41, c[0x0][0x248] ;  /* 0x00009200ff297b82 */ /* 0x000e220000000800 */
[-C--:B------:R-:W-:Y:S01]  /*6bb50*/  LEA R54, P4, R229, R2.reuse, 0x1 ;  /* 0x00000002e5367211 */ /* 0x080fe200078808ff */
[----:B------:R1:W-:Y:S01]  /*6bb60*/  STL.64 [R1+0x620], R10 ;  /* 0x0006200a01007387 */ /* 0x0003e20000100a00 */
[----:B------:R-:W-:Y:S02]  /*6bb70*/  LEA R22, P3, R195, R2, 0x1 ;  /* 0x00000002c3167211 */ /* 0x000fe400078608ff */
[-C--:B------:R-:W-:Y:S01]  /*6bb80*/  LEA.HI.X.SX32 R55, R229, R4.reuse, 0x1, P4 ;  /* 0x00000004e5377211 */ /* 0x080fe200020f0eff */
[----:B------:R3:W-:Y:S01]  /*6bb90*/  STL.64 [R1+0x618], R16 ;  /* 0x0006181001007387 */ /* 0x0007e20000100a00 */
[----:B------:R-:W-:-:S02]  /*6bba0*/  LEA.HI.X.SX32 R23, R195, R4, 0x1, P3 ;  /* 0x00000004c3177211 */ /* 0x000fc400018f0eff */
[-C--:B-1----:R-:W-:Y:S02]  /*6bbb0*/  LEA R10, P5, R153, R2.reuse, 0x1 ;  /* 0x00000002990a7211 */ /* 0x082fe400078a08ff */
[----:B---3--:R-:W-:Y:S02]  /*6bbc0*/  LEA R16, P4, R231, R2, 0x1 ;  /* 0x00000002e7107211 */ /* 0x008fe400078808ff */
[-C--:B------:R-:W-:Y:S02]  /*6bbd0*/  LEA.HI.X.SX32 R11, R153, R4.reuse, 0x1, P5 ;  /* 0x00000004990b7211 */ /* 0x080fe400028f0eff */
[----:B------:R-:W-:Y:S01]  /*6bbe0*/  LEA.HI.X.SX32 R17, R231, R4, 0x1, P4 ;  /* 0x00000004e7117211 */ /* 0x000fe200020f0eff */
[----:B------:R-:W-:Y:S02]  /*6bbf0*/  IMAD.IADD R153, R7, 0x1, R57 ;  /* 0x0000000107997824 */ /* 0x000fe400078e0239 */
[----:B------:R1:W-:Y:S04]  /*6bc00*/  STL.64 [R1+0x608], R10 ;  /* 0x0006080a01007387 */ /* 0x0003e80000100a00 */
[----:B------:R-:W-:Y:S04]  /*6bc10*/  STL.64 [R1+0x600], R22 ;  /* 0x0006001601007387 */ /* 0x000fe80000100a00 */
[----:B------:R3:W-:Y:S01]  /*6bc20*/  STL.64 [R1+0x5f8], R16 ;  /* 0x0005f81001007387 */ /* 0x0007e20000100a00 */
[-C--:B-1----:R-:W-:Y:S01]  /*6bc30*/  LEA R10, P5, R177, R2.reuse, 0x1 ;  /* 0x00000002b10a7211 */ /* 0x082fe200078a08ff */
[----:B------:R-:W-:Y:S01]  /*6bc40*/  IMAD.IADD R195, R153, 0x1, R56 ;  /* 0x0000000199c37824 */ /* 0x000fe200078e0238 */
[----:B------:R-:W-:-:S02]  /*6bc50*/  LEA R56, P3, R121, R2, 0x1 ;  /* 0x0000000279387211 */ /* 0x000fc400078608ff */
[----:B------:R-:W-:Y:S02]  /*6bc60*/  LEA.HI.X.SX32 R11, R177, R4, 0x1, P5 ;  /* 0x00000004b10b7211 */ /* 0x000fe400028f0eff */
[----:B---3--:R-:W-:Y:S01]  /*6bc70*/  LEA R16, P4, R227, R2, 0x1 ;  /* 0x00000002e3107211 */ /* 0x008fe200078808ff */
[----:B0-----:R-:W-:Y:S02]  /*6bc80*/  IMAD.IADD R177, R195, 0x1, R41 ;  /* 0x00000001c3b17824 */ /* 0x001fe400078e0229 */
[----:B------:R0:W-:Y:S01]  /*6bc90*/  STL.64 [R1+0x5f0], R10 ;  /* 0x0005f00a01007387 */ /* 0x0001e20000100a00 */
[-C--:B------:R-:W-:Y:S01]  /*6bca0*/  LEA.HI.X.SX32 R57, R121, R4.reuse, 0x1, P3 ;  /* 0x0000000479397211 */ /* 0x080fe200018f0eff */
[----:B------:R-:W1:Y:S01]  /*6bcb0*/  LDC R41, c[0x0][0x248] ;  /* 0x00009200ff297b82 */ /* 0x000e620000000800 */
[----:B------:R-:W-:Y:S01]  /*6bcc0*/  LEA.HI.X.SX32 R17, R227, R4, 0x1, P4 ;  /* 0x00000004e3117211 */ /* 0x000fe200020f0eff */
[----:B------:R-:W-:-:S04]  /*6bcd0*/  IMAD.IADD R121, R177, 0x1, R59 ;  /* 0x00000001b1797824 */ /* 0x000fc800078e023b */
[----:B------:R3:W-:Y:S01]  /*6bce0*/  STL.64 [R1+0x5e0], R16 ;  /* 0x0005e01001007387 */ /* 0x0007e20000100a00 */
[----:B0-----:R-:W-:-:S04]  /*6bcf0*/  LEA R10, P5, R205, R2, 0x1 ;  /* 0x00000002cd0a7211 */ /* 0x001fc800078a08ff */
[----:B------:R-:W-:Y:S02]  /*6bd00*/  LEA.HI.X.SX32 R11, R205, R4, 0x1, P5 ;  /* 0x00000004cd0b7211 */ /* 0x000fe400028f0eff */
[----:B---3--:R-:W-:Y:S01]  /*6bd10*/  LEA R16, P3, R138, R2, 0x1 ;  /* 0x000000028a107211 */ /* 0x008fe200078608ff */
[----:B------:R-:W-:-:S03]  /*6bd20*/  IMAD.IADD R205, R121, 0x1, R58 ;  /* 0x0000000179cd7824 */ /* 0x000fc600078e023a */
[----:B------:R-:W-:Y:S01]  /*6bd30*/  LEA.HI.X.SX32 R17, R138, R4, 0x1, P3 ;  /* 0x000000048a117211 */ /* 0x000fe200018f0eff */
[----:B------:R0:W-:Y:S01]  /*6bd40*/  STL.64 [R1+0x5d8], R10 ;  /* 0x0005d80a01007387 */ /* 0x0001e20000100a00 */
[C---:B------:R-:W-:Y:S01]  /*6bd50*/  LEA R58, P5, R176.reuse, R2, 0x1 ;  /* 0x00000002b03a7211 */ /* 0x040fe200078a08ff */
[----:B------:R-:W-:Y:S02]  /*6bd60*/  IMAD.IADD R138, R205, 0x1, R61 ;  /* 0x00000001cd8a7824 */ /* 0x000fe400078e023d */
[----:B------:R3:W-:Y:S01]  /*6bd70*/  STL.64 [R1+0x5d0], R16 ;  /* 0x0005d01001007387 */ /* 0x0007e20000100a00 */
[----:B------:R-:W-:Y:S01]  /*6bd80*/  LEA.HI.X.SX32 R59, R176, R4, 0x1, P5 ;  /* 0x00000004b03b7211 */ /* 0x000fe200028f0eff */
[----:B------:R-:W-:Y:S01]  /*6bd90*/  IMAD.IADD R176, R138, 0x1, R60 ;  /* 0x000000018ab07824 */ /* 0x000fe200078e023c */
[-C--:B0-----:R-:W-:Y:S02]  /*6bda0*/  LEA R10, P4, R228, R2.reuse, 0x1 ;  /* 0x00000002e40a7211 */ /* 0x081fe400078808ff */
[----:B---3--:R-:W-:-:S02]  /*6bdb0*/  LEA R16, P3, R204, R2, 0x1 ;  /* 0x00000002cc107211 */ /* 0x008fc400078608ff */
        /* <DEDUP_REMOVED lines=10> */
[----:B-1----:R-:W-:Y:S02]  /*6be60*/  IMAD.IADD R129, R146, 0x1, R41 ;  /* 0x0000000192817824 */ /* 0x002fe400078e0229 */
[----:B------:R-:W0:Y:S01]  /*6be70*/  LDC R41, c[0x0][0x248] ;  /* 0x00009200ff297b82 */ /* 0x000e220000000800 */
[----:B------:R-:W-:-:S04]  /*6be80*/  LEA R10, P4, R226, R2, 0x1 ;  /* 0x00000002e20a7211 */ /* 0x000fc800078808ff */
[----:B------:R-:W-:Y:S02]  /*6be90*/  LEA.HI.X.SX32 R11, R226, R4, 0x1, P4 ;  /* 0x00000004e20b7211 */ /* 0x000fe400020f0eff */
[----:B------:R-:W-:-:S03]  /*6bea0*/  LEA R62, P5, R203, R2, 0x1 ;  /* 0x00000002cb3e7211 */ /* 0x000fc600078a08ff */
[----:B------:R1:W-:Y:S01]  /*6beb0*/  STL.64 [R1+0x5b0], R10 ;  /* 0x0005b00a01007387 */ /* 0x0003e20000100a00 */
[----:B------:R-:W-:Y:S01]  /*6bec0*/  LEA.HI.X.SX32 R63, R203, R4, 0x1, P5 ;  /* 0x00000004cb3f7211 */ /* 0x000fe200028f0eff */
[----:B------:R-:W-:Y:S01]  /*6bed0*/  IMAD.IADD R203, R129, 0x1, R65 ;  /* 0x0000000181cb7824 */ /* 0x000fe200078e0241 */
[C---:B------:R-:W-:Y:S01]  /*6bee0*/  LEA R22, P3, R171.reuse, R2, 0x1 ;  /* 0x00000002ab167211 */ /* 0x040fe200078608ff */
[----:B------:R3:W-:Y:S03]  /*6bef0*/  STL.64 [R1+0x5a0], R16 ;  /* 0x0005a01001007387 */ /* 0x0007e60000100a00 */
[----:B------:R-:W-:Y:S02]  /*6bf00*/  LEA.HI.X.SX32 R23, R171, R4, 0x1, P3 ;  /* 0x00000004ab177211 */ /* 0x000fe400018f0eff */
[----:B-1----:R-:W-:Y:S01]  /*6bf10*/  LEA R10, P4, R225, R2, 0x1 ;  /* 0x00000002e10a7211 */ /* 0x002fe200078808ff */
[----:B------:R-:W-:-:S03]  /*6bf20*/  IMAD.IADD R171, R203, 0x1, R64 ;  /* 0x00000001cbab7824 */ /* 0x000fc600078e0240 */
[----:B------:R-:W-:Y:S02]  /*6bf30*/  LEA.HI.X.SX32 R11, R225, R4, 0x1, P4 ;  /* 0x00000004e10b7211 */ /* 0x000fe400020f0eff */
[----:B---3--:R-:W-:-:S04]  /*6bf40*/  LEA R16, P4, R224, R2, 0x1 ;  /* 0x00000002e0107211 */ /* 0x008fc800078808ff */
[----:B------:R-:W-:Y:S01]  /*6bf50*/  LEA.HI.X.SX32 R17, R224, R4, 0x1, P4 ;  /* 0x00000004e0117211 */ /* 0x000fe200020f0eff */
[----:B0-----:R-:W-:Y:S02]  /*6bf60*/  IMAD.IADD R224, R171, 0x1, R41 ;  /* 0x00000001abe07824 */ /* 0x001fe400078e0229 */
[----:B------:R-:W0:Y:S01]  /*6bf70*/  LDC R41, c[0x0][0x248] ;  /* 0x00009200ff297b82 */ /* 0x000e220000000800 */
[----:B------:R1:W-:Y:S04]  /*6bf80*/  STL.64 [R1+0x598], R10 ;  /* 0x0005980a01007387 */ /* 0x0003e80000100a00 */
[----:B------:R-:W-:Y:S01]  /*6bf90*/  STL.64 [R1+0x588], R22 ;  /* 0x0005881601007387 */ /* 0x000fe20000100a00 */
[----:B-1----:R-:W-:-:S04]  /*6bfa0*/  LEA R10, P5, R251, R2, 0x1 ;  /* 0x00000002fb0a7211 */ /* 0x002fc800078a08ff */
[----:B------:R-:W-:Y:S01]  /*6bfb0*/  LEA.HI.X.SX32 R11, R251, R4, 0x1, P5 ;  /* 0x00000004fb0b7211 */ /* 0x000fe200028f0eff */
[----:B------:R1:W-:Y:S04]  /*6bfc0*/  STL.64 [R1+0x580], R16 ;  /* 0x0005801001007387 */ /* 0x0003e80000100a00 */
[----:B------:R3:W-:Y:S01]  /*6bfd0*/  STL.64 [R1+0x578], R10 ;  /* 0x0005780a01007387 */ /* 0x0007e20000100a00 */
[-C--:B------:R-:W-:Y:S02]  /*6bfe0*/  LEA R64, P4, R221, R2.reuse, 0x1 ;  /* 0x00000002dd407211 */ /* 0x080fe400078808ff */
[-C--:B-1----:R-:W-:Y:S02]  /*6bff0*/  LEA R16, P3, R202, R2.reuse, 0x1 ;  /* 0x00000002ca107211 */ /* 0x082fe400078608ff */
[----:B---3--:R-:W-:-:S02]  /*6c000*/  LEA R10, P5, R152, R2, 0x1 ;  /* 0x00000002980a7211 */ /* 0x008fc400078a08ff */
[-C--:B------:R-:W-:Y:S02]  /*6c010*/  LEA.HI.X.SX32 R17, R202, R4.reuse, 0x1, P3 ;  /* 0x00000004ca117211 */ /* 0x080fe400018f0eff */
[-C--:B------:R-:W-:Y:S01]  /*6c020*/  LEA.HI.X.SX32 R11, R152, R4.reuse, 0x1, P5 ;  /* 0x00000004980b7211 */ /* 0x080fe200028f0eff */
[----:B0-----:R-:W-:Y:S01]  /*6c030*/  IMAD.IADD R202, R224, 0x1, R41 ;  /* 0x00000001e0ca7824 */ /* 0x001fe200078e0229 */
[----:B------:R-:W-:Y:S01]  /*6c040*/  LEA.HI.X.SX32 R65, R221, R4, 0x1, P4 ;  /* 0x00000004dd417211 */ /* 0x000fe200020f0eff */
[----:B------:R0:W-:Y:S01]  /*6c050*/  STL.64 [R1+0x570], R16 ;  /* 0x0005701001007387 */ /* 0x0001e20000100a00 */
[----:B------:R-:W-:Y:S01]  /*6c060*/  LEA R22, P3, R170, R2, 0x1 ;  /* 0x00000002aa167211 */ /* 0x000fe200078608ff */
[----:B------:R-:W-:Y:S01]  /*6c070*/  IMAD.IADD R152, R202, 0x1, R67 ;  /* 0x00000001ca987824 */ /* 0x000fe200078e0243 */
[----:B------:R-:W1:Y:S01]  /*6c080*/  LDC R41, c[0x0][0x248] ;  /* 0x00009200ff297b82 */ /* 0x000e620000000800 */
[----:B------:R3:W-:Y:S01]  /*6c090*/  STL.64 [R1+0x560], R10 ;  /* 0x0005600a01007387 */ /* 0x0007e20000100a00 */
[----:B------:R-:W-:Y:S01]  /*6c0a0*/  LEA.HI.X.SX32 R23, R170, R4, 0x1, P3 ;  /* 0x00000004aa177211 */ /* 0x000fe200018f0eff */
[----:B------:R-:W-:Y:S01]  /*6c0b0*/  IMAD.IADD R170, R152, 0x1, R66 ;  /* 0x0000000198aa7824 */ /* 0x000fe200078e0242 */
[----:B0-----:R-:W-:-:S02]  /*6c0c0*/  LEA R16, P4, R223, R2, 0x1 ;  /* 0x00000002df107211 */ /* 0x001fc400078808ff */
[----:B---3--:R-:W-:Y:S02]  /*6c0d0*/  LEA R10, P5, R201, R2, 0x1 ;  /* 0x00000002c90a7211 */ /* 0x008fe400078a08ff */
[-C--:B------:R-:W-:Y:S02]  /*6c0e0*/  LEA.HI.X.SX32 R17, R223, R4.reuse, 0x1, P4 ;  /* 0x00000004df117211 */ /* 0x080fe400020f0eff */
[----:B------:R-:W-:Y:S01]  /*6c0f0*/  LEA.HI.X.SX32 R11, R201, R4, 0x1, P5 ;  /* 0x00000004c90b7211 */ /* 0x000fe200028f0eff */
[----:B------:R-:W-:Y:S01]  /*6c100*/  STL.64 [R1+0x558], R22 ;  /* 0x0005581601007387 */ /* 0x000fe20000100a00 */
[----:B------:R-:W-:-:S03]  /*6c110*/  IMAD.IADD R201, R170, 0x1, R69 ;  /* 0x00000001aac97824 */ /* 0x000fc600078e0245 */
[----:B------:R0:W-:Y:S01]  /*6c120*/  STL.64 [R1+0x550], R16 ;  /* 0x0005501001007387 */ /* 0x0001e20000100a00 */
[----:B------:R-:W-:-:S03]  /*6c130*/  LEA R66, P3, R137, R2, 0x1 ;  /* 0x0000000289427211 */ /* 0x000fc600078608ff */
[----:B------:R3:W-:Y:S01]  /*6c140*/  STL.64 [R1+0x548], R10 ;  /* 0x0005480a01007387 */ /* 0x0007e20000100a00 */
[----:B------:R-:W-:Y:S01]  /*6c150*/  IMAD.IADD R221, R201, 0x1, R68 ;  /* 0x00000001c9dd7824 */ /* 0x000fe200078e0244 */
[----:B------:R-:W-:Y:S02]  /*6c160*/  LEA.HI.X.SX32 R67, R137, R4, 0x1, P3 ;  /* 0x0000000489437211 */ /* 0x000fe400018f0eff */
[-C--:B0-----:R-:W-:Y:S02]  /*6c170*/  LEA R16, P4, R222, R2.reuse, 0x1 ;  /* 0x00000002de107211 */ /* 0x081fe400078808ff */
[----:B---3--:R-:W-:Y:S02]  /*6c180*/  LEA R10, P5, R250, R2, 0x1 ;  /* 0x00000002fa0a7211 */ /* 0x008fe400078a08ff */
        /* <DEDUP_REMOVED lines=8> */
[----:B0-----:R-:W-:-:S02]  /*6c210*/  LEA R10, P5, R169, R2, 0x1 ;  /* 0x00000002a90a7211 */ /* 0x001fc400078a08ff */
[----:B------:R-:W-:Y:S02]  /*6c220*/  LEA R16, P4, R214, R2, 0x1 ;  /* 0x00000002d6107211 */ /* 0x000fe400078808ff */
[-C--:B------:R-:W-:Y:S01]  /*6c230*/  LEA.HI.X.SX32 R11, R169, R4.reuse, 0x1, P5 ;  /* 0x00000004a90b7211 */ /* 0x080fe200028f0eff */
[----:B-1----:R-:W-:Y:S02]  /*6c240*/  IMAD.IADD R169, R194, 0x1, R41 ;  /* 0x00000001c2a97824 */ /* 0x002fe400078e0229 */
[----:B------:R-:W0:Y:S01]  /*6c250*/  LDC R41, c[0x0][0x248] ;  /* 0x00009200ff297b82 */ /* 0x000e220000000800 */
[----:B------:R-:W-:Y:S02]  /*6c260*/  LEA.HI.X.SX32 R17, R214, R4, 0x1, P4 ;  /* 0x00000004d6117211 */ /* 0x000fe400020f0eff */
[----:B------:R-:W-:-:S03]  /*6c270*/  LEA R70, P3, R147, R2, 0x1 ;  /* 0x0000000293467211 */ /* 0x000fc600078608ff */
[----:B------:R1:W-:Y:S04]  /*6c280*/  STL.64 [R1+0x520], R16 ;  /* 0x0005201001007387 */ /* 0x0003e80000100a00 */
[----:B------:R3:W-:Y:S01]  /*6c290*/  STL.64 [R1+0x518], R10 ;  /* 0x0005180a01007387 */ /* 0x0007e20000100a00 */
[----:B------:R-:W-:Y:S02]  /*6c2a0*/  LEA.HI.X.SX32 R71, R147, R4, 0x1, P3 ;  /* 0x0000000493477211 */ /* 0x000fe400018f0eff */
[-C--:B-1----:R-:W-:Y:S02]  /*6c2b0*/  LEA R16, P4, R220, R2.reuse, 0x1 ;  /* 0x00000002dc107211 */ /* 0x082fe400078808ff */
[----:B---3--:R-:W-:Y:S02]  /*6c2c0*/  LEA R10, P5, R200, R2, 0x1 ;  /* 0x00000002c80a7211 */ /* 0x008fe400078a08ff */
[-C--:B------:R-:W-:Y:S01]  /*6c2d0*/  LEA.HI.X.SX32 R17, R220, R4.reuse, 0x1, P4 ;  /* 0x00000004dc117211 */ /* 0x080fe200020f0eff */
[----:B------:R-:W-:Y:S01]  /*6c2e0*/  IMAD.IADD R147, R169, 0x1, R73 ;  /* 0x00000001a9937824 */ /* 0x000fe200078e0249 */
[----:B------:R-:W-:-:S03]  /*6c2f0*/  LEA.HI.X.SX32 R11, R200, R4, 0x1, P5 ;  /* 0x00000004c80b7211 */ /* 0x000fc600028f0eff */
[----:B------:R1:W-:Y:S01]  /*6c300*/  STL.64 [R1+0x508], R16 ;  /* 0x0005081001007387 */ /* 0x0003e20000100a00 */
[----:B------:R-:W-:-:S03]  /*6c310*/  IMAD.IADD R200, R147, 0x1, R72 ;  /* 0x0000000193c87824 */ /* 0x000fc600078e0248 */
[----:B------:R3:W-:Y:S01]  /*6c320*/  STL.64 [R1+0x500], R10 ;  /* 0x0005000a01007387 */ /* 0x0007e20000100a00 */
[-C--:B------:R-:W-:Y:S02]  /*6c330*/  LEA R72, P5, R162, R2.reuse, 0x1 ;  /* 0x00000002a2487211 */ /* 0x080fe400078a08ff */
[CC--:B-1----:R-:W-:Y:S02]  /*6c340*/  LEA R16, P3, R122.reuse, R2.reuse, 0x1 ;  /* 0x000000027a107211 */ /* 0x0c2fe400078608ff */
[C---:B---3--:R-:W-:Y:S02]  /*6c350*/  LEA R10, P4, R219.reuse, R2, 0x1 ;  /* 0x00000002db0a7211 */ /* 0x048fe400078808ff */
[-C--:B------:R-:W-:Y:S01]  /*6c360*/  LEA.HI.X.SX32 R17, R122, R4.reuse, 0x1, P3 ;  /* 0x000000047a117211 */ /* 0x080fe200018f0eff */
[----:B0-----:R-:W-:Y:S01]  /*6c370*/  IMAD.IADD R122, R200, 0x1, R41 ;  /* 0x00000001c87a7824 */ /* 0x001fe200078e0229 */
[-C--:B------:R-:W-:Y:S01]  /*6c380*/  LEA.HI.X.SX32 R11, R219, R4.reuse, 0x1, P4 ;  /* 0x00000004db0b7211 */ /* 0x080fe200020f0eff */
[----:B------:R-:W0:Y:S01]  /*6c390*/  LDC R41, c[0x0][0x248] ;  /* 0x00009200ff297b82 */ /* 0x000e220000000800 */
[----:B------:R-:W-:Y:S01]  /*6c3a0*/  LEA.HI.X.SX32 R73, R162, R4, 0x1, P5 ;  /* 0x00000004a2497211 */ /* 0x000fe200028f0eff */
[----:B------:R1:W-:Y:S01]  /*6c3b0*/  STL.64 [R1+0x4f8], R16 ;  /* 0x0004f81001007387 */ /* 0x0003e20000100a00 */
[----:B------:R-:W-:Y:S01]  /*6c3c0*/  LEA R22, P3, R192, R2, 0x1 ;  /* 0x00000002c0167211 */ /* 0x000fe200078608ff */
[----:B------:R-:W-:-:S02]  /*6c3d0*/  IMAD.IADD R162, R122, 0x1, R75 ;  /* 0x000000017aa27824 */ /* 0x000fc400078e024b */
[----:B------:R3:W-:Y:S01]  /*6c3e0*/  STL.64 [R1+0x4f0], R10 ;  /* 0x0004f00a01007387 */ /* 0x0007e20000100a00 */
[----:B------:R-:W-:Y:S01]  /*6c3f0*/  LEA.HI.X.SX32 R23, R192, R4, 0x1, P3 ;  /* 0x00000004c0177211 */ /* 0x000fe200018f0eff */
[----:B------:R-:W-:Y:S01]  /*6c400*/  IMAD.IADD R192, R162, 0x1, R74 ;  /* 0x00000001a2c07824 */ /* 0x000fe200078e024a */
[-C--:B-1----:R-:W-:Y:S02]  /*6c410*/  LEA R16, P4, R218, R2.reuse, 0x1 ;  /* 0x00000002da107211 */ /* 0x082fe400078808ff */
[----:B---3--:R-:W-:Y:S02]  /*6c420*/  LEA R10, P5, R130, R2, 0x1 ;  /* 0x00000002820a7211 */ /* 0x008fe400078a08ff */
[-C--:B------:R-:W-:Y:S02]  /*6c430*/  LEA.HI.X.SX32 R17, R218, R4.reuse, 0x1, P4 ;  /* 0x00000004da117211 */ /* 0x080fe400020f0eff */
[----:B------:R-:W-:Y:S01]  /*6c440*/  LEA.HI.X.SX32 R11, R130, R4, 0x1, P5 ;  /* 0x00000004820b7211 */ /* 0x000fe200028f0eff */
[----:B------:R-:W-:Y:S01]  /*6c450*/  IMAD.IADD R130, R192, 0x1, R77 ;  /* 0x00000001c0827824 */ /* 0x000fe200078e024d */
[----:B------:R-:W-:Y:S04]  /*6c460*/  STL.64 [R1+0x4e0], R22 ;  /* 0x0004e01601007387 */ /* 0x000fe80000100a00 */
[----:B------:R1:W-:Y:S01]  /*6c470*/  STL.64 [R1+0x4d8], R16 ;  /* 0x0004d81001007387 */ /* 0x0003e20000100a00 */
[----:B------:R-:W-:Y:S01]  /*6c480*/  IMAD.IADD R214, R130, 0x1, R76 ;  /* 0x0000000182d67824 */ /* 0x000fe200078e024c */
[----:B------:R-:W-:-:S02]  /*6c490*/  LEA R74, P4, R217, R2, 0x1 ;  /* 0x00000002d94a7211 */ /* 0x000fc400078808ff */
[----:B------:R3:W-:Y:S01]  /*6c4a0*/  STL.64 [R1+0x4d0], R10 ;  /* 0x0004d00a01007387 */ /* 0x0007e20000100a00 */
[-C--:B-1----:R-:W-:Y:S02]  /*6c4b0*/  LEA R16, P3, R131, R2.reuse, 0x1 ;  /* 0x0000000283107211 */ /* 0x082fe400078608ff */
[----:B---3--:R-:W-:Y:S02]  /*6c4c0*/  LEA R10, P5, R193, R2, 0x1 ;  /* 0x00000002c10a7211 */ /* 0x008fe400078a08ff */
[-C--:B------:R-:W-:Y:S01]  /*6c4d0*/  LEA.HI.X.SX32 R17, R131, R4.reuse, 0x1, P3 ;  /* 0x0000000483117211 */ /* 0x080fe200018f0eff */
[----:B------:R-:W-:Y:S01]  /*6c4e0*/  IMAD.IADD R131, R214, 0x1, R79 ;  /* 0x00000001d6837824 */ /* 0x000fe200078e024f */
[-C--:B------:R-:W-:Y:S02]  /*6c4f0*/  LEA.HI.X.SX32 R75, R217, R4.reuse, 0x1, P4 ;  /* 0x00000004d94b7211 */ /* 0x080fe400020f0eff */
[----:B------:R-:W-:Y:S01]  /*6c500*/  LEA.HI.X.SX32 R11, R193, R4, 0x1, P5 ;  /* 0x00000004c10b7211 */ /* 0x000fe200028f0eff */
[----:B------:R-:W-:Y:S01]  /*6c510*/  IMAD.IADD R193, R131, 0x1, R78 ;  /* 0x0000000183c17824 */ /* 0x000fe200078e024e */
[----:B------:R-:W-:-:S04]  /*6c520*/  LEA R76, P4, R216, R2, 0x1 ;  /* 0x00000002d84c7211 */ /* 0x000fc800078808ff */
[----:B------:R-:W-:Y:S01]  /*6c530*/  LEA.HI.X.SX32 R77, R216, R4, 0x1, P4 ;  /* 0x00000004d84d7211 */ /* 0x000fe200020f0eff */
[----:B0-----:R-:W-:Y:S02]  /*6c540*/  IMAD.IADD R216, R193, 0x1, R41 ;  /* 0x00000001c1d87824 */ /* 0x001fe400078e0229 */
[----:B------:R-:W0:Y:S01]  /*6c550*/  LDC R41, c[0x0][0x248] ;  /* 0x00009200ff297b82 */ /* 0x000e220000000800 */
[----:B------:R1:W-:Y:S04]  /*6c560*/  STL.64 [R1+0x4c8], R16 ;  /* 0x0004c81001007387 */ /* 0x0003e80000100a00 */
[----:B------:R3:W-:Y:S01]  /*6c570*/  STL.64 [R1+0x4b8], R10 ;  /* 0x0004b80a01007387 */ /* 0x0007e20000100a00 */
[----:B-1----:R-:W-:-:S04]  /*6c580*/  LEA R16, P3, R168, R2, 0x1 ;  /* 0x00000002a8107211 */ /* 0x002fc800078608ff */
[----:B------:R-:W-:-:S05]  /*6c590*/  LEA.HI.X.SX32 R17, R168, R4, 0x1, P3 ;  /* 0x00000004a8117211 */ /* 0x000fca00018f0eff */
[----:B------:R1:W-:Y:S01]  /*6c5a0*/  STL.64 [R1+0x4b0], R16 ;  /* 0x0004b01001007387 */ /* 0x0003e20000100a00 */
[-C--:B---3--:R-:W-:Y:S02]  /*6c5b0*/  LEA R10, P5, R120, R2.reuse, 0x1 ;  /* 0x00000002780a7211 */ /* 0x088fe400078a08ff */
[----:B-1----:R-:W-:-:S04]  /*6c5c0*/  LEA R16, P3, R187, R2, 0x1 ;  /* 0x00000002bb107211 */ /* 0x002fc800078608ff */
[-C--:B------:R-:W-:Y:S01]  /*6c5d0*/  LEA.HI.X.SX32 R17, R187, R4.reuse, 0x1, P3 ;  /* 0x00000004bb117211 */ /* 0x080fe200018f0eff */
[----:B0-----:R-:W-:Y:S02]  /*6c5e0*/  IMAD.IADD R187, R216, 0x1, R41 ;  /* 0x00000001d8bb7824 */ /* 0x001fe400078e0229 */
[----:B------:R-:W0:Y:S01]  /*6c5f0*/  LDC R41, c[0x0][0x248] ;  /* 0x00009200ff297b82 */ /* 0x000e220000000800 */
[----:B------:R-:W-:Y:S02]  /*6c600*/  LEA.HI.X.SX32 R11, R120, R4, 0x1, P5 ;  /* 0x00000004780b7211 */ /* 0x000fe400028f0eff */
[----:B------:R-:W-:-:S03]  /*6c610*/  LEA R78, P4, R213, R2, 0x1 ;  /* 0x00000002d54e7211 */ /* 0x000fc600078808ff */
[----:B------:R1:W-:Y:S01]  /*6c620*/  STL.64 [R1+0x4a0], R10 ;  /* 0x0004a00a01007387 */ /* 0x0003e20000100a00 */
[----:B------:R-:W-:Y:S01]  /*6c630*/  LEA.HI.X.SX32 R79, R213, R4, 0x1, P4 ;  /* 0x00000004d54f7211 */ /* 0x000fe200020f0eff */
[----:B------:R-:W-:Y:S02]  /*6c640*/  IMAD.IADD R213, R187, 0x1, R81 ;  /* 0x00000001bbd57824 */ /* 0x000fe400078e0251 */
[----:B------:R3:W-:Y:S01]  /*6c650*/  STL.64 [R1+0x498], R16 ;  /* 0x0004981001007387 */ /* 0x0007e20000100a00 */
[-C--:B------:R-:W-:Y:S02]  /*6c660*/  LEA R22, P3, R160, R2.reuse, 0x1 ;  /* 0x00000002a0167211 */ /* 0x080fe400078608ff */
[CC--:B-1----:R-:W-:Y:S02]  /*6c670*/  LEA R10, P5, R6.reuse, R2.reuse, 0x1 ;  /* 0x00000002060a7211 */ /* 0x0c2fe400078a08ff */
[----:B---3--:R-:W-:Y:S02]  /*6c680*/  LEA R16, P4, R215, R2, 0x1 ;  /* 0x00000002d7107211 */ /* 0x008fe400078808ff */
[----:B------:R-:W-:-:S02]  /*6c690*/  LEA.HI.X.SX32 R11, R6, R4, 0x1, P5 ;  /* 0x00000004060b7211 */ /* 0x000fc400028f0eff */
[-C--:B------:R-:W-:Y:S01]  /*6c6a0*/  LEA.HI.X.SX32 R17, R215, R4.reuse, 0x1, P4 ;  /* 0x00000004d7117211 */ /* 0x080fe200020f0eff */
[----:B------:R-:W-:Y:S01]  /*6c6b0*/  IMAD.IADD R215, R213, 0x1, R80 ;  /* 0x00000001d5d77824 */ /* 0x000fe200078e0250 */
[----:B------:R-:W-:Y:S01]  /*6c6c0*/  LEA.HI.X.SX32 R23, R160, R4, 0x1, P3 ;  /* 0x00000004a0177211 */ /* 0x000fe200018f0eff */
[----:B------:R-:W-:Y:S01]  /*6c6d0*/  STL.64 [R1+0x488], R10 ;  /* 0x0004880a01007387 */ /* 0x000fe20000100a00 */
[----:B------:R-:W-:Y:S01]  /*6c6e0*/  LEA R80, P3, R145, R2, 0x1 ;  /* 0x0000000291507211 */ /* 0x000fe200078608ff */
[----:B0-----:R-:W-:Y:S02]  /*6c6f0*/  IMAD.IADD R160, R215, 0x1, R41 ;  /* 0x00000001d7a07824 */ /* 0x001fe400078e0229 */
[----:B------:R-:W-:Y:S01]  /*6c700*/  STL.64 [R1+0x480], R22 ;  /* 0x0004801601007387 */ /* 0x000fe20000100a00 */
[----:B------:R-:W-:Y:S01]  /*6c710*/  LEA.HI.X.SX32 R81, R145, R4, 0x1, P3 ;  /* 0x0000000491517211 */ /* 0x000fe200018f0eff */
[----:B------:R-:W-:Y:S01]  /*6c720*/  IMAD.IADD R145, R160, 0x1, R83 ;  /* 0x00000001a0917824 */ /* 0x000fe200078e0253 */
[----:B------:R-:W0:Y:S01]  /*6c730*/  LDC R41, c[0x0][0x248] ;  /* 0x00009200ff297b82 */ /* 0x000e220000000800 */
[----:B------:R1:W-:Y:S02]  /*6c740*/  STL.64 [R1+0x478], R16 ;  /* 0x0004781001007387 */ /* 0x0003e40000100a00 */
[----:B-1----:R-:W-:-:S04]  /*6c750*/  LEA R16, P4, R212, R2, 0x1 ;  /* 0x00000002d4107211 */ /* 0x002fc800078808ff */
[----:B------:R-:W-:Y:S01]  /*6c760*/  LEA.HI.X.SX32 R17, R212, R4, 0x1, P4 ;  /* 0x00000004d4117211 */ /* 0x000fe200020f0eff */
[----:B------:R-:W-:Y:S01]  /*6c770*/  IMAD.IADD R212, R145, 0x1, R82 ;  /* 0x0000000191d47824 */ /* 0x000fe200078e0252 */
[----:B------:R-:W-:-:S03]  /*6c780*/  LEA R10, P5, R186, R2, 0x1 ;  /* 0x00000002ba0a7211 */ /* 0x000fc600078a08ff */
[----:B------:R-:W-:Y:S01]  /*6c790*/  IMAD.IADD R217, R212, 0x1, R85 ;  /* 0x00000001d4d97824 */ /* 0x000fe200078e0255 */
[----:B------:R-:W-:-:S03]  /*6c7a0*/  LEA.HI.X.SX32 R11, R186, R4, 0x1, P5 ;  /* 0x00000004ba0b7211 */ /* 0x000fc600028f0eff */
[----:B------:R-:W-:Y:S02]  /*6c7b0*/  IMAD.IADD R218, R217, 0x1, R84 ;  /* 0x00000001d9da7824 */ /* 0x000fe400078e0254 */
[----:B------:R1:W-:Y:S02]  /*6c7c0*/  STL.64 [R1+0x470], R10 ;  /* 0x0004700a01007387 */ /* 0x0003e40000100a00 */
[----:B------:R-:W-:-:S04]  /*6c7d0*/  IMAD.IADD R219, R218, 0x1, R87 ;  /* 0x00000001dadb7824 */ /* 0x000fc800078e0257 */
[----:B------:R-:W-:Y:S01]  /*6c7e0*/  IMAD.IADD R220, R219, 0x1, R86 ;  /* 0x00000001dbdc7824 */ /* 0x000fe200078e0256 */
[----:B-1----:R-:W-:-:S04]  /*6c7f0*/  LEA R10, P5, R136, R2, 0x1 ;  /* 0x00000002880a7211 */ /* 0x002fc800078a08ff */
[----:B------:R-:W-:Y:S01]  /*6c800*/  LEA.HI.X.SX32 R11, R136, R4, 0x1, P5 ;  /* 0x00000004880b7211 */ /* 0x000fe200028f0eff */
[----:B0-----:R-:W-:Y:S01]  /*6c810*/  IMAD.IADD R136, R220, 0x1, R41 ;  /* 0x00000001dc887824 */ /* 0x001fe200078e0229 */
[C---:B------:R-:W-:Y:S01]  /*6c820*/  LEA R82, P5, R240.reuse, R2, 0x1 ;  /* 0x00000002f0527211 */ /* 0x040fe200078a08ff */
[----:B------:R-:W0:Y:S01]  /*6c830*/  LDC R41, c[0x0][0x248] ;  /* 0x00009200ff297b82 */ /* 0x000e220000000800 */
[----:B------:R1:W-:Y:S02]  /*6c840*/  STL.64 [R1+0x460], R16 ;  /* 0x0004601001007387 */ /* 0x0003e40000100a00 */
[----:B------:R-:W-:Y:S02]  /*6c850*/  LEA.HI.X.SX32 R83, R240, R4, 0x1, P5 ;  /* 0x00000004f0537211 */ /* 0x000fe400028f0eff */
[C---:B------:R-:W-:Y:S01]  /*6c860*/  LEA R84, P5, R211.reuse, R2, 0x1 ;  /* 0x00000002d3547211 */ /* 0x040fe200078a08ff */
[----:B------:R3:W-:Y:S03]  /*6c870*/  STL.64 [R1+0x458], R10 ;  /* 0x0004580a01007387 */ /* 0x0007e60000100a00 */
[----:B------:R-:W-:-:S02]  /*6c880*/  LEA.HI.X.SX32 R85, R211, R4, 0x1, P5 ;  /* 0x00000004d3557211 */ /* 0x000fc400028f0eff */
[CC--:B-1----:R-:W-:Y:S02]  /*6c890*/  LEA R16, P3, R185.reuse, R2.reuse, 0x1 ;  /* 0x00000002b9107211 */ /* 0x0c2fe400078608ff */
[-C--:B------:R-:W-:Y:S02]  /*6c8a0*/  LEA R86, P5, R210, R2.reuse, 0x1 ;  /* 0x00000002d2567211 */ /* 0x080fe400078a08ff */
        /* <DEDUP_REMOVED lines=8> */
[-C--:B-1----:R-:W-:Y:S02]  /*6c930*/  LEA R16, P3, R161, R2.reuse, 0x1 ;  /* 0x00000002a1107211 */ /* 0x082fe400078608ff */
[----:B---3--:R-:W-:Y:S02]  /*6c940*/  LEA R10, P4, R123, R2, 0x1 ;  /* 0x000000027b0a7211 */ /* 0x008fe400078808ff */
[-C--:B------:R-:W-:Y:S02]  /*6c950*/  LEA.HI.X.SX32 R17, R161, R4.reuse, 0x1, P3 ;  /* 0x00000004a1117211 */ /* 0x080fe400018f0eff */
[----:B------:R-:W-:Y:S01]  /*6c960*/  LEA.HI.X.SX32 R11, R123, R4, 0x1, P4 ;  /* 0x000000047b0b7211 */ /* 0x000fe200020f0eff */
[----:B0-----:R-:W-:Y:S02]  /*6c970*/  IMAD.IADD R186, R211, 0x1, R41 ;  /* 0x00000001d3ba7824 */ /* 0x001fe400078e0229 */
[----:B------:R-:W0:Y:S01]  /*6c980*/  LDC R41, c[0x0][0x248] ;  /* 0x00009200ff297b82 */ /* 0x000e220000000800 */
[----:B------:R1:W-:Y:S04]  /*6c990*/  STL.64 [R1+0x438], R16 ;  /* 0x0004381001007387 */ /* 0x0003e80000100a00 */
[----:B------:R3:W-:Y:S01]  /*6c9a0*/  STL.64 [R1+0x430], R10 ;  /* 0x0004300a01007387 */ /* 0x0007e20000100a00 */
[----:B-1----:R-:W-:-:S02]  /*6c9b0*/  LEA R16, P3, R178, R2, 0x1 ;  /* 0x00000002b2107211 */ /* 0x002fc400078608ff */
[----:B---3--:R-:W-:Y:S02]  /*6c9c0*/  LEA R10, P4, R144, R2, 0x1 ;  /* 0x00000002900a7211 */ /* 0x008fe400078808ff */
[-C--:B------:R-:W-:Y:S02]  /*6c9d0*/  LEA.HI.X.SX32 R17, R178, R4.reuse, 0x1, P3 ;  /* 0x00000004b2117211 */ /* 0x080fe400018f0eff */
[----:B------:R-:W-:Y:S02]  /*6c9e0*/  LEA.HI.X.SX32 R11, R144, R4, 0x1, P4 ;  /* 0x00000004900b7211 */ /* 0x000fe400020f0eff */
[C---:B------:R-:W-:Y:S01]  /*6c9f0*/  LEA R22, P3, R155.reuse, R2, 0x1 ;  /* 0x000000029b167211 */ /* 0x040fe200078608ff */
[----:B------:R1:W-:Y:S04]  /*6ca00*/  STL.64 [R1+0x420], R16 ;  /* 0x0004201001007387 */ /* 0x0003e80000100a00 */
[----:B------:R3:W-:Y:S01]  /*6ca10*/  STL.64 [R1+0x418], R10 ;  /* 0x0004180a01007387 */ /* 0x0007e20000100a00 */
[----:B------:R-:W-:-:S02]  /*6ca20*/  LEA.HI.X.SX32 R23, R155, R4, 0x1, P3 ;  /* 0x000000049b177211 */ /* 0x000fc400018f0eff */
[CC--:B-1----:R-:W-:Y:S02]  /*6ca30*/  LEA R16, P4, R184.reuse, R2.reuse, 0x1 ;  /* 0x00000002b8107211 */ /* 0x0c2fe400078808ff */
[C---:B---3--:R-:W-:Y:S02]  /*6ca40*/  LEA R10, P5, R209.reuse, R2, 0x1 ;  /* 0x00000002d10a7211 */ /* 0x048fe400078a08ff */
[-C--:B------:R-:W-:Y:S02]  /*6ca50*/  LEA.HI.X.SX32 R17, R184, R4.reuse, 0x1, P4 ;  /* 0x00000004b8117211 */ /* 0x080fe400020f0eff */
[----:B------:R-:W-:Y:S01]  /*6ca60*/  LEA.HI.X.SX32 R11, R209, R4, 0x1, P5 ;  /* 0x00000004d10b7211 */ /* 0x000fe200028f0eff */
[----:B------:R-:W-:Y:S01]  /*6ca70*/  STL.64 [R1+0x408], R22 ;  /* 0x0004081601007387 */ /* 0x000fe20000100a00 */
[----:B0-----:R-:W-:Y:S01]  /*6ca80*/  IMAD.IADD R209, R186, 0x1, R41 ;  /* 0x00000001bad17824 */ /* 0x001fe200078e0229 */
[-C--:B------:R-:W-:Y:S01]  /*6ca90*/  LEA R88, P4, R128, R2.reuse, 0x1 ;  /* 0x0000000280587211 */ /* 0x080fe200078808ff */
[----:B------:R-:W0:Y:S01]  /*6caa0*/  LDC R41, c[0x0][0x248] ;  /* 0x00009200ff297b82 */ /* 0x000e220000000800 */
[----:B------:R1:W-:Y:S04]  /*6cab0*/  STL.64 [R1+0x400], R16 ;  /* 0x0004001001007387 */ /* 0x0003e80000100a00 */
[----:B------:R3:W-:Y:S01]  /*6cac0*/  STL.64 [R1+0x3f8], R10 ;  /* 0x0003f80a01007387 */ /* 0x0007e20000100a00 */
[----:B-1----:R-:W-:-:S02]  /*6cad0*/  LEA R16, P3, R5, R2, 0x1 ;  /* 0x0000000205107211 */ /* 0x002fc400078608ff */
[C---:B---3--:R-:W-:Y:S02]  /*6cae0*/  LEA R10, P5, R206.reuse, R2, 0x1 ;  /* 0x00000002ce0a7211 */ /* 0x048fe400078a08ff */
[-C--:B------:R-:W-:Y:S02]  /*6caf0*/  LEA.HI.X.SX32 R17, R5, R4.reuse, 0x1, P3 ;  /* 0x0000000405117211 */ /* 0x080fe400018f0eff */
[-C--:B------:R-:W-:Y:S01]  /*6cb00*/  LEA.HI.X.SX32 R11, R206, R4.reuse, 0x1, P5 ;  /* 0x00000004ce0b7211 */ /* 0x080fe200028f0eff */
[----:B------:R-:W-:Y:S01]  /*6cb10*/  IMAD.IADD R206, R209, 0x1, R91 ;  /* 0x00000001d1ce7824 */ /* 0x000fe200078e025b */
[----:B------:R-:W-:Y:S01]  /*6cb20*/  LEA.HI.X.SX32 R89, R128, R4, 0x1, P4 ;  /* 0x0000000480597211 */ /* 0x000fe200020f0eff */
[----:B------:R1:W-:Y:S01]  /*6cb30*/  STL.64 [R1+0x3f0], R16 ;  /* 0x0003f01001007387 */ /* 0x0003e20000100a00 */
[C---:B------:R-:W-:Y:S01]  /*6cb40*/  LEA R22, P3, R179.reuse, R2, 0x1 ;  /* 0x00000002b3167211 */ /* 0x040fe200078608ff */
[----:B------:R-:W-:Y:S02]  /*6cb50*/  IMAD.IADD R120, R206, 0x1, R90 ;  /* 0x00000001ce787824 */ /* 0x000fe400078e025a */
[----:B------:R3:W-:Y:S01]  /*6cb60*/  STL.64 [R1+0x3e0], R10 ;  /* 0x0003e00a01007387 */ /* 0x0007e20000100a00 */
[----:B------:R-:W-:Y:S01]  /*6cb70*/  LEA.HI.X.SX32 R23, R179, R4, 0x1, P3 ;  /* 0x00000004b3177211 */ /* 0x000fe200018f0eff */
[----:B------:R-:W-:Y:S01]  /*6cb80*/  IMAD.IADD R184, R120, 0x1, R93 ;  /* 0x0000000178b87824 */ /* 0x000fe200078e025d */
[----:B-1----:R-:W-:-:S04]  /*6cb90*/  LEA R16, P4, R154, R2, 0x1 ;  /* 0x000000029a107211 */ /* 0x002fc800078808ff */
[----:B------:R-:W-:Y:S02]  /*6cba0*/  LEA.HI.X.SX32 R17, R154, R4, 0x1, P4 ;  /* 0x000000049a117211 */ /* 0x000fe400020f0eff */
[----:B---3--:R-:W-:Y:S01]  /*6cbb0*/  LEA R10, P5, R208, R2, 0x1 ;  /* 0x00000002d00a7211 */ /* 0x008fe200078a08ff */
[----:B------:R-:W-:Y:S01]  /*6cbc0*/  STL.64 [R1+0x3d8], R22 ;  /* 0x0003d81601007387 */ /* 0x000fe20000100a00 */
[----:B------:R-:W-:Y:S02]  /*6cbd0*/  IMAD.IADD R185, R184, 0x1, R92 ;  /* 0x00000001b8b97824 */ /* 0x000fe400078e025c */
[----:B------:R-:W-:Y:S01]  /*6cbe0*/  LEA.HI.X.SX32 R11, R208, R4, 0x1, P5 ;  /* 0x00000004d00b7211 */ /* 0x000fe200028f0eff */
[----:B------:R1:W-:Y:S01]  /*6cbf0*/  STL.64 [R1+0x3d0], R16 ;  /* 0x0003d01001007387 */ /* 0x0003e20000100a00 */
[----:B------:R-:W-:-:S03]  /*6cc00*/  IMAD.IADD R6, R185, 0x1, R95 ;  /* 0x00000001b9067824 */ /* 0x000fc600078e025f */
[----:B------:R3:W-:Y:S01]  /*6cc10*/  STL.64 [R1+0x3c8], R10 ;  /* 0x0003c80a01007387 */ /* 0x0007e20000100a00 */
[----:B------:R-:W-:Y:S01]  /*6cc20*/  IMAD.IADD R178, R6, 0x1, R94 ;  /* 0x0000000106b27824 */ /* 0x000fe200078e025e */
[----:B-1----:R-:W-:-:S04]  /*6cc30*/  LEA R16, P4, R163, R2, 0x1 ;  /* 0x00000002a3107211 */ /* 0x002fc800078808ff */
[----:B------:R-:W-:Y:S02]  /*6cc40*/  LEA.HI.X.SX32 R17, R163, R4, 0x1, P4 ;  /* 0x00000004a3117211 */ /* 0x000fe400020f0eff */
[C---:B---3--:R-:W-:Y:S01]  /*6cc50*/  LEA R10, P5, R207.reuse, R2, 0x1 ;  /* 0x00000002cf0a7211 */ /* 0x048fe200078a08ff */
[----:B0-----:R-:W-:Y:S02]  /*6cc60*/  IMAD.IADD R179, R178, 0x1, R41 ;  /* 0x00000001b2b37824 */ /* 0x001fe400078e0229 */
[----:B------:R0:W-:Y:S01]  /*6cc70*/  STL.64 [R1+0x3b8], R16 ;  /* 0x0003b81001007387 */ /* 0x0001e20000100a00 */
[----:B------:R-:W-:Y:S01]  /*6cc80*/  LEA.HI.X.SX32 R11, R207, R4, 0x1, P5 ;  /* 0x00000004cf0b7211 */ /* 0x000fe200028f0eff */
[----:B------:R-:W1:Y:S01]  /*6cc90*/  LDC R41, c[0x0][0x248] ;  /* 0x00009200ff297b82 */ /* 0x000e620000000800 */
[----:B------:R-:W-:-:S03]  /*6cca0*/  LEA R90, P3, R139, R2, 0x1 ;  /* 0x000000028b5a7211 */ /* 0x000fc600078608ff */
[----:B------:R3:W-:Y:S01]  /*6ccb0*/  STL.64 [R1+0x3b0], R10 ;  /* 0x0003b00a01007387 */ /* 0x0007e20000100a00 */
[----:B0-----:R-:W-:-:S04]  /*6ccc0*/  LEA R16, P4, R153, R2, 0x1 ;  /* 0x0000000299107211 */ /* 0x001fc800078808ff */
[----:B------:R-:W-:Y:S02]  /*6ccd0*/  LEA.HI.X.SX32 R17, R153, R4, 0x1, P4 ;  /* 0x0000000499117211 */ /* 0x000fe400020f0eff */
[----:B---3--:R-:W-:Y:S02]  /*6cce0*/  LEA R10, P5, R195, R2, 0x1 ;  /* 0x00000002c30a7211 */ /* 0x008fe400078a08ff */
[-C--:B------:R-:W-:Y:S01]  /*6ccf0*/  LEA.HI.X.SX32 R91, R139, R4.reuse, 0x1, P3 ;  /* 0x000000048b5b7211 */ /* 0x080fe200018f0eff */
[----:B------:R0:W-:Y:S01]  /*6cd00*/  STL.64 [R1+0x3a0], R16 ;  /* 0x0003a01001007387 */ /* 0x0001e20000100a00 */
[----:B------:R-:W-:Y:S02]  /*6cd10*/  LEA.HI.X.SX32 R11, R195, R4, 0x1, P5 ;  /* 0x00000004c30b7211 */ /* 0x000fe400028f0eff */
[----:B------:R-:W-:-:S03]  /*6cd20*/  LEA R92, P3, R7, R2, 0x1 ;  /* 0x00000002075c7211 */ /* 0x000fc600078608ff */
[----:B------:R3:W-:Y:S01]  /*6cd30*/  STL.64 [R1+0x398], R10 ;  /* 0x0003980a01007387 */ /* 0x0007e20000100a00 */
[----:B------:R-:W-:Y:S02]  /*6cd40*/  LEA.HI.X.SX32 R93, R7, R4, 0x1, P3 ;  /* 0x00000004075d7211 */ /* 0x000fe400018f0eff */
[-C--:B0-----:R-:W-:Y:S02]  /*6cd50*/  LEA R16, P4, R121, R2.reuse, 0x1 ;  /* 0x0000000279107211 */ /* 0x081fe400078808ff */
[----:B------:R-:W-:Y:S02]  /*6cd60*/  LEA R94, P3, R177, R2, 0x1 ;  /* 0x00000002b15e7211 */ /* 0x000fe400078608ff */
[----:B------:R-:W-:Y:S02]  /*6cd70*/  LEA.HI.X.SX32 R17, R121, R4, 0x1, P4 ;  /* 0x0000000479117211 */ /* 0x000fe400020f0eff */
[----:B---3--:R-:W-:Y:S01]  /*6cd80*/  LEA R10, P5, R205, R2, 0x1 ;  /* 0x00000002cd0a7211 */ /* 0x008fe200078a08ff */
[----:B------:R-:W-:Y:S01]  /*6cd90*/  IMAD.IADD R0, R179, 0x1, R97 ;  /* 0x00000001b3007824 */ /* 0x000fe200078e0261 */
[-C--:B------:R-:W-:Y:S01]  /*6cda0*/  LEA.HI.X.SX32 R95, R177, R4.reuse, 0x1, P3 ;  /* 0x00000004b15f7211 */ /* 0x080fe200018f0eff */
[----:B------:R0:W-:Y:S01]  /*6cdb0*/  STL.64 [R1+0x388], R16 ;  /* 0x0003881001007387 */ /* 0x0001e20000100a00 */
[----:B------:R-:W-:Y:S01]  /*6cdc0*/  LEA.HI.X.SX32 R11, R205, R4, 0x1, P5 ;  /* 0x00000004cd0b7211 */ /* 0x000fe200028f0eff */
[----:B------:R-:W-:-:S04]  /*6cdd0*/  IMAD.IADD R5, R0, 0x1, R96 ;  /* 0x0000000100057824 */ /* 0x000fc800078e0260 */
[----:B------:R3:W-:Y:S01]  /*6cde0*/  STL.64 [R1+0x380], R10 ;  /* 0x0003800a01007387 */ /* 0x0007e20000100a00 */
[----:B-1----:R-:W-:Y:S02]  /*6cdf0*/  IMAD.IADD R177, R5, 0x1, R41 ;  /* 0x0000000105b17824 */ /* 0x002fe400078e0229 */
[----:B------:R-:W1:Y:S01]  /*6ce00*/  LDC R41, c[0x0][0x248] ;  /* 0x00009200ff297b82 */ /* 0x000e620000000800 */
[----:B0-----:R-:W-:-:S04]  /*6ce10*/  LEA R16, P3, R138, R2, 0x1 ;  /* 0x000000028a107211 */ /* 0x001fc800078608ff */
[----:B------:R-:W-:Y:S02]  /*6ce20*/  LEA.HI.X.SX32 R17, R138, R4, 0x1, P3 ;  /* 0x000000048a117211 */ /* 0x000fe400018f0eff */
[-C--:B---3--:R-:W-:Y:S01]  /*6ce30*/  LEA R10, P4, R176, R2.reuse, 0x1 ;  /* 0x00000002b00a7211 */ /* 0x088fe200078808ff */
[----:B------:R-:W-:Y:S01]  /*6ce40*/  IMAD.IADD R123, R177, 0x1, R99 ;  /* 0x00000001b17b7824 */ /* 0x000fe200078e0263 */
[----:B------:R-:W-:Y:S01]  /*6ce50*/  LEA R22, P3, R146, R2, 0x1 ;  /* 0x0000000292167211 */ /* 0x000fe200078608ff */
[----:B------:R0:W-:Y:S01]  /*6ce60*/  STL.64 [R1+0x378], R16 ;  /* 0x0003781001007387 */ /* 0x0001e20000100a00 */
[-C--:B------:R-:W-:Y:S01]  /*6ce70*/  LEA.HI.X.SX32 R11, R176, R4.reuse, 0x1, P4 ;  /* 0x00000004b00b7211 */ /* 0x080fe200020f0eff */
[----:B------:R-:W-:Y:S01]  /*6ce80*/  IMAD.IADD R128, R123, 0x1, R98 ;  /* 0x000000017b807824 */ /* 0x000fe200078e0262 */
[----:B------:R-:W-:Y:S02]  /*6ce90*/  LEA.HI.X.SX32 R23, R146, R4, 0x1, P3 ;  /* 0x0000000492177211 */ /* 0x000fe400018f0eff */
[C---:B0-----:R-:W-:Y:S01]  /*6cea0*/  LEA R16, P4, R129.reuse, R2, 0x1 ;  /* 0x0000000281107211 */ /* 0x041fe200078808ff */
[----:B------:R-:W-:Y:S03]  /*6ceb0*/  STL.64 [R1+0x370], R10 ;  /* 0x0003700a01007387 */ /* 0x000fe60000100a00 */
[----:B------:R-:W-:Y:S01]  /*6cec0*/  LEA.HI.X.SX32 R17, R129, R4, 0x1, P4 ;  /* 0x0000000481117211 */ /* 0x000fe200020f0eff */
[----:B------:R-:W-:Y:S01]  /*6ced0*/  IMAD.IADD R176, R128, 0x1, R101 ;  /* 0x0000000180b07824 */ /* 0x000fe200078e0265 */
[----:B------:R-:W-:Y:S04]  /*6cee0*/  STL.64 [R1+0x360], R22 ;  /* 0x0003601601007387 */ /* 0x000fe80000100a00 */
[----:B------:R0:W-:Y:S01]  /*6cef0*/  STL.64 [R1+0x358], R16 ;  /* 0x0003581001007387 */ /* 0x0001e20000100a00 */
[----:B------:R-:W-:Y:S01]  /*6cf00*/  IMAD.IADD R7, R176, 0x1, R100 ;  /* 0x00000001b0077824 */ /* 0x000fe200078e0264 */
[----:B0-----:R-:W-:-:S04]  /*6cf10*/  LEA R16, P3, R171, R2, 0x1 ;  /* 0x00000002ab107211 */ /* 0x001fc800078608ff */
[----:B------:R-:W-:Y:S01]  /*6cf20*/  LEA.HI.X.SX32 R17, R171, R4, 0x1, P3 ;  /* 0x00000004ab117211 */ /* 0x000fe200018f0eff */
[----:B------:R-:W-:-:S04]  /*6cf30*/  IMAD.IADD R171, R7, 0x1, R103 ;  /* 0x0000000107ab7824 */ /* 0x000fc800078e0267 */
[----:B------:R-:W-:-:S04]  /*6cf40*/  IMAD.IADD R138, R171, 0x1, R102 ;  /* 0x00000001ab8a7824 */ /* 0x000fc800078e0266 */
[----:B-1----:R-:W-:Y:S02]  /*6cf50*/  IMAD.IADD R137, R138, 0x1, R41 ;  /* 0x000000018a897824 */ /* 0x002fe400078e0229 */
[----:B------:R-:W0:Y:S01]  /*6cf60*/  LDC R41, c[0x0][0x248] ;  /* 0x00009200ff297b82 */ /* 0x000e220000000800 */
[-C--:B------:R-:W-:Y:S02]  /*6cf70*/  LEA R96, P5, R204, R2.reuse, 0x1 ;  /* 0x00000002cc607211 */ /* 0x080fe400078a08ff */
[----:B------:R-:W-:Y:S02]  /*6cf80*/  LEA R98, P4, R224, R2, 0x1 ;  /* 0x00000002e0627211 */ /* 0x000fe400078808ff */
[----:B------:R-:W-:Y:S02]  /*6cf90*/  LEA.HI.X.SX32 R97, R204, R4, 0x1, P5 ;  /* 0x00000004cc617211 */ /* 0x000fe400028f0eff */
[----:B------:R-:W-:Y:S02]  /*6cfa0*/  LEA R10, P5, R203, R2, 0x1 ;  /* 0x00000002cb0a7211 */ /* 0x000fe400078a08ff */
[----:B------:R-:W-:-:S02]  /*6cfb0*/  LEA.HI.X.SX32 R99, R224, R4, 0x1, P4 ;  /* 0x00000004e0637211 */ /* 0x000fc400020f0eff */
[C---:B------:R-:W-:Y:S02]  /*6cfc0*/  LEA R100, P4, R170.reuse, R2, 0x1 ;  /* 0x00000002aa647211 */ /* 0x040fe400078808ff */
[-C--:B------:R-:W-:Y:S02]  /*6cfd0*/  LEA.HI.X.SX32 R11, R203, R4.reuse, 0x1, P5 ;  /* 0x00000004cb0b7211 */ /* 0x080fe400028f0eff */
[----:B------:R-:W-:-:S03]  /*6cfe0*/  LEA.HI.X.SX32 R101, R170, R4, 0x1, P4 ;  /* 0x00000004aa657211 */ /* 0x000fc600020f0eff */
[----:B------:R1:W-:Y:S01]  /*6cff0*/  STL.64 [R1+0x350], R10 ;  /* 0x0003500a01007387 */ /* 0x0003e20000100a00 */
[----:B0-----:R-:W-:Y:S02]  /*6d000*/  IMAD.IADD R170, R137, 0x1, R41 ;  /* 0x0000000189aa7824 */ /* 0x001fe400078e0229 */
[----:B------:R-:W0:Y:S01]  /*6d010*/  LDC R41, c[0x0][0x248] ;  /* 0x00009200ff297b82 */ /* 0x000e220000000800 */
[----:B------:R3:W-:Y:S01]  /*6d020*/  STL.64 [R1+0x348], R16 ;  /* 0x0003481001007387 */ /* 0x0007e20000100a00 */
[----:B-1----:R-:W-:-:S04]  /*6d030*/  LEA R10, P5, R202, R2, 0x1 ;  /* 0x00000002ca0a7211 */ /* 0x002fc800078a08ff */
[----:B------:R-:W-:Y:S02]  /*6d040*/  LEA.HI.X.SX32 R11, R202, R4, 0x1, P5 ;  /* 0x00000004ca0b7211 */ /* 0x000fe400028f0eff */
[----:B---3--:R-:W-:-:S04]  /*6d050*/  LEA R16, P3, R152, R2, 0x1 ;  /* 0x0000000298107211 */ /* 0x008fc800078608ff */
[----:B------:R-:W-:Y:S01]  /*6d060*/  LEA.HI.X.SX32 R17, R152, R4, 0x1, P3 ;  /* 0x0000000498117211 */ /* 0x000fe200018f0eff */
[----:B------:R1:W-:Y:S04]  /*6d070*/  STL.64 [R1+0x338], R10 ;  /* 0x0003380a01007387 */ /* 0x0003e80000100a00 */
[----:B------:R3:W-:Y:S01]  /*6d080*/  STL.64 [R1+0x330], R16 ;  /* 0x0003301001007387 */ /* 0x0007e20000100a00 */
[----:B------:R-:W-:Y:S01]  /*6d090*/  IMAD.IADD R129, R170, 0x1, R105 ;  /* 0x00000001aa817824 */ /* 0x000fe200078e0269 */
[-C--:B------:R-:W-:Y:S02]  /*6d0a0*/  LEA R102, P4, R222, R2.reuse, 0x1 ;  /* 0x00000002de667211 */ /* 0x080fe400078808ff */
[-C--:B-1----:R-:W-:Y:S02]  /*6d0b0*/  LEA R10, P5, R201, R2.reuse, 0x1 ;  /* 0x00000002c90a7211 */ /* 0x082fe400078a08ff */
[----:B---3--:R-:W-:-:S02]  /*6d0c0*/  LEA R16, P3, R221, R2, 0x1 ;  /* 0x00000002dd107211 */ /* 0x008fc400078608ff */
[-C--:B------:R-:W-:Y:S02]  /*6d0d0*/  LEA.HI.X.SX32 R11, R201, R4.reuse, 0x1, P5 ;  /* 0x00000004c90b7211 */ /* 0x080fe400028f0eff */
[----:B------:R-:W-:Y:S01]  /*6d0e0*/  LEA.HI.X.SX32 R17, R221, R4, 0x1, P3 ;  /* 0x00000004dd117211 */ /* 0x000fe200018f0eff */
[----:B------:R-:W-:Y:S01]  /*6d0f0*/  IMAD.IADD R152, R129, 0x1, R104 ;  /* 0x0000000181987824 */ /* 0x000fe200078e0268 */
[C---:B------:R-:W-:Y:S01]  /*6d100*/  LEA R22, P3, R169.reuse, R2, 0x1 ;  /* 0x00000002a9167211 */ /* 0x040fe200078608ff */
[----:B------:R1:W-:Y:S01]  /*6d110*/  STL.64 [R1+0x320], R10 ;  /* 0x0003200a01007387 */ /* 0x0003e20000100a00 */
[-C--:B------:R-:W-:Y:S02]  /*6d120*/  LEA.HI.X.SX32 R103, R222, R4.reuse, 0x1, P4 ;  /* 0x00000004de677211 */ /* 0x080fe400020f0eff */
[----:B------:R-:W-:Y:S01]  /*6d130*/  LEA.HI.X.SX32 R23, R169, R4, 0x1, P3 ;  /* 0x00000004a9177211 */ /* 0x000fe200018f0eff */
[----:B------:R3:W-:Y:S01]  /*6d140*/  STL.64 [R1+0x318], R16 ;  /* 0x0003181001007387 */ /* 0x0007e20000100a00 */
[----:B0-----:R-:W-:-:S02]  /*6d150*/  IMAD.IADD R169, R152, 0x1, R41 ;  /* 0x0000000198a97824 */ /* 0x001fc400078e0229 */
[----:B------:R-:W0:Y:S01]  /*6d160*/  LDC R41, c[0x0][0x248] ;  /* 0x00009200ff297b82 */ /* 0x000e220000000800 */
[CC--:B-1----:R-:W-:Y:S02]  /*6d170*/  LEA R10, P5, R194.reuse, R2.reuse, 0x1 ;  /* 0x00000002c20a7211 */ /* 0x0c2fe400078a08ff */
[C---:B---3--:R-:W-:Y:S02]  /*6d180*/  LEA R16, P4, R147.reuse, R2, 0x1 ;  /* 0x0000000293107211 */ /* 0x048fe400078808ff */
[-C--:B------:R-:W-:Y:S02]  /*6d190*/  LEA.HI.X.SX32 R11, R194, R4.reuse, 0x1, P5 ;  /* 0x00000004c20b7211 */ /* 0x080fe400028f0eff */
[----:B------:R-:W-:Y:S01]  /*6d1a0*/  LEA.HI.X.SX32 R17, R147, R4, 0x1, P4 ;  /* 0x0000000493117211 */ /* 0x000fe200020f0eff */
[----:B------:R-:W-:Y:S02]  /*6d1b0*/  IMAD.IADD R147, R169, 0x1, R107 ;  /* 0x00000001a9937824 */ /* 0x000fe400078e026b */
[----:B------:R1:W-:Y:S02]  /*6d1c0*/  STL.64 [R1+0x308], R10 ;  /* 0x0003080a01007387 */ /* 0x0003e40000100a00 */
[----:B------:R-:W-:-:S02]  /*6d1d0*/  IMAD.IADD R139, R147, 0x1, R106 ;  /* 0x00000001938b7824 */ /* 0x000fc400078e026a */
[----:B------:R-:W-:Y:S02]  /*6d1e0*/  STL.64 [R1+0x300], R22 ;  /* 0x0003001601007387 */ /* 0x000fe40000100a00 */
[----:B------:R-:W-:Y:S02]  /*6d1f0*/  IMAD.IADD R168, R139, 0x1, R109 ;  /* 0x000000018ba87824 */ /* 0x000fe400078e026d */
[----:B------:R3:W-:Y:S01]  /*6d200*/  STL.64 [R1+0x2f8], R16 ;  /* 0x0002f81001007387 */ /* 0x0007e20000100a00 */
[-C--:B-1----:R-:W-:Y:S02]  /*6d210*/  LEA R10, P5, R200, R2.reuse, 0x1 ;  /* 0x00000002c80a7211 */ /* 0x082fe400078a08ff */
[----:B---3--:R-:W-:-:S04]  /*6d220*/  LEA R16, P4, R162, R2, 0x1 ;  /* 0x00000002a2107211 */ /* 0x008fc800078808ff */
[-C--:B------:R-:W-:Y:S01]  /*6d230*/  LEA.HI.X.SX32 R17, R162, R4.reuse, 0x1, P4 ;  /* 0x00000004a2117211 */ /* 0x080fe200020f0eff */
[----:B------:R-:W-:Y:S01]  /*6d240*/  IMAD.IADD R162, R168, 0x1, R108 ;  /* 0x00000001a8a27824 */ /* 0x000fe200078e026c */
[----:B------:R-:W-:-:S03]  /*6d250*/  LEA.HI.X.SX32 R11, R200, R4, 0x1, P5 ;  /* 0x00000004c80b7211 */ /* 0x000fc600028f0eff */
[----:B------:R-:W-:Y:S02]  /*6d260*/  IMAD.IADD R161, R162, 0x1, R111 ;  /* 0x00000001a2a17824 */ /* 0x000fe400078e026f */
[----:B------:R1:W-:Y:S01]  /*6d270*/  STL.64 [R1+0x2f0], R10 ;  /* 0x0002f00a01007387 */ /* 0x0003e20000100a00 */
[C---:B------:R-:W-:Y:S01]  /*6d280*/  LEA R104, P3, R122.reuse, R2, 0x1 ;  /* 0x000000027a687211 */ /* 0x040fe200078608ff */
[----:B------:R-:W-:Y:S02]  /*6d290*/  IMAD.IADD R163, R161, 0x1, R110 ;  /* 0x00000001a1a37824 */ /* 0x000fe400078e026e */
[----:B------:R3:W-:Y:S01]  /*6d2a0*/  STL.64 [R1+0x2e0], R16 ;  /* 0x0002e01001007387 */ /* 0x0007e20000100a00 */
[----:B------:R-:W-:Y:S01]  /*6d2b0*/  LEA.HI.X.SX32 R105, R122, R4, 0x1, P3 ;  /* 0x000000047a697211 */ /* 0x000fe200018f0eff */
[----:B0-----:R-:W-:Y:S02]  /*6d2c0*/  IMAD.IADD R153, R163, 0x1, R41 ;  /* 0x00000001a3997824 */ /* 0x001fe400078e0229 */
[----:B------:R-:W0:Y:S01]  /*6d2d0*/  LDC R41, c[0x0][0x248] ;  /* 0x00009200ff297b82 */ /* 0x000e220000000800 */
[----:B-1----:R-:W-:-:S04]  /*6d2e0*/  LEA R10, P5, R192, R2, 0x1 ;  /* 0x00000002c00a7211 */ /* 0x002fc800078a08ff */
[----:B------:R-:W-:Y:S02]  /*6d2f0*/  LEA.HI.X.SX32 R11, R192, R4, 0x1, P5 ;  /* 0x00000004c00b7211 */ /* 0x000fe400028f0eff */
[CC--:B---3--:R-:W-:Y:S02]  /*6d300*/  LEA R16, P3, R130.reuse, R2.reuse, 0x1 ;  /* 0x0000000282107211 */ /* 0x0c8fe400078608ff */
[C---:B------:R-:W-:Y:S01]  /*6d310*/  LEA R106, P5, R131.reuse, R2, 0x1 ;  /* 0x00000002836a7211 */ /* 0x040fe200078a08ff */
[----:B------:R1:W-:Y:S01]  /*6d320*/  STL.64 [R1+0x2d8], R10 ;  /* 0x0002d80a01007387 */ /* 0x0003e20000100a00 */
[-C--:B------:R-:W-:Y:S02]  /*6d330*/  LEA.HI.X.SX32 R17, R130, R4.reuse, 0x1, P3 ;  /* 0x0000000482117211 */ /* 0x080fe400018f0eff */
[----:B------:R-:W-:Y:S02]  /*6d340*/  LEA.HI.X.SX32 R107, R131, R4, 0x1, P5 ;  /* 0x00000004836b7211 */ /* 0x000fe400028f0eff */
[-C--:B------:R-:W-:Y:S01]  /*6d350*/  LEA R108, P5, R187, R2.reuse, 0x1 ;  /* 0x00000002bb6c7211 */ /* 0x080fe200078a08ff */
[----:B------:R3:W-:Y:S01]  /*6d360*/  STL.64 [R1+0x2d0], R16 ;  /* 0x0002d01001007387 */ /* 0x0007e20000100a00 */
[----:B-1----:R-:W-:-:S02]  /*6d370*/  LEA R10, P4, R214, R2, 0x1 ;  /* 0x00000002d60a7211 */ /* 0x002fc400078808ff */
[-C--:B------:R-:W-:Y:S02]  /*6d380*/  LEA.HI.X.SX32 R109, R187, R4.reuse, 0x1, P5 ;  /* 0x00000004bb6d7211 */ /* 0x080fe400028f0eff */
[----:B------:R-:W-:Y:S02]  /*6d390*/  LEA.HI.X.SX32 R11, R214, R4, 0x1, P4 ;  /* 0x00000004d60b7211 */ /* 0x000fe400020f0eff */
[CC--:B---3--:R-:W-:Y:S02]  /*6d3a0*/  LEA R16, P3, R193.reuse, R2.reuse, 0x1 ;  /* 0x00000002c1107211 */ /* 0x0c8fe400078608ff */
[C---:B------:R-:W-:Y:S01]  /*6d3b0*/  LEA R110, P5, R160.reuse, R2, 0x1 ;  /* 0x00000002a06e7211 */ /* 0x040fe200078a08ff */
[----:B------:R1:W-:Y:S01]  /*6d3c0*/  STL.64 [R1+0x2c8], R10 ;  /* 0x0002c80a01007387 */ /* 0x0003e20000100a00 */
[-C--:B------:R-:W-:Y:S02]  /*6d3d0*/  LEA.HI.X.SX32 R17, R193, R4.reuse, 0x1, P3 ;  /* 0x00000004c1117211 */ /* 0x080fe400018f0eff */
[----:B------:R-:W-:Y:S01]  /*6d3e0*/  LEA.HI.X.SX32 R111, R160, R4, 0x1, P5 ;  /* 0x00000004a06f7211 */ /* 0x000fe200028f0eff */
[----:B------:R-:W-:-:S02]  /*6d3f0*/  IMAD.IADD R160, R153, 0x1, R113 ;  /* 0x0000000199a07824 */ /* 0x000fc400078e0271 */
[----:B------:R3:W-:Y:S01]  /*6d400*/  STL.64 [R1+0x2a8], R16 ;  /* 0x0002a81001007387 */ /* 0x0007e20000100a00 */
[----:B-1----:R-:W-:Y:S01]  /*6d410*/  LEA R10, P4, R216, R2, 0x1 ;  /* 0x00000002d80a7211 */ /* 0x002fe200078808ff */
[----:B------:R-:W-:-:S03]  /*6d420*/  IMAD.IADD R154, R160, 0x1, R112 ;  /* 0x00000001a09a7824 */ /* 0x000fc600078e0270 */
        /* <DEDUP_REMOVED lines=10> */
[C---:B---3--:R-:W-:Y:S02]  /*6d4d0*/  LEA R16, P4, R212.reuse, R2, 0x1 ;  /* 0x00000002d4107211 */ /* 0x048fe400078808ff */
[-C--:B------:R-:W-:Y:S01]  /*6d4e0*/  LEA.HI.X.SX32 R23, R145, R4.reuse, 0x1, P3 ;  /* 0x0000000491177211 */ /* 0x080fe200018f0eff */
[----:B------:R0:W-:Y:S01]  /*6d4f0*/  STL.64 [R1+0x278], R10 ;  /* 0x0002780a01007387 */ /* 0x0001e20000100a00 */
[----:B------:R-:W-:-:S03]  /*6d500*/  LEA.HI.X.SX32 R17, R212, R4, 0x1, P4 ;  /* 0x00000004d4117211 */ /* 0x000fc600020f0eff */
[----:B------:R-:W-:Y:S01]  /*6d510*/  STL.64 [R1+0x268], R22 ;  /* 0x0002681601007387 */ /* 0x000fe20000100a00 */
[----:B0-----:R-:W-:-:S03]  /*6d520*/  LEA R10, P5, R217, R2, 0x1 ;  /* 0x00000002d90a7211 */ /* 0x001fc600078a08ff */
[----:B------:R0:W-:Y:S01]  /*6d530*/  STL.64 [R1+0x260], R16 ;  /* 0x0002601001007387 */ /* 0x0001e20000100a00 */
[----:B------:R-:W-:Y:S02]  /*6d540*/  LEA.HI.X.SX32 R11, R217, R4, 0x1, P5 ;  /* 0x00000004d90b7211 */ /* 0x000fe400028f0eff */
[----:B------:R-:W-:-:S03]  /*6d550*/  LEA R112, P4, R219, R2, 0x1 ;  /* 0x00000002db707211 */ /* 0x000fc600078808ff */
[----:B------:R3:W-:Y:S01]  /*6d560*/  STL.64 [R1+0x248], R10 ;  /* 0x0002480a01007387 */ /* 0x0007e20000100a00 */
[----:B0-----:R-:W-:-:S04]  /*6d570*/  LEA R16, P3, R218, R2, 0x1 ;  /* 0x00000002da107211 */ /* 0x001fc800078608ff */
[----:B------:R-:W-:Y:S02]  /*6d580*/  LEA.HI.X.SX32 R17, R218, R4, 0x1, P3 ;  /* 0x00000004da117211 */ /* 0x000fe400018f0eff */
[C---:B---3--:R-:W-:Y:S01]  /*6d590*/  LEA R10, P5, R220.reuse, R2, 0x1 ;  /* 0x00000002dc0a7211 */ /* 0x048fe200078a08ff */
[----:B-1----:R-:W-:Y:S01]  /*6d5a0*/  IMAD.IADD R146, R155, 0x1, R41 ;  /* 0x000000019b927824 */ /* 0x002fe200078e0229 */
[-C--:B------:R-:W-:Y:S01]  /*6d5b0*/  LEA.HI.X.SX32 R113, R219, R4.reuse, 0x1, P4 ;  /* 0x00000004db717211 */ /* 0x080fe200020f0eff */
[----:B------:R0:W-:Y:S01]  /*6d5c0*/  STL.64 [R1+0x240], R16 ;  /* 0x0002401001007387 */ /* 0x0001e20000100a00 */
[----:B------:R-:W-:Y:S02]  /*6d5d0*/  LEA.HI.X.SX32 R11, R220, R4, 0x1, P5 ;  /* 0x00000004dc0b7211 */ /* 0x000fe400028f0eff */
[----:B------:R-:W-:Y:S01]  /*6d5e0*/  LEA R22, P3, R136, R2, 0x1 ;  /* 0x0000000288167211 */ /* 0x000fe200078608ff */
[----:B------:R-:W-:Y:S01]  /*6d5f0*/  IMAD.IADD R144, R146, 0x1, R115 ;  /* 0x0000000192907824 */ /* 0x000fe200078e0273 */
[----:B------:R-:W1:Y:S01]  /*6d600*/  LDC R41, c[0x0][0x248] ;  /* 0x00009200ff297b82 */ /* 0x000e620000000800 */
[----:B------:R3:W-:Y:S01]  /*6d610*/  STL.64 [R1+0x220], R10 ;  /* 0x0002200a01007387 */ /* 0x0007e20000100a00 */
[----:B------:R-:W-:-:S02]  /*6d620*/  LEA.HI.X.SX32 R23, R136, R4, 0x1, P3 ;  /* 0x0000000488177211 */ /* 0x000fc400018f0eff */
[----:B0-----:R-:W-:Y:S01]  /*6d630*/  LEA R16, P4, R210, R2, 0x1 ;  /* 0x00000002d2107211 */ /* 0x001fe200078808ff */
[----:B------:R-:W-:-:S03]  /*6d640*/  IMAD.IADD R145, R144, 0x1, R114 ;  /* 0x0000000190917824 */ /* 0x000fc600078e0272 */
        /* <DEDUP_REMOVED lines=8> */
[-C--:B------:R-:W-:Y:S02]  /*6d6d0*/  LEA R114, P3, R186, R2.reuse, 0x1 ;  /* 0x00000002ba727211 */ /* 0x080fe400078608ff */
[CC--:B0-----:R-:W-:Y:S02]  /*6d6e0*/  LEA R16, P4, R209.reuse, R2.reuse, 0x1 ;  /* 0x00000002d1107211 */ /* 0x0c1fe400078808ff */
[C---:B---3--:R-:W-:Y:S02]  /*6d6f0*/  LEA R10, P5, R206.reuse, R2, 0x1 ;  /* 0x00000002ce0a7211 */ /* 0x048fe400078a08ff */
[-C--:B------:R-:W-:Y:S01]  /*6d700*/  LEA.HI.X.SX32 R17, R209, R4.reuse, 0x1, P4 ;  /* 0x00000004d1117211 */ /* 0x080fe200020f0eff */
[----:B------:R-:W-:Y:S01]  /*6d710*/  IMAD.IADD R130, R131, 0x1, R119 ;  /* 0x0000000183827824 */ /* 0x000fe200078e0277 */
[-C--:B------:R-:W-:Y:S02]  /*6d720*/  LEA.HI.X.SX32 R11, R206, R4.reuse, 0x1, P5 ;  /* 0x00000004ce0b7211 */ /* 0x080fe400028f0eff */
[----:B------:R-:W-:Y:S01]  /*6d730*/  LEA.HI.X.SX32 R115, R186, R4, 0x1, P3 ;  /* 0x00000004ba737211 */ /* 0x000fe200018f0eff */
[----:B------:R0:W-:Y:S01]  /*6d740*/  STL.64 [R1+0x1a8], R16 ;  /* 0x0001a81001007387 */ /* 0x0001e20000100a00 */
[----:B------:R-:W-:Y:S01]  /*6d750*/  LEA R116, P3, R120, R2, 0x1 ;  /* 0x0000000278747211 */ /* 0x000fe200078608ff */
[----:B------:R-:W-:-:S02]  /*6d760*/  IMAD.IADD R122, R130, 0x1, R118 ;  /* 0x00000001827a7824 */ /* 0x000fc400078e0276 */
[----:B------:R3:W-:Y:S01]  /*6d770*/  STL.64 [R1+0x1a0], R10 ;  /* 0x0001a00a01007387 */ /* 0x0007e20000100a00 */
[----:B------:R-:W-:Y:S01]  /*6d780*/  LEA.HI.X.SX32 R117, R120, R4, 0x1, P3 ;  /* 0x0000000478757211 */ /* 0x000fe200018f0eff */
[----:B-1----:R-:W-:Y:S02]  /*6d790*/  IMAD.IADD R120, R122, 0x1, R41 ;  /* 0x000000017a787824 */ /* 0x002fe400078e0229 */
[----:B------:R-:W1:Y:S01]  /*6d7a0*/  LDC R41, c[0x0][0x248] ;  /* 0x00009200ff297b82 */ /* 0x000e620000000800 */
[CC--:B0-----:R-:W-:Y:S02]  /*6d7b0*/  LEA R16, P4, R184.reuse, R2.reuse, 0x1 ;  /* 0x00000002b8107211 */ /* 0x0c1fe400078808ff */
[C---:B---3--:R-:W-:Y:S02]  /*6d7c0*/  LEA R10, P5, R185.reuse, R2, 0x1 ;  /* 0x00000002b90a7211 */ /* 0x048fe400078a08ff */
[-C--:B------:R-:W-:Y:S02]  /*6d7d0*/  LEA.HI.X.SX32 R17, R184, R4.reuse, 0x1, P4 ;  /* 0x00000004b8117211 */ /* 0x080fe400020f0eff */
[----:B------:R-:W-:-:S03]  /*6d7e0*/  LEA.HI.X.SX32 R11, R185, R4, 0x1, P5 ;  /* 0x00000004b90b7211 */ /* 0x000fc600028f0eff */
[----:B------:R0:W-:Y:S01]  /*6d7f0*/  STL.64 [R1+0x190], R16 ;  /* 0x0001901001007387 */ /* 0x0001e20000100a00 */
[----:B------:R-:W-:-:S03]  /*6d800*/  LEA R118, P3, R6, R2, 0x1 ;  /* 0x0000000206767211 */ /* 0x000fc600078608ff */
[----:B------:R3:W-:Y:S01]  /*6d810*/  STL.64 [R1+0x188], R10 ;  /* 0x0001880a01007387 */ /* 0x0007e20000100a00 */
[CC--:B0-----:R-:W-:Y:S02]  /*6d820*/  LEA R16, P4, R178.reuse, R2.reuse, 0x1 ;  /* 0x00000002b2107211 */ /* 0x0c1fe400078808ff */
        /* <DEDUP_REMOVED lines=8> */
[CC--:B0-----:R-:W-:Y:S02]  /*6d8b0*/  LEA R16, P3, R0.reuse, R2.reuse, 0x1 ;  /* 0x0000000200107211 */ /* 0x0c1fe400078608ff */
[C---:B---3--:R-:W-:Y:S02]  /*6d8c0*/  LEA R10, P4, R5.reuse, R2, 0x1 ;  /* 0x00000002050a7211 */ /* 0x048fe400078808ff */
[-C--:B------:R-:W-:Y:S02]  /*6d8d0*/  LEA.HI.X.SX32 R17, R0, R4.reuse, 0x1, P3 ;  /* 0x0000000400117211 */ /* 0x080fe400018f0eff */
[----:B------:R-:W-:Y:S02]  /*6d8e0*/  LEA.HI.X.SX32 R11, R5, R4, 0x1, P4 ;  /* 0x00000004050b7211 */ /* 0x000fe400020f0eff */
[-C--:B------:R-:W-:Y:S01]  /*6d8f0*/  LEA R124, P5, R177, R2.reuse, 0x1 ;  /* 0x00000002b17c7211 */ /* 0x080fe200078a08ff */
[----:B------:R0:W-:Y:S01]  /*6d900*/  STL.64 [R1+0x168], R16 ;  /* 0x0001681001007387 */ /* 0x0001e20000100a00 */
[----:B------:R-:W-:Y:S01]  /*6d910*/  LEA R22, P3, R123, R2, 0x1 ;  /* 0x000000027b167211 */ /* 0x000fe200078608ff */
[----:B-1----:R-:W-:Y:S01]  /*6d920*/  IMAD.IADD R5, R6, 0x1, R41 ;  /* 0x0000000106057824 */ /* 0x002fe200078e0229 */
[-C--:B------:R-:W-:Y:S01]  /*6d930*/  LEA.HI.X.SX32 R125, R177, R4.reuse, 0x1, P5 ;  /* 0x00000004b17d7211 */ /* 0x080fe200028f0eff */
[----:B------:R1:W-:Y:S01]  /*6d940*/  STL.64 [R1+0x160], R10 ;  /* 0x0001600a01007387 */ /* 0x0003e20000100a00 */
[----:B------:R-:W-:Y:S01]  /*6d950*/  LEA.HI.X.SX32 R23, R123, R4, 0x1, P3 ;  /* 0x000000047b177211 */ /* 0x000fe200018f0eff */
[----:B------:R-:W-:Y:S01]  /*6d960*/  IMAD.IADD R0, R5, 0x1, R127 ;  /* 0x0000000105007824 */ /* 0x000fe200078e027f */
[----:B------:R-:W3:Y:S01]  /*6d970*/  LDC R41, c[0x0][0x248] ;  /* 0x00009200ff297b82 */ /* 0x000ee20000000800 */
[----:B0-----:R-:W-:-:S02]  /*6d980*/  LEA R16, P4, R128, R2, 0x1 ;  /* 0x0000000280107211 */ /* 0x001fc400078808ff */
[----:B-1----:R-:W-:Y:S02]  /*6d990*/  LEA R10, P5, R176, R2, 0x1 ;  /* 0x00000002b00a7211 */ /* 0x002fe400078a08ff */
        /* <DEDUP_REMOVED lines=24> */
[----:B------:R-:W-:Y:S01]  /*6db20*/  LEA.HI.X.SX32 R127, R171, R4, 0x1, P4 ;  /* 0x00000004ab7f7211 */ /* 0x000fe200020f0eff */
[----:B------:R3:W-:Y:S01]  /*6db30*/  STL.64 [R1+0x110], R10 ;  /* 0x0001100a01007387 */ /* 0x0007e20000100a00 */
[-C--:B------:R-:W-:Y:S02]  /*6db40*/  LEA R132, P4, R170, R2.reuse, 0x1 ;  /* 0x00000002aa847211 */ /* 0x080fe400078808ff */
[----:B-1----:R-:W-:-:S02]  /*6db50*/  LEA R16, P3, R152, R2, 0x1 ;  /* 0x0000000298107211 */ /* 0x002fc400078608ff */
[----:B---3--:R-:W-:Y:S02]  /*6db60*/  LEA R10, P5, R147, R2, 0x1 ;  /* 0x00000002930a7211 */ /* 0x008fe400078a08ff */
[-C--:B------:R-:W-:Y:S02]  /*6db70*/  LEA.HI.X.SX32 R133, R170, R4.reuse, 0x1, P4 ;  /* 0x00000004aa857211 */ /* 0x080fe400020f0eff */
[----:B------:R-:W-:Y:S02]  /*6db80*/  LEA.HI.X.SX32 R17, R152, R4, 0x1, P3 ;  /* 0x0000000498117211 */ /* 0x000fe400018f0eff */
[----:B------:R-:W-:Y:S02]  /*6db90*/  LEA R134, P4, R169, R2, 0x1 ;  /* 0x00000002a9867211 */ /* 0x000fe400078808ff */
[-C--:B------:R-:W-:Y:S01]  /*6dba0*/  LEA.HI.X.SX32 R11, R147, R4.reuse, 0x1, P5 ;  /* 0x00000004930b7211 */ /* 0x080fe200028f0eff */
[----:B------:R1:W-:Y:S01]  /*6dbb0*/  STL.64 [R1+0x108], R16 ;  /* 0x0001081001007387 */ /* 0x0003e20000100a00 */
[----:B------:R-:W-:-:S02]  /*6dbc0*/  LEA.HI.X.SX32 R135, R169, R4, 0x1, P4 ;  /* 0x00000004a9877211 */ /* 0x000fc400020f0eff */
[----:B------:R-:W-:Y:S01]  /*6dbd0*/  LEA R22, P3, R139, R2, 0x1 ;  /* 0x000000028b167211 */ /* 0x000fe200078608ff */
[----:B------:R3:W-:Y:S01]  /*6dbe0*/  STL.64 [R1+0xf8], R10 ;  /* 0x0000f80a01007387 */ /* 0x0007e20000100a00 */
[----:B0-----:R-:W-:Y:S02]  /*6dbf0*/  IMAD.IADD R152, R129, 0x1, R41 ;  /* 0x0000000181987824 */ /* 0x001fe400078e0229 */
[----:B------:R-:W-:Y:S02]  /*6dc00*/  LEA.HI.X.SX32 R23, R139, R4, 0x1, P3 ;  /* 0x000000048b177211 */ /* 0x000fe400018f0eff */
[-C--:B-1----:R-:W-:Y:S02]  /*6dc10*/  LEA R16, P4, R168, R2.reuse, 0x1 ;  /* 0x00000002a8107211 */ /* 0x082fe400078808ff */
[----:B---3--:R-:W-:Y:S02]  /*6dc20*/  LEA R10, P5, R162, R2, 0x1 ;  /* 0x00000002a20a7211 */ /* 0x008fe400078a08ff */
[----:B------:R-:W-:-:S02]  /*6dc30*/  LEA.HI.X.SX32 R17, R168, R4, 0x1, P4 ;  /* 0x00000004a8117211 */ /* 0x000fc400020f0eff */
[----:B------:R-:W-:Y:S01]  /*6dc40*/  LEA.HI.X.SX32 R11, R162, R4, 0x1, P5 ;  /* 0x00000004a20b7211 */ /* 0x000fe200028f0eff */
[----:B------:R-:W-:Y:S01]  /*6dc50*/  IMAD.IADD R147, R152, 0x1, R141 ;  /* 0x0000000198937824 */ /* 0x000fe200078e028d */
[----:B------:R-:W-:Y:S04]  /*6dc60*/  STL.64 [R1+0xf0], R22 ;  /* 0x0000f01601007387 */ /* 0x000fe80000100a00 */
[----:B------:R0:W-:Y:S01]  /*6dc70*/  STL.64 [R1+0xe8], R16 ;  /* 0x0000e81001007387 */ /* 0x0001e20000100a00 */
[----:B------:R-:W-:-:S03]  /*6dc80*/  IMAD.IADD R139, R147, 0x1, R140 ;  /* 0x00000001938b7824 */ /* 0x000fc600078e028c */
[----:B------:R1:W-:Y:S01]  /*6dc90*/  STL.64 [R1+0xe0], R10 ;  /* 0x0000e00a01007387 */ /* 0x0003e20000100a00 */
[-C--:B------:R-:W-:Y:S01]  /*6dca0*/  LEA R140, P3, R161, R2.reuse, 0x1 ;  /* 0x00000002a18c7211 */ /* 0x080fe200078608ff */
[----:B------:R-:W-:Y:S01]  /*6dcb0*/  IMAD.IADD R162, R139, 0x1, R199 ;  /* 0x000000018ba27824 */ /* 0x000fe200078e02c7 */
[-C--:B0-----:R-:W-:Y:S02]  /*6dcc0*/  LEA R16, P4, R163, R2.reuse, 0x1 ;  /* 0x00000002a3107211 */ /* 0x081fe400078808ff */
[----:B-1----:R-:W-:Y:S02]  /*6dcd0*/  LEA R10, P5, R153, R2, 0x1 ;  /* 0x00000002990a7211 */ /* 0x002fe400078a08ff */
[-C--:B------:R-:W-:Y:S02]  /*6dce0*/  LEA.HI.X.SX32 R17, R163, R4.reuse, 0x1, P4 ;  /* 0x00000004a3117211 */ /* 0x080fe400020f0eff */
[-C--:B------:R-:W-:Y:S02]  /*6dcf0*/  LEA.HI.X.SX32 R11, R153, R4.reuse, 0x1, P5 ;  /* 0x00000004990b7211 */ /* 0x080fe400028f0eff */
[----:B------:R-:W-:Y:S01]  /*6dd00*/  LEA.HI.X.SX32 R141, R161, R4, 0x1, P3 ;  /* 0x00000004a18d7211 */ /* 0x000fe200018f0eff */
[----:B------:R0:W-:Y:S01]  /*6dd10*/  STL.64 [R1+0xd0], R16 ;  /* 0x0000d01001007387 */ /* 0x0001e20000100a00 */
[----:B------:R-:W-:-:S03]  /*6dd20*/  IMAD.IADD R161, R162, 0x1, R143 ;  /* 0x00000001a2a17824 */ /* 0x000fc600078e028f */
[----:B------:R1:W-:Y:S01]  /*6dd30*/  STL.64 [R1+0xc8], R10 ;  /* 0x0000c80a01007387 */ /* 0x0003e20000100a00 */
[----:B------:R-:W-:Y:S01]  /*6dd40*/  IMAD.IADD R153, R161, 0x1, R142 ;  /* 0x00000001a1997824 */ /* 0x000fe200078e028e */
[-C--:B0-----:R-:W-:Y:S02]  /*6dd50*/  LEA R16, P3, R160, R2.reuse, 0x1 ;  /* 0x00000002a0107211 */ /* 0x081fe400078608ff */
[----:B-1----:R-:W-:Y:S02]  /*6dd60*/  LEA R10, P4, R154, R2, 0x1 ;  /* 0x000000029a0a7211 */ /* 0x002fe400078808ff */
[-C--:B------:R-:W-:Y:S02]  /*6dd70*/  LEA.HI.X.SX32 R17, R160, R4.reuse, 0x1, P3 ;  /* 0x00000004a0117211 */ /* 0x080fe400018f0eff */
[----:B------:R-:W-:Y:S01]  /*6dd80*/  LEA.HI.X.SX32 R11, R154, R4, 0x1, P4 ;  /* 0x000000049a0b7211 */ /* 0x000fe200020f0eff */
[----:B------:R-:W-:Y:S02]  /*6dd90*/  IMAD.IADD R160, R153, 0x1, R149 ;  /* 0x0000000199a07824 */ /* 0x000fe400078e0295 */
[----:B------:R0:W-:Y:S02]  /*6dda0*/  STL.64 [R1+0xc0], R16 ;  /* 0x0000c01001007387 */ /* 0x0001e40000100a00 */
[----:B------:R-:W-:-:S02]  /*6ddb0*/  IMAD.IADD R154, R160, 0x1, R148 ;  /* 0x00000001a09a7824 */ /* 0x000fc400078e0294 */
[----:B------:R1:W-:Y:S01]  /*6ddc0*/  STL.64 [R1+0xb8], R10 ;  /* 0x0000b80a01007387 */ /* 0x0003e20000100a00 */
[-C--:B0-----:R-:W-:Y:S02]  /*6ddd0*/  LEA R16, P3, R146, R2.reuse, 0x1 ;  /* 0x0000000292107211 */ /* 0x081fe400078608ff */
[----:B-1----:R-:W-:Y:S02]  /*6dde0*/  LEA R10, P4, R144, R2, 0x1 ;  /* 0x00000002900a7211 */ /* 0x002fe400078808ff */
[-C--:B------:R-:W-:Y:S02]  /*6ddf0*/  LEA.HI.X.SX32 R17, R146, R4.reuse, 0x1, P3 ;  /* 0x0000000492117211 */ /* 0x080fe400018f0eff */
[----:B------:R-:W-:Y:S01]  /*6de00*/  LEA.HI.X.SX32 R11, R144, R4, 0x1, P4 ;  /* 0x00000004900b7211 */ /* 0x000fe200020f0eff */
[----:B------:R-:W-:Y:S01]  /*6de10*/  IMAD.IADD R144, R154, 0x1, R151 ;  /* 0x000000019a907824 */ /* 0x000fe200078e0297 */
[C---:B------:R-:W-:Y:S01]  /*6de20*/  LEA R142, P5, R155.reuse, R2, 0x1 ;  /* 0x000000029b8e7211 */ /* 0x040fe200078a08ff */
[----:B------:R0:W-:Y:S02]  /*6de30*/  STL.64 [R1+0xa8], R16 ;  /* 0x0000a81001007387 */ /* 0x0001e40000100a00 */
[----:B------:R-:W-:Y:S01]  /*6de40*/  IMAD.IADD R163, R144, 0x1, R150 ;  /* 0x0000000190a37824 */ /* 0x000fe200078e0296 */
[----:B------:R-:W-:Y:S01]  /*6de50*/  LEA.HI.X.SX32 R143, R155, R4, 0x1, P5 ;  /* 0x000000049b8f7211 */ /* 0x000fe200028f0eff */
[----:B------:R1:W-:Y:S01]  /*6de60*/  STL.64 [R1+0xa0], R10 ;  /* 0x0000a00a01007387 */ /* 0x0003e20000100a00 */
[-C--:B------:R-:W-:Y:S01]  /*6de70*/  LEA R148, P5, R145, R2.reuse, 0x1 ;  /* 0x0000000291947211 */ /* 0x080fe200078a08ff */
[----:B------:R-:W-:Y:S01]  /*6de80*/  IMAD.IADD R146, R163, 0x1, R198 ;  /* 0x00000001a3927824 */ /* 0x000fe200078e02c6 */
[----:B0-----:R-:W-:-:S04]  /*6de90*/  LEA R16, P3, R136, R2, 0x1 ;  /* 0x0000000288107211 */ /* 0x001fc800078608ff */
[----:B------:R-:W-:Y:S02]  /*6dea0*/  LEA.HI.X.SX32 R17, R136, R4, 0x1, P3 ;  /* 0x0000000488117211 */ /* 0x000fe400018f0eff */
[----:B-1----:R-:W-:Y:S02]  /*6deb0*/  LEA R10, P4, R131, R2, 0x1 ;  /* 0x00000002830a7211 */ /* 0x002fe400078808ff */
[-C--:B------:R-:W-:Y:S01]  /*6dec0*/  LEA.HI.X.SX32 R149, R145, R4.reuse, 0x1, P5 ;  /* 0x0000000491957211 */ /* 0x080fe200028f0eff */
[----:B------:R-:W-:Y:S01]  /*6ded0*/  IMAD.IADD R145, R146, 0x1, R157 ;  /* 0x0000000192917824 */ /* 0x000fe200078e029d */
[----:B------:R-:W-:Y:S01]  /*6dee0*/  LEA.HI.X.SX32 R11, R131, R4, 0x1, P4 ;  /* 0x00000004830b7211 */ /* 0x000fe200020f0eff */
[----:B------:R0:W-:Y:S02]  /*6def0*/  STL.64 [R1+0x90], R16 ;  /* 0x0000901001007387 */ /* 0x0001e40000100a00 */
[----:B------:R-:W-:Y:S01]  /*6df00*/  IMAD.IADD R168, R145, 0x1, R156 ;  /* 0x0000000191a87824 */ /* 0x000fe200078e029c */
[----:B------:R-:W-:-:S03]  /*6df10*/  LEA R150, P5, R130, R2, 0x1 ;  /* 0x0000000282967211 */ /* 0x000fc600078a08ff */
[----:B------:R-:W-:Y:S01]  /*6df20*/  IMAD.IADD R155, R168, 0x1, R181 ;  /* 0x00000001a89b7824 */ /* 0x000fe200078e02b5 */
[----:B0-----:R-:W-:-:S04]  /*6df30*/  LEA R16, P4, R120, R2, 0x1 ;  /* 0x0000000278107211 */ /* 0x001fc800078808ff */
[----:B------:R-:W-:Y:S02]  /*6df40*/  LEA.HI.X.SX32 R17, R120, R4, 0x1, P4 ;  /* 0x0000000478117211 */ /* 0x000fe400020f0eff */
[C---:B------:R-:W-:Y:S01]  /*6df50*/  LEA R156, P4, R5.reuse, R2, 0x1 ;  /* 0x00000002059c7211 */ /* 0x040fe200078808ff */
[----:B------:R0:W-:Y:S01]  /*6df60*/  STL.64 [R1+0x88], R10 ;  /* 0x0000880a01007387 */ /* 0x0001e20000100a00 */
[-C--:B------:R-:W-:Y:S02]  /*6df70*/  LEA.HI.X.SX32 R151, R130, R4.reuse, 0x1, P5 ;  /* 0x0000000482977211 */ /* 0x080fe400028f0eff */
[----:B------:R-:W-:Y:S01]  /*6df80*/  LEA.HI.X.SX32 R157, R5, R4, 0x1, P4 ;  /* 0x00000004059d7211 */ /* 0x000fe200020f0eff */
[----:B------:R-:W-:-:S04]  /*6df90*/  IMAD.IADD R5, R155, 0x1, R180 ;  /* 0x000000019b057824 */ /* 0x000fc800078e02b4 */
[----:B------:R-:W-:Y:S01]  /*6dfa0*/  IMAD.IADD R170, R5, 0x1, R159 ;  /* 0x0000000105aa7824 */ /* 0x000fe200078e029f */
[----:B0-----:R-:W-:-:S03]  /*6dfb0*/  LEA R10, P5, R121, R2, 0x1 ;  /* 0x00000002790a7211 */ /* 0x001fc600078a08ff */
[----:B------:R-:W-:Y:S01]  /*6dfc0*/  IMAD.IADD R169, R170, 0x1, R158 ;  /* 0x00000001aaa97824 */ /* 0x000fe200078e029e */
[----:B------:R-:W-:Y:S02]  /*6dfd0*/  LEA.HI.X.SX32 R11, R121, R4, 0x1, P5 ;  /* 0x00000004790b7211 */ /* 0x000fe400028f0eff */
[----:B------:R-:W-:-:S04]  /*6dfe0*/  LEA R196, P5, R0, R2, 0x1 ;  /* 0x0000000200c47211 */ /* 0x000fc800078a08ff */
[----:B------:R-:W-:Y:S01]  /*6dff0*/  LEA.HI.X.SX32 R197, R0, R4, 0x1, P5 ;  /* 0x0000000400c57211 */ /* 0x000fe200028f0eff */
[----:B------:R-:W-:-:S04]  /*6e000*/  IMAD.IADD R0, R169, 0x1, R175 ;  /* 0x00000001a9007824 */ /* 0x000fc800078e02af */
[----:B------:R-:W-:-:S04]  /*6e010*/  IMAD.IADD R171, R0, 0x1, R172 ;  /* 0x0000000100ab7824 */ /* 0x000fc800078e02ac */
[----:B------:R-:W-:-:S04]  /*6e020*/  IMAD.IADD R177, R171, 0x1, R174 ;  /* 0x00000001abb17824 */ /* 0x000fc800078e02ae */
[----:B----4-:R-:W-:-:S04]  /*6e030*/  IMAD.IADD R179, R177, 0x1, R33 ;  /* 0x00000001b1b37824 */ /* 0x010fc800078e0221 */
[----:B------:R-:W-:Y:S02]  /*6e040*/  IMAD.IADD R185, R179, 0x1, R249 ;  /* 0x00000001b3b97824 */ /* 0x000fe400078e02f9 */
[----:B------:R-:W0:Y:S01]  /*6e050*/  LDC R249, c[0x0][0x248] ;  /* 0x00009200fff97b82 */ /* 0x000e220000000800 */
[----:B------:R-:W-:-:S07]  /*6e060*/  PRMT R9, R8, 0x7610, R9 ;  /* 0x0000761008097816 */ /* 0x000fce0000000009 */
[----:B------:R-:W1:Y:S01]  /*6e070*/  LDC R8, c[0x0][0x248] ;  /* 0x00009200ff087b82 */ /* 0x000e620000000800 */
[----:B0-----:R-:W-:-:S07]  /*6e080*/  IMAD.IADD R187, R185, 0x1, R249 ;  /* 0x00000001b9bb7824 */ /* 0x001fce00078e02f9 */
[----:B------:R-:W0:Y:S02]  /*6e090*/  LDC R249, c[0x0][0x248] ;  /* 0x00009200fff97b82 */ /* 0x000e240000000800 */
[----:B0-----:R-:W-:-:S04]  /*6e0a0*/  IMAD.IADD R193, R187, 0x1, R249 ;  /* 0x00000001bbc17824 */ /* 0x001fc800078e02f9 */
[----:B-1----:R-:W-:Y:S02]  /*6e0b0*/  IMAD.IADD R195, R193, 0x1, R8 ;  /* 0x00000001c1c37824 */ /* 0x002fe400078e0208 */
[----:B------:R-:W0:Y:S02]  /*6e0c0*/  LDC R8, c[0x0][0x248] ;  /* 0x00009200ff087b82 */ /* 0x000e240000000800 */
[----:B0-----:R-:W-:-:S06]  /*6e0d0*/  IMAD.IADD R201, R195, 0x1, R8 ;  /* 0x00000001c3c97824 */ /* 0x001fcc00078e0208 */
[----:B------:R-:W0:Y:S02]  /*6e0e0*/  LDC R8, c[0x0][0x248] ;  /* 0x00009200ff087b82 */ /* 0x000e240000000800 */
[----:B0-----:R-:W-:-:S06]  /*6e0f0*/  IMAD.IADD R203, R201, 0x1, R8 ;  /* 0x00000001c9cb7824 */ /* 0x001fcc00078e0208 */
[----:B------:R-:W0:Y:S01]  /*6e100*/  LDC R8, c[0x0][0x248] ;  /* 0x00009200ff087b82 */ /* 0x000e220000000800 */
[----:B------:R-:W-:-:S04]  /*6e110*/  LEA R22, P3, R122, R2, 0x1 ;  /* 0x000000027a167211 */ /* 0x000fc800078608ff */
[----:B------:R-:W-:Y:S02]  /*6e120*/  LEA.HI.X.SX32 R23, R122, R4, 0x1, P3 ;  /* 0x000000047a177211 */ /* 0x000fe400018f0eff */
[-C--:B------:R-:W-:Y:S02]  /*6e130*/  LEA R188, P4, R123, R2.reuse, 0x1 ;  /* 0x000000027bbc7211 */ /* 0x080fe400078808ff */
[----:B------:R-:W-:Y:S01]  /*6e140*/  LEA R190, P5, R7, R2, 0x1 ;  /* 0x0000000207be7211 */ /* 0x000fe200078a08ff */
[----:B0-----:R-:W-:Y:S02]  /*6e150*/  IMAD.IADD R205, R203, 0x1, R8 ;  /* 0x00000001cbcd7824 */ /* 0x001fe400078e0208 */
[----:B------:R-:W0:Y:S01]  /*6e160*/  LDC R8, c[0x0][0x248] ;  /* 0x00009200ff087b82 */ /* 0x000e220000000800 */
[----:B------:R-:W-:Y:S01]  /*6e170*/  STL.64 [R1+0x78], R22 ;  /* 0x0000781601007387 */ /* 0x000fe20000100a00 */
[----:B------:R-:W-:Y:S01]  /*6e180*/  IMAD.MOV.U32 R43, RZ, RZ, R189 ;  /* 0x000000ffff2b7224 */ /* 0x000fe200078e00bd */
[-C--:B------:R-:W-:Y:S01]  /*6e190*/  LEA.HI.X.SX32 R189, R123, R4.reuse, 0x1, P4 ;  /* 0x000000047bbd7211 */ /* 0x080fe200020f0eff */
[----:B------:R-:W-:Y:S01]  /*6e1a0*/  IMAD.MOV.U32 R41, RZ, RZ, R191 ;  /* 0x000000ffff297224 */ /* 0x000fe200078e00bf */
[----:B------:R-:W-:Y:S01]  /*6e1b0*/  STL.64 [R1+0x68], R10 ;  /* 0x0000680a01007387 */ /* 0x000fe20000100a00 */
[----:B------:R-:W-:-:S02]  /*6e1c0*/  LEA.HI.X.SX32 R191, R7, R4, 0x1, P5 ;  /* 0x0000000407bf7211 */ /* 0x000fc400028f0eff */
[C---:B------:R-:W-:Y:S01]  /*6e1d0*/  LEA R180, P4, R137.reuse, R2, 0x1 ;  /* 0x0000000289b47211 */ /* 0x040fe200078808ff */
[----:B------:R1:W-:Y:S03]  /*6e1e0*/  STL.64 [R1+0x70], R16 ;  /* 0x0000701001007387 */ /* 0x0003e60000100a00 */
[----:B------:R-:W-:Y:S02]  /*6e1f0*/  LEA.HI.X.SX32 R181, R137, R4, 0x1, P4 ;  /* 0x0000000489b57211 */ /* 0x000fe400020f0eff */
[-C--:B------:R-:W-:Y:S01]  /*6e200*/  LEA R172, P4, R147, R2.reuse, 0x1 ;  /* 0x0000000293ac7211 */ /* 0x080fe200078808ff */
[----:B-1----:R-:W-:Y:S01]  /*6e210*/  IMAD.MOV.U32 R16, RZ, RZ, R182 ;  /* 0x000000ffff107224 */ /* 0x002fe200078e00b6 */
[-C--:B------:R-:W-:Y:S01]  /*6e220*/  LEA R182, P5, R129, R2.reuse, 0x1 ;  /* 0x0000000281b67211 */ /* 0x080fe200078a08ff */
[----:B------:R-:W-:Y:S01]  /*6e230*/  IMAD.MOV.U32 R17, RZ, RZ, R183 ;  /* 0x000000ffff117224 */ /* 0x000fe200078e00b7 */
[----:B------:R-:W-:Y:S01]  /*6e240*/  LEA R10, P3, R6, R2, 0x1 ;  /* 0x00000002060a7211 */ /* 0x000fe200078608ff */
[----:B0-----:R-:W-:Y:S01]  /*6e250*/  IMAD.IADD R207, R205, 0x1, R8 ;  /* 0x00000001cdcf7824 */ /* 0x001fe200078e0208 */
[----:B------:R-:W-:Y:S01]  /*6e260*/  LEA.HI.X.SX32 R183, R129, R4, 0x1, P5 ;  /* 0x0000000481b77211 */ /* 0x000fe200028f0eff */
[----:B------:R-:W0:Y:S01]  /*6e270*/  LDC R8, c[0x0][0x248] ;  /* 0x00009200ff087b82 */ /* 0x000e220000000800 */
[----:B------:R-:W-:-:S02]  /*6e280*/  LEA R174, P5, R139, R2, 0x1 ;  /* 0x000000028bae7211 */ /* 0x000fc400078a08ff */
[-C--:B------:R-:W-:Y:S02]  /*6e290*/  LEA.HI.X.SX32 R11, R6, R4.reuse, 0x1, P3 ;  /* 0x00000004060b7211 */ /* 0x080fe400018f0eff */
[----:B------:R-:W-:Y:S02]  /*6e2a0*/  LEA.HI.X.SX32 R173, R147, R4, 0x1, P4 ;  /* 0x0000000493ad7211 */ /* 0x000fe400020f0eff */
[----:B------:R-:W-:Y:S02]  /*6e2b0*/  LEA R198, P3, R128, R2, 0x1 ;  /* 0x0000000280c67211 */ /* 0x000fe400078608ff */
[----:B------:R-:W-:Y:S02]  /*6e2c0*/  LEA.HI.X.SX32 R175, R139, R4, 0x1, P5 ;  /* 0x000000048baf7211 */ /* 0x000fe400028f0eff */
[----:B------:R-:W-:Y:S02]  /*6e2d0*/  LEA R6, P4, R161, R2, 0x1 ;  /* 0x00000002a1067211 */ /* 0x000fe400078808ff */
[----:B------:R-:W-:-:S02]  /*6e2e0*/  PRMT R18, R9, 0x7610, R18 ;  /* 0x0000761009127816 */ /* 0x000fc40000000012 */
[----:B------:R-:W-:Y:S01]  /*6e2f0*/  LEA R120, P5, R153, R2, 0x1 ;  /* 0x0000000299787211 */ /* 0x000fe200078a08ff */
[----:B------:R-:W1:Y:S01]  /*6e300*/  LDC R9, c[0x0][0x248] ;  /* 0x00009200ff097b82 */ /* 0x000e620000000800 */
[-C--:B------:R-:W-:Y:S02]  /*6e310*/  LEA.HI.X.SX32 R199, R128, R4.reuse, 0x1, P3 ;  /* 0x0000000480c77211 */ /* 0x080fe400018f0eff */
[----:B------:R-:W-:Y:S02]  /*6e320*/  LEA.HI.X.SX32 R7, R161, R4, 0x1, P4 ;  /* 0x00000004a1077211 */ /* 0x000fe400020f0eff */
[----:B------:R-:W-:Y:S02]  /*6e330*/  LEA R158, P3, R138, R2, 0x1 ;  /* 0x000000028a9e7211 */ /* 0x000fe400078608ff */
[----:B------:R-:W-:Y:S02]  /*6e340*/  LEA.HI.X.SX32 R121, R153, R4, 0x1, P5 ;  /* 0x0000000499797211 */ /* 0x000fe400028f0eff */
[----:B------:R-:W-:-:S02]  /*6e350*/  LEA R128, P4, R154, R2, 0x1 ;  /* 0x000000029a807211 */ /* 0x000fc400078808ff */
[----:B------:R-:W-:Y:S01]  /*6e360*/  LEA R130, P5, R144, R2, 0x1 ;  /* 0x0000000290827211 */ /* 0x000fe200078a08ff */
[----:B------:R-:W-:Y:S01]  /*6e370*/  IMAD.MOV.U32 R22, RZ, RZ, R164 ;  /* 0x000000ffff167224 */ /* 0x000fe200078e00a4 */
[-C--:B------:R-:W-:Y:S02]  /*6e380*/  LEA.HI.X.SX32 R159, R138, R4.reuse, 0x1, P3 ;  /* 0x000000048a9f7211 */ /* 0x080fe400018f0eff */
[----:B------:R-:W-:Y:S02]  /*6e390*/  LEA.HI.X.SX32 R129, R154, R4, 0x1, P4 ;  /* 0x000000049a817211 */ /* 0x000fe400020f0eff */
[----:B------:R-:W-:Y:S02]  /*6e3a0*/  LEA R164, P3, R152, R2, 0x1 ;  /* 0x0000000298a47211 */ /* 0x000fe400078608ff */
[----:B------:R-:W-:Y:S02]  /*6e3b0*/  LEA.HI.X.SX32 R131, R144, R4, 0x1, P5 ;  /* 0x0000000490837211 */ /* 0x000fe400028f0eff */
[----:B------:R-:W-:-:S02]  /*6e3c0*/  LEA R138, P4, R146, R2, 0x1 ;  /* 0x00000002928a7211 */ /* 0x000fc400078808ff */
[C---:B------:R-:W-:Y:S01]  /*6e3d0*/  LEA R144, P5, R145.reuse, R2, 0x1 ;  /* 0x0000000291907211 */ /* 0x040fe200078a08ff */
[----:B------:R-:W-:Y:S01]  /*6e3e0*/  IMAD.MOV.U32 R23, RZ, RZ, R165 ;  /* 0x000000ffff177224 */ /* 0x000fe200078e00a5 */
[-C--:B------:R-:W-:Y:S02]  /*6e3f0*/  LEA.HI.X.SX32 R165, R152, R4.reuse, 0x1, P3 ;  /* 0x0000000498a57211 */ /* 0x080fe400018f0eff */
[-C--:B------:R-:W-:Y:S02]  /*6e400*/  LEA.HI.X.SX32 R139, R146, R4.reuse, 0x1, P4 ;  /* 0x00000004928b7211 */ /* 0x080fe400020f0eff */
[----:B------:R-:W-:Y:S02]  /*6e410*/  LEA.HI.X.SX32 R145, R145, R4, 0x1, P5 ;  /* 0x0000000491917211 */ /* 0x000fe400028f0eff */
[-C--:B------:R-:W-:Y:S02]  /*6e420*/  LEA R152, P4, R155, R2.reuse, 0x1 ;  /* 0x000000029b987211 */ /* 0x080fe400078808ff */
[----:B------:R-:W-:-:S02]  /*6e430*/  LEA R154, P5, R5, R2, 0x1 ;  /* 0x00000002059a7211 */ /* 0x000fc400078a08ff */
[-C--:B------:R-:W-:Y:S02]  /*6e440*/  LEA.HI.X.SX32 R153, R155, R4.reuse, 0x1, P4 ;  /* 0x000000049b997211 */ /* 0x080fe400020f0eff */
[----:B------:R-:W-:Y:S01]  /*6e450*/  LEA.HI.X.SX32 R155, R5, R4, 0x1, P5 ;  /* 0x00000004059b7211 */ /* 0x000fe200028f0eff */
[----:B0-----:R-:W-:Y:S02]  /*6e460*/  IMAD.IADD R5, R207, 0x1, R8 ;  /* 0x00000001cf057824 */ /* 0x001fe400078e0208 */
[----:B------:R-:W-:Y:S02]  /*6e470*/  IMAD.MOV.U32 R34, RZ, RZ, R32 ;  /* 0x000000ffff227224 */ /* 0x000fe400078e0020 */
[----:B------:R-:W-:Y:S01]  /*6e480*/  IMAD.MOV.U32 R33, RZ, RZ, R41 ;  /* 0x000000ffff217224 */ /* 0x000fe200078e0029 */
[----:B------:R-:W-:Y:S01]  /*6e490*/  PRMT R19, R18, 0x7610, R19 ;  /* 0x0000761012137816 */ /* 0x000fe20000000013 */
[----:B-1----:R-:W-:Y:S01]  /*6e4a0*/  IMAD.IADD R211, R5, 0x1, R9 ;  /* 0x0000000105d37824 */ /* 0x002fe200078e0209 */
[----:B------:R-:W0:Y:S08]  /*6e4b0*/  LDC R18, c[0x0][0x248] ;  /* 0x00009200ff127b82 */ /* 0x000e300000000800 */
[----:B------:R-:W1:Y:S01]  /*6e4c0*/  LDC R9, c[0x0][0x248] ;  /* 0x00009200ff097b82 */ /* 0x000e620000000800 */
[----:B------:R-:W-:-:S02]  /*6e4d0*/  IMAD.MOV.U32 R32, RZ, RZ, R40 ;  /* 0x000000ffff207224 */ /* 0x000fc400078e0028 */
[----:B------:R-:W-:Y:S01]  /*6e4e0*/  IMAD.MOV.U32 R40, RZ, RZ, R166 ;  /* 0x000000ffff287224 */ /* 0x000fe200078e00a6 */
[----:B------:R-:W-:Y:S01]  /*6e4f0*/  LEA R166, P3, R162, R2, 0x1 ;  /* 0x00000002a2a67211 */ /* 0x000fe200078608ff */
[----:B------:R-:W-:-:S03]  /*6e500*/  IMAD.MOV.U32 R41, RZ, RZ, R167 ;  /* 0x000000ffff297224 */ /* 0x000fc600078e00a7 */
[----:B------:R-:W-:Y:S01]  /*6e510*/  LEA.HI.X.SX32 R167, R162, R4, 0x1, P3 ;  /* 0x00000004a2a77211 */ /* 0x000fe200018f0eff */
[----:B------:R3:W-:Y:S01]  /*6e520*/  STL.64 [R1+0x60], R10 ;  /* 0x0000600a01007387 */ /* 0x0007e20000100a00 */
[C---:B------:R-:W-:Y:S01]  /*6e530*/  LEA R122, P3, R160.reuse, R2, 0x1 ;  /* 0x00000002a07a7211 */ /* 0x040fe200078608ff */
[----:B------:R-:W-:Y:S01]  /*6e540*/  IMAD.MOV.U32 R48, RZ, RZ, R16 ;  /* 0x000000ffff307224 */ /* 0x000fe200078e0010 */
[----:B------:R-:W4:Y:S02]  /*6e550*/  LDC R8, c[0x0][0x22c] ;  /* 0x00008b00ff087b82 */ /* 0x000f240000000800 */
[----:B------:R-:W-:Y:S01]  /*6e560*/  LEA.HI.X.SX32 R123, R160, R4, 0x1, P3 ;  /* 0x00000004a07b7211 */ /* 0x000fe200018f0eff */
[----:B-1----:R-:W-:-:S05]  /*6e570*/  IMAD.IADD R213, R211, 0x1, R9 ;  /* 0x00000001d3d57824 */ /* 0x002fca00078e0209 */
[----:B------:R-:W1:Y:S01]  /*6e580*/  LDC R9, c[0x0][0x248] ;  /* 0x00009200ff097b82 */ /* 0x000e620000000800 */
[----:B------:R-:W-:-:S04]  /*6e590*/  LEA R136, P3, R163, R2, 0x1 ;  /* 0x00000002a3887211 */ /* 0x000fc800078608ff */
[----:B------:R-:W-:Y:S02]  /*6e5a0*/  LEA.HI.X.SX32 R137, R163, R4, 0x1, P3 ;  /* 0x00000004a3897211 */ /* 0x000fe400018f0eff */
[CC--:B------:R-:W-:Y:S02]  /*6e5b0*/  LEA R146, P3, R168.reuse, R2.reuse, 0x1 ;  /* 0x00000002a8927211 */ /* 0x0c0fe400078608ff */
[C---:B------:R-:W-:Y:S02]  /*6e5c0*/  LEA R162, P4, R169.reuse, R2, 0x1 ;  /* 0x00000002a9a27211 */ /* 0x040fe400078808ff */
[----:B------:R-:W-:Y:S02]  /*6e5d0*/  LEA.HI.X.SX32 R147, R168, R4, 0x1, P3 ;  /* 0x00000004a8937211 */ /* 0x000fe400018f0eff */
[----:B------:R-:W-:Y:S02]  /*6e5e0*/  LEA R168, P5, R0, R2, 0x1 ;  /* 0x0000000200a87211 */ /* 0x000fe400078a08ff */
[----:B------:R-:W-:-:S02]  /*6e5f0*/  LEA.HI.X.SX32 R163, R169, R4, 0x1, P4 ;  /* 0x00000004a9a37211 */ /* 0x000fc400020f0eff */
[----:B------:R-:W-:Y:S01]  /*6e600*/  LEA.HI.X.SX32 R169, R0, R4, 0x1, P5 ;  /* 0x0000000400a97211 */ /* 0x000fe200028f0eff */
[----:B-1----:R-:W-:Y:S02]  /*6e610*/  IMAD.IADD R0, R213, 0x1, R9 ;  /* 0x00000001d5007824 */ /* 0x002fe400078e0209 */
[----:B------:R-:W1:Y:S02]  /*6e620*/  LDC R9, c[0x0][0x248] ;  /* 0x00009200ff097b82 */ /* 0x000e640000000800 */
[----:B-1----:R-:W-:-:S06]  /*6e630*/  IMAD.IADD R217, R0, 0x1, R9 ;  /* 0x0000000100d97824 */ /* 0x002fcc00078e0209 */
[----:B------:R-:W1:Y:S02]  /*6e640*/  LDC R9, c[0x0][0x248] ;  /* 0x00009200ff097b82 */ /* 0x000e640000000800 */
[----:B-1----:R-:W-:-:S06]  /*6e650*/  IMAD.IADD R219, R217, 0x1, R9 ;  /* 0x00000001d9db7824 */ /* 0x002fcc00078e0209 */
[----:B------:R-:W1:Y:S02]  /*6e660*/  LDC R9, c[0x0][0x248] ;  /* 0x00009200ff097b82 */ /* 0x000e640000000800 */
[----:B-1----:R-:W-:Y:S02]  /*6e670*/  IMAD.IADD R221, R219, 0x1, R9 ;  /* 0x00000001dbdd7824 */ /* 0x002fe400078e0209 */
[----:B---3--:R-:W-:Y:S01]  /*6e680*/  IMAD.MOV.U32 R11, RZ, RZ, R23 ;  /* 0x000000ffff0b7224 */ /* 0x008fe200078e0017 */
[----:B------:R-:W-:Y:S01]  /*6e690*/  LEA R178, P5, R179, R2, 0x1 ;  /* 0x00000002b3b27211 */ /* 0x000fe200078a08ff */
[----:B0-----:R-:W-:Y:S01]  /*6e6a0*/  IMAD.IADD R223, R221, 0x1, R18 ;  /* 0x00000001dddf7824 */ /* 0x001fe200078e0212 */
[----:B------:R-:W3:Y:S01]  /*6e6b0*/  LDL.LU R23, [R1+0x2b0] ;  /* 0x0002b00001177983 */ /* 0x000ee20000300800 */
[----:B------:R-:W0:Y:S01]  /*6e6c0*/  LDC R18, c[0x0][0x248] ;  /* 0x00009200ff127b82 */ /* 0x000e220000000800 */
[----:B------:R-:W-:Y:S02]  /*6e6d0*/  PRMT R20, R19, 0x7610, R20 ;  /* 0x0000761013147816 */ /* 0x000fe40000000014 */
[----:B------:R-:W-:-:S02]  /*6e6e0*/  LEA.HI.X.SX32 R179, R179, R4, 0x1, P5 ;  /* 0x00000004b3b37211 */ /* 0x000fc400028f0eff */
[-C--:B------:R-:W-:Y:S02]  /*6e6f0*/  LEA R160, P3, R170, R2.reuse, 0x1 ;  /* 0x00000002aaa07211 */ /* 0x080fe400078608ff */
[----:B------:R-:W-:Y:S01]  /*6e700*/  LEA R176, P4, R177, R2, 0x1 ;  /* 0x00000002b1b07211 */ /* 0x000fe200078808ff */
[----:B------:R-:W1:Y:S01]  /*6e710*/  LDC R19, c[0x0][0x248] ;  /* 0x00009200ff137b82 */ /* 0x000e620000000800 */
[----:B------:R-:W-:Y:S02]  /*6e720*/  IMAD.MOV.U32 R16, RZ, RZ, R32 ;  /* 0x000000ffff107224 */ /* 0x000fe400078e0020 */
[----:B------:R-:W-:Y:S02]  /*6e730*/  IMAD.MOV.U32 R49, RZ, RZ, R17 ;  /* 0x000000ffff317224 */ /* 0x000fe400078e0011 */
[----:B------:R-:W-:-:S03]  /*6e740*/  IMAD.MOV.U32 R10, RZ, RZ, R22 ;  /* 0x000000ffff0a7224 */ /* 0x000fc600078e0016 */
[----:B------:R-:W2:Y:S01]  /*6e750*/  LDC R9, c[0x0][0x22c] ;  /* 0x00008b00ff097b82 */ /* 0x000ea20000000800 */
[----:B0-----:R-:W-:-:S07]  /*6e760*/  IMAD.IADD R225, R223, 0x1, R18 ;  /* 0x00000001dfe17824 */ /* 0x001fce00078e0212 */
[----:B------:R-:W0:Y:S02]  /*6e770*/  LDC R18, c[0x0][0x248] ;  /* 0x00009200ff127b82 */ /* 0x000e240000000800 */
[----:B0-----:R-:W-:-:S06]  /*6e780*/  IMAD.IADD R227, R225, 0x1, R18 ;  /* 0x00000001e1e37824 */ /* 0x001fcc00078e0212 */
[----:B------:R-:W0:Y:S02]  /*6e790*/  LDC R18, c[0x0][0x248] ;  /* 0x00009200ff127b82 */ /* 0x000e240000000800 */
[----:B0-----:R-:W-:-:S06]  /*6e7a0*/  IMAD.IADD R229, R227, 0x1, R18 ;  /* 0x00000001e3e57824 */ /* 0x001fcc00078e0212 */
[----:B------:R-:W0:Y:S01]  /*6e7b0*/  LDC R18, c[0x0][0x248] ;  /* 0x00009200ff127b82 */ /* 0x000e220000000800 */
[----:B------:R-:W-:-:S04]  /*6e7c0*/  LEA R192, P5, R193, R2, 0x1 ;  /* 0x00000002c1c07211 */ /* 0x000fc800078a08ff */
[----:B------:R-:W-:Y:S02]  /*6e7d0*/  LEA.HI.X.SX32 R193, R193, R4, 0x1, P5 ;  /* 0x00000004c1c17211 */ /* 0x000fe400028f0eff */
[----:B------:R-:W-:Y:S01]  /*6e7e0*/  LEA R202, P5, R203, R2, 0x1 ;  /* 0x00000002cbca7211 */ /* 0x000fe200078a08ff */
[----:B0-----:R-:W-:Y:S02]  /*6e7f0*/  IMAD.IADD R231, R229, 0x1, R18 ;  /* 0x00000001e5e77824 */ /* 0x001fe400078e0212 */
[----:B------:R-:W0:Y:S01]  /*6e800*/  LDC R18, c[0x0][0x248] ;  /* 0x00009200ff127b82 */ /* 0x000e220000000800 */
[----:B------:R-:W-:Y:S02]  /*6e810*/  LEA.HI.X.SX32 R203, R203, R4, 0x1, P5 ;  /* 0x00000004cbcb7211 */ /* 0x000fe400028f0eff */
[----:B------:R-:W-:-:S04]  /*6e820*/  LEA R208, P5, R5, R2, 0x1 ;  /* 0x0000000205d07211 */ /* 0x000fc800078a08ff */
[----:B------:R-:W-:Y:S02]  /*6e830*/  LEA.HI.X.SX32 R209, R5, R4, 0x1, P5 ;  /* 0x0000000405d17211 */ /* 0x000fe400028f0eff */
[----:B------:R-:W-:-:S04]  /*6e840*/  LEA R214, P5, R0, R2, 0x1 ;  /* 0x0000000200d67211 */ /* 0x000fc800078a08ff */
[----:B------:R-:W-:Y:S01]  /*6e850*/  LEA.HI.X.SX32 R215, R0, R4, 0x1, P5 ;  /* 0x0000000400d77211 */ /* 0x000fe200028f0eff */
[----:B0-----:R-:W-:-:S04]  /*6e860*/  IMAD.IADD R0, R231, 0x1, R18 ;  /* 0x00000001e7007824 */ /* 0x001fc800078e0212 */
[----:B-1----:R-:W-:Y:S02]  /*6e870*/  IMAD.IADD R235, R0, 0x1, R19 ;  /* 0x0000000100eb7824 */ /* 0x002fe400078e0213 */
[----:B------:R-:W0:Y:S02]  /*6e880*/  LDC R19, c[0x0][0x248] ;  /* 0x00009200ff137b82 */ /* 0x000e240000000800 */
[----:B0-----:R-:W-:-:S06]  /*6e890*/  IMAD.IADD R237, R235, 0x1, R19 ;  /* 0x00000001ebed7824 */ /* 0x001fcc00078e0213 */
[----:B------:R-:W0:Y:S02]  /*6e8a0*/  LDC R19, c[0x0][0x248] ;  /* 0x00009200ff137b82 */ /* 0x000e240000000800 */
[----:B0-----:R-:W-:-:S06]  /*6e8b0*/  IMAD.IADD R5, R237, 0x1, R19 ;  /* 0x00000001ed057824 */ /* 0x001fcc00078e0213 */
[----:B------:R-:W0:Y:S02]  /*6e8c0*/  LDC R19, c[0x0][0x248] ;  /* 0x00009200ff137b82 */ /* 0x000e240000000800 */
[----:B0-----:R-:W-:-:S06]  /*6e8d0*/  IMAD.IADD R241, R5, 0x1, R19 ;  /* 0x0000000105f17824 */ /* 0x001fcc00078e0213 */
[----:B------:R-:W0:Y:S01]  /*6e8e0*/  LDC R19, c[0x0][0x248] ;  /* 0x00009200ff137b82 */ /* 0x000e220000000800 */
[----:B------:R-:W-:Y:S02]  /*6e8f0*/  PRMT R21, R20, 0x7610, R21 ;  /* 0x0000761014157816 */ /* 0x000fe40000000015 */
[----:B------:R-:W-:-:S05]  /*6e900*/  LEA R220, P5, R221, R2, 0x1 ;  /* 0x00000002dddc7211 */ /* 0x000fca00078a08ff */
[----:B------:R-:W1:Y:S01]  /*6e910*/  LDC R20, c[0x0][0x248] ;  /* 0x00009200ff147b82 */ /* 0x000e620000000800 */
[----:B------:R-:W-:Y:S01]  /*6e920*/  LEA.HI.X.SX32 R221, R221, R4, 0x1, P5 ;  /* 0x00000004dddd7211 */ /* 0x000fe200028f0eff */
[----:B0-----:R-:W-:-:S06]  /*6e930*/  IMAD.IADD R243, R241, 0x1, R19 ;  /* 0x00000001f1f37824 */ /* 0x001fcc00078e0213 */
[----:B------:R-:W0:Y:S01]  /*6e940*/  LDC R19, c[0x0][0x248] ;  /* 0x00009200ff137b82 */ /* 0x000e220000000800 */
[----:B------:R-:W-:-:S04]  /*6e950*/  LEA R226, P5, R227, R2, 0x1 ;  /* 0x00000002e3e27211 */ /* 0x000fc800078a08ff */
[----:B------:R-:W-:Y:S02]  /*6e960*/  LEA.HI.X.SX32 R227, R227, R4, 0x1, P5 ;  /* 0x00000004e3e37211 */ /* 0x000fe400028f0eff */
[----:B------:R-:W-:-:S04]  /*6e970*/  LEA R232, P5, R0, R2, 0x1 ;  /* 0x0000000200e87211 */ /* 0x000fc800078a08ff */
[-C--:B------:R-:W-:Y:S01]  /*6e980*/  LEA.HI.X.SX32 R233, R0, R4.reuse, 0x1, P5 ;  /* 0x0000000400e97211 */ /* 0x080fe200028f0eff */
[----:B0-----:R-:W-:Y:S01]  /*6e990*/  IMAD.IADD R0, R243, 0x1, R19 ;  /* 0x00000001f3007824 */ /* 0x001fe200078e0213 */
[-C--:B------:R-:W-:Y:S02]  /*6e9a0*/  LEA.HI.X.SX32 R161, R170, R4.reuse, 0x1, P3 ;  /* 0x00000004aaa17211 */ /* 0x080fe400018f0eff */
[----:B------:R-:W-:Y:S01]  /*6e9b0*/  LEA.HI.X.SX32 R177, R177, R4, 0x1, P4 ;  /* 0x00000004b1b17211 */ /* 0x000fe200020f0eff */
[----:B-1----:R-:W-:Y:S01]  /*6e9c0*/  IMAD.IADD R247, R0, 0x1, R20 ;  /* 0x0000000100f77824 */ /* 0x002fe200078e0214 */
[-C--:B------:R-:W-:Y:S01]  /*6e9d0*/  LEA R238, P5, R5, R2.reuse, 0x1 ;  /* 0x0000000205ee7211 */ /* 0x080fe200078a08ff */
[----:B------:R-:W0:Y:S01]  /*6e9e0*/  LDC R20, c[0x0][0x248] ;  /* 0x00009200ff147b82 */ /* 0x000e220000000800 */
[-C--:B------:R-:W-:Y:S01]  /*6e9f0*/  LEA R170, P3, R171, R2.reuse, 0x1 ;  /* 0x00000002abaa7211 */ /* 0x080fe200078608ff */
[----:B------:R-:W-:Y:S01]  /*6ea00*/  IMAD.MOV.U32 R32, RZ, RZ, R42 ;  /* 0x000000ffff207224 */ /* 0x000fe200078e002a */
[----:B------:R-:W-:Y:S01]  /*6ea10*/  LEA R186, P4, R187, R2, 0x1 ;  /* 0x00000002bbba7211 */ /* 0x000fe200078808ff */
[----:B------:R-:W-:Y:S01]  /*6ea20*/  IMAD.MOV.U32 R17, RZ, RZ, R33 ;  /* 0x000000ffff117224 */ /* 0x000fe200078e0021 */
[----:B------:R-:W-:Y:S01]  /*6ea30*/  LEA.HI.X.SX32 R171, R171, R4, 0x1, P3 ;  /* 0x00000004abab7211 */ /* 0x000fe200018f0eff */
[----:B------:R-:W2:Y:S01]  /*6ea40*/  LDL.LU.64 R18, [R1+0xb00] ;  /* 0x000b000001127983 */ /* 0x000ea20000300a00 */
[----:B------:R-:W-:Y:S01]  /*6ea50*/  LEA R184, P3, R185, R2, 0x1 ;  /* 0x00000002b9b87211 */ /* 0x000fe200078608ff */
[----:B------:R-:W1:Y:S01]  /*6ea60*/  LDC R42, c[0x0][0x22c] ;  /* 0x00008b00ff2a7b82 */ /* 0x000e620000000800 */
[----:B------:R-:W-:-:S02]  /*6ea70*/  LEA.HI.X.SX32 R239, R5, R4, 0x1, P5 ;  /* 0x0000000405ef7211 */ /* 0x000fc400028f0eff */
[-C--:B------:R-:W-:Y:S02]  /*6ea80*/  LEA.HI.X.SX32 R185, R185, R4.reuse, 0x1, P3 ;  /* 0x00000004b9b97211 */ /* 0x080fe400018f0eff */
[----:B------:R-:W-:Y:S02]  /*6ea90*/  LEA.HI.X.SX32 R187, R187, R4, 0x1, P4 ;  /* 0x00000004bbbb7211 */ /* 0x000fe400020f0eff */
[-C--:B------:R-:W-:Y:S02]  /*6eaa0*/  LEA R194, P3, R195, R2.reuse, 0x1 ;  /* 0x00000002c3c27211 */ /* 0x080fe400078608ff */
[----:B------:R-:W-:Y:S02]  /*6eab0*/  LEA R200, P4, R201, R2, 0x1 ;  /* 0x00000002c9c87211 */ /* 0x000fe400078808ff */
[-C--:B------:R-:W-:Y:S01]  /*6eac0*/  LEA.HI.X.SX32 R195, R195, R4.reuse, 0x1, P3 ;  /* 0x00000004c3c37211 */ /* 0x080fe200018f0eff */
[----:B0-----:R-:W-:Y:S02]  /*6ead0*/  IMAD.IADD R5, R247, 0x1, R20 ;  /* 0x00000001f7057824 */ /* 0x001fe400078e0214 */
[----:B------:R-:W0:Y:S01]  /*6eae0*/  LDC R20, c[0x0][0x248] ;  /* 0x00009200ff147b82 */ /* 0x000e220000000800 */
[----:B------:R-:W-:-:S02]  /*6eaf0*/  LEA.HI.X.SX32 R201, R201, R4, 0x1, P4 ;  /* 0x00000004c9c97211 */ /* 0x000fc400020f0eff */
[-C--:B------:R-:W-:Y:S02]  /*6eb00*/  LEA R204, P3, R205, R2.reuse, 0x1 ;  /* 0x00000002cdcc7211 */ /* 0x080fe400078608ff */
[----:B------:R-:W-:Y:S02]  /*6eb10*/  LEA R206, P4, R207, R2, 0x1 ;  /* 0x00000002cfce7211 */ /* 0x000fe400078808ff */
[-C--:B------:R-:W-:Y:S02]  /*6eb20*/  LEA.HI.X.SX32 R205, R205, R4.reuse, 0x1, P3 ;  /* 0x00000004cdcd7211 */ /* 0x080fe400018f0eff */
[----:B------:R-:W-:Y:S02]  /*6eb30*/  LEA.HI.X.SX32 R207, R207, R4, 0x1, P4 ;  /* 0x00000004cfcf7211 */ /* 0x000fe400020f0eff */
[-C--:B------:R-:W-:Y:S02]  /*6eb40*/  LEA R210, P3, R211, R2.reuse, 0x1 ;  /* 0x00000002d3d27211 */ /* 0x080fe400078608ff */
[----:B------:R-:W-:-:S02]  /*6eb50*/  LEA R212, P4, R213, R2, 0x1 ;  /* 0x00000002d5d47211 */ /* 0x000fc400078808ff */
[-C--:B------:R-:W-:Y:S02]  /*6eb60*/  LEA.HI.X.SX32 R211, R211, R4.reuse, 0x1, P3 ;  /* 0x00000004d3d37211 */ /* 0x080fe400018f0eff */
[----:B------:R-:W-:Y:S02]  /*6eb70*/  LEA.HI.X.SX32 R213, R213, R4, 0x1, P4 ;  /* 0x00000004d5d57211 */ /* 0x000fe400020f0eff */
[-C--:B------:R-:W-:Y:S02]  /*6eb80*/  LEA R216, P3, R217, R2.reuse, 0x1 ;  /* 0x00000002d9d87211 */ /* 0x080fe400078608ff */
[-C--:B------:R-:W-:Y:S02]  /*6eb90*/  LEA R218, P4, R219, R2.reuse, 0x1 ;  /* 0x00000002dbda7211 */ /* 0x080fe400078808ff */
[----:B------:R-:W-:Y:S02]  /*6eba0*/  LEA R244, P5, R0, R2, 0x1 ;  /* 0x0000000200f47211 */ /* 0x000fe400078a08ff */
[----:B------:R-:W-:-:S02]  /*6ebb0*/  LEA.HI.X.SX32 R217, R217, R4, 0x1, P3 ;  /* 0x00000004d9d97211 */ /* 0x000fc400018f0eff */
[----:B------:R-:W-:Y:S02]  /*6ebc0*/  LEA.HI.X.SX32 R219, R219, R4, 0x1, P4 ;  /* 0x00000004dbdb7211 */ /* 0x000fe400020f0eff */
[-C--:B------:R-:W-:Y:S02]  /*6ebd0*/  LEA R222, P3, R223, R2.reuse, 0x1 ;  /* 0x00000002dfde7211 */ /* 0x080fe400078608ff */
[----:B------:R-:W-:Y:S02]  /*6ebe0*/  LEA R224, P4, R225, R2, 0x1 ;  /* 0x00000002e1e07211 */ /* 0x000fe400078808ff */
[-C--:B------:R-:W-:Y:S01]  /*6ebf0*/  LEA.HI.X.SX32 R245, R0, R4.reuse, 0x1, P5 ;  /* 0x0000000400f57211 */ /* 0x080fe200028f0eff */
[----:B------:R-:W-:Y:S01]  /*6ec00*/  VIADD R0, R3, 0x81 ;  /* 0x0000008103007836 */ /* 0x000fe20000000000 */
[-C--:B------:R-:W-:Y:S01]  /*6ec10*/  LEA.HI.X.SX32 R223, R223, R4.reuse, 0x1, P3 ;  /* 0x00000004dfdf7211 */ /* 0x080fe200018f0eff */
[----:B0-----:R-:W-:Y:S01]  /*6ec20*/  IMAD.IADD R251, R5, 0x1, R20 ;  /* 0x0000000105fb7824 */ /* 0x001fe200078e0214 */
[----:B------:R-:W-:Y:S01]  /*6ec30*/  LEA.HI.X.SX32 R225, R225, R4, 0x1, P4 ;  /* 0x00000004e1e17211 */ /* 0x000fe200020f0eff */
[----:B------:R-:W-:Y:S01]  /*6ec40*/  IMAD.MOV.U32 R33, RZ, RZ, R43 ;  /* 0x000000ffff217224 */ /* 0x000fe200078e002b */
[----:B------:R0:W-:Y:S01]  /*6ec50*/  @P2 STG.E.U16 desc[UR4][R48.64], R21 ;  /* 0x0000001530002986 */ /* 0x0001e2000c101504 */
[-C--:B------:R-:W-:Y:S01]  /*6ec60*/  LEA R228, P3, R229, R2.reuse, 0x1 ;  /* 0x00000002e5e47211 */ /* 0x080fe200078608ff */
[----:B------:R-:W-:Y:S01]  /*6ec70*/  IMAD.MOV.U32 R20, RZ, RZ, R34 ;  /* 0x000000ffff147224 */ /* 0x000fe200078e0022 */
[----:B------:R-:W-:Y:S01]  /*6ec80*/  LEA R230, P4, R231, R2, 0x1 ;  /* 0x00000002e7e67211 */ /* 0x000fe200078808ff */
[----:B------:R-:W2:Y:S01]  /*6ec90*/  LDL.LU R43, [R1+0x2b4] ;  /* 0x0002b400012b7983 */ /* 0x000ea20000300800 */
[----:B-1----:R-:W-:Y:S01]  /*6eca0*/  ISETP.LT.AND P2, PT, R0, R42, !P0 ;  /* 0x0000002a0000720c */ /* 0x002fe20004741270 */
[----:B------:R-:W1:Y:S01]  /*6ecb0*/  LDC R34, c[0x0][0x22c] ;  /* 0x00008b00ff227b82 */ /* 0x000e620000000800 */
[----:B------:R-:W-:Y:S01]  /*6ecc0*/  LEA.HI.X.SX32 R229, R229, R4, 0x1, P3 ;  /* 0x00000004e5e57211 */ /* 0x000fe200018f0eff */
[----:B------:R-:W2:Y:S01]  /*6ecd0*/  LDL.LU R22, [R1+0x2b8] ;  /* 0x0002b80001167983 */ /* 0x000ea20000300800 */
[----:B0-----:R-:W-:-:S05]  /*6ece0*/  IMAD.MOV.U32 R21, RZ, RZ, R35 ;  /* 0x000000ffff157224 */ /* 0x001fca00078e0023 */
[----:B------:R-:W0:Y:S01]  /*6ecf0*/  LDC R35, c[0x0][0x22c] ;  /* 0x00008b00ff237b82 */ /* 0x000e220000000800 */
[----:B------:R-:W-:Y:S02]  /*6ed00*/  LEA.HI.X.SX32 R231, R231, R4, 0x1, P4 ;  /* 0x00000004e7e77211 */ /* 0x000fe400020f0eff */
[-C--:B------:R-:W-:Y:S02]  /*6ed10*/  LEA R234, P3, R235, R2.reuse, 0x1 ;  /* 0x00000002ebea7211 */ /* 0x080fe400078608ff */
[----:B------:R-:W-:-:S03]  /*6ed20*/  LEA R236, P4, R237, R2, 0x1 ;  /* 0x00000002edec7211 */ /* 0x000fc600078808ff */
[----:B------:R-:W4:Y:S01]  /*6ed30*/  LDC R42, c[0x0][0x22c] ;  /* 0x00008b00ff2a7b82 */ /* 0x000f220000000800 */
[-C--:B------:R-:W-:Y:S02]  /*6ed40*/  LEA.HI.X.SX32 R235, R235, R4.reuse, 0x1, P3 ;  /* 0x00000004ebeb7211 */ /* 0x080fe400018f0eff */
[----:B------:R-:W-:Y:S02]  /*6ed50*/  LEA.HI.X.SX32 R237, R237, R4, 0x1, P4 ;  /* 0x00000004eded7211 */ /* 0x000fe400020f0eff */
[-C--:B------:R-:W-:Y:S02]  /*6ed60*/  LEA R240, P3, R241, R2.reuse, 0x1 ;  /* 0x00000002f1f07211 */ /* 0x080fe400078608ff */
[----:B------:R-:W-:Y:S02]  /*6ed70*/  LEA R242, P4, R243, R2, 0x1 ;  /* 0x00000002f3f27211 */ /* 0x000fe400078808ff */
[-C--:B------:R-:W-:Y:S02]  /*6ed80*/  LEA.HI.X.SX32 R241, R241, R4.reuse, 0x1, P3 ;  /* 0x00000004f1f17211 */ /* 0x080fe400018f0eff */
[----:B------:R-:W-:-:S02]  /*6ed90*/  LEA.HI.X.SX32 R243, R243, R4, 0x1, P4 ;  /* 0x00000004f3f37211 */ /* 0x000fc400020f0eff */
[-C--:B------:R-:W-:Y:S02]  /*6eda0*/  LEA R246, P3, R247, R2.reuse, 0x1 ;  /* 0x00000002f7f67211 */ /* 0x080fe400078608ff */
[-C--:B------:R-:W-:Y:S02]  /*6edb0*/  LEA R248, P4, R5, R2.reuse, 0x1 ;  /* 0x0000000205f87211 */ /* 0x080fe400078808ff */
[----:B------:R-:W-:Y:S01]  /*6edc0*/  LEA R250, P5, R251, R2, 0x1 ;  /* 0x00000002fbfa7211 */ /* 0x000fe200078a08ff */
[----:B------:R-:W-:Y:S01]  /*6edd0*/  VIADD R2, R3, 0x83 ;  /* 0x0000008303027836 */ /* 0x000fe20000000000 */
[-C--:B------:R-:W-:Y:S02]  /*6ede0*/  LEA.HI.X.SX32 R247, R247, R4.reuse, 0x1, P3 ;  /* 0x00000004f7f77211 */ /* 0x080fe400018f0eff */
[-C--:B------:R-:W-:Y:S02]  /*6edf0*/  LEA.HI.X.SX32 R249, R5, R4.reuse, 0x1, P4 ;  /* 0x0000000405f97211 */ /* 0x080fe400020f0eff */
[----:B------:R-:W-:Y:S01]  /*6ee00*/  LEA.HI.X.SX32 R251, R251, R4, 0x1, P5 ;  /* 0x00000004fbfb7211 */ /* 0x000fe200028f0eff */
[----:B------:R-:W-:-:S02]  /*6ee10*/  VIADD R4, R3, 0x82 ;  /* 0x0000008203047836 */ /* 0x000fc40000000000 */
[----:B------:R-:W-:Y:S01]  /*6ee20*/  VIADD R0, R3, 0x84 ;  /* 0x0000008403007836 */ /* 0x000fe20000000000 */
[----:B---3--:R3:W-:Y:S01]  /*6ee30*/  @P1 STG.E.U16 desc[UR4][R10.64], R23 ;  /* 0x000000170a001986 */ /* 0x0087e2000c101504 */
[----:B0-----:R-:W-:Y:S01]  /*6ee40*/  ISETP.LT.AND P3, PT, R2, R35, !P0 ;  /* 0x000000230200720c */ /* 0x001fe20004761270 */
[----:B------:R-:W0:Y:S01]  /*6ee50*/  LDC R5, c[0x0][0x22c] ;  /* 0x00008b00ff057b82 */ /* 0x000e220000000800 */
[----:B-1----:R-:W-:Y:S02]  /*6ee60*/  ISETP.LT.AND P1, PT, R4, R34, !P0 ;  /* 0x000000220400720c */ /* 0x002fe40004721270 */
[----:B----4-:R-:W-:Y:S01]  /*6ee70*/  ISETP.LT.AND P4, PT, R0, R42, !P0 ;  /* 0x0000002a0000720c */ /* 0x010fe20004781270 */
[----:B------:R-:W4:Y:S01]  /*6ee80*/  LDL.LU.64 R34, [R1+0xae0] ;  /* 0x000ae00001227983 */ /* 0x000f220000300a00 */
[----:B------:R-:W-:-:S03]  /*6ee90*/  PRMT R2, R23, 0x7632, R2 ;  /* 0x0000763217027816 */ /* 0x000fc60000000002 */
[----:B------:R-:W4:Y:S01]  /*6eea0*/  LDL.LU R42, [R1+0x2bc] ;  /* 0x0002bc00012a7983 */ /* 0x000f220000300800 */
[----:B---3--:R-:W1:Y:S03]  /*6eeb0*/  LDC R10, c[0x0][0x22c] ;  /* 0x00008b00ff0a7b82 */ /* 0x008e660000000800 */
[----:B------:R3:W-:Y:S04]  /*6eec0*/  @P2 STG.E.U16 desc[UR4][R32.64], R2 ;  /* 0x0000000220002986 */ /* 0x0007e8000c101504 */
[----:B---3--:R-:W3:Y:S01]  /*6eed0*/  LDL.LU.64 R32, [R1+0xad8] ;  /* 0x000ad80001207983 */ /* 0x008ee20000300a00 */
[----:B------:R-:W-:-:S05]  /*6eee0*/  VIADD R0, R3, 0x85 ;  /* 0x0000008503007836 */ /* 0x000fca0000000000 */
[----:B------:R-:W-:Y:S01]  /*6eef0*/  ISETP.LT.AND P2, PT, R0, R8, !P0 ;  /* 0x000000080000720c */ /* 0x000fe20004741270 */
[----:B------:R-:W-:Y:S01]  /*6ef00*/  VIADD R0, R3, 0x86 ;  /* 0x0000008603007836 */ /* 0x000fe20000000000 */
[----:B------:R-:W3:Y:S01]  /*6ef10*/  LDC R8, c[0x0][0x22c] ;  /* 0x00008b00ff087b82 */ /* 0x000ee20000000800 */
[----:B--2---:R2:W-:Y:S01]  /*6ef20*/  @P1 STG.E.U16 desc[UR4][R18.64], R43 ;  /* 0x0000002b12001986 */ /* 0x0045e2000c101504 */
[----:B------:R-:W-:-:S05]  /*6ef30*/  PRMT R2, R43, 0x7632, R2 ;  /* 0x000076322b027816 */ /* 0x000fca0000000002 */
[----:B------:R0:W-:Y:S04]  /*6ef40*/  @P3 STG.E.U16 desc[UR4][R40.64], R2 ;  /* 0x0000000228003986 */ /* 0x0001e8000c101504 */
[----:B--2---:R-:W2:Y:S04]  /*6ef50*/  LDL.LU.64 R18, [R1+0xad0] ;  /* 0x000ad00001127983 */ /* 0x004ea80000300a00 */
[----:B------:R-:W2:Y:S04]  /*6ef60*/  LDL.LU R43, [R1+0x280] ;  /* 0x00028000012b7983 */ /* 0x000ea80000300800 */
[----:B0-----:R-:W2:Y:S04]  /*6ef70*/  LDL.LU.64 R40, [R1+0xac8] ;  /* 0x000ac80001287983 */ /* 0x001ea80000300a00 */
[----:B------:R0:W-:Y:S01]  /*6ef80*/  @P4 STG.E.U16 desc[UR4][R16.64], R22 ;  /* 0x0000001610004986 */ /* 0x0001e2000c101504 */
[----:B------:R-:W-:Y:S01]  /*6ef90*/  ISETP.LT.AND P1, PT, R0, R252, !P0 ;  /* 0x000000fc0000720c */ /* 0x000fe20004721270 */
[C---:B------:R-:W-:Y:S01]  /*6efa0*/  VIADD R0, R3.reuse, 0x87 ;  /* 0x0000008703007836 */ /* 0x040fe20000000000 */
[----:B------:R-:W-:Y:S01]  /*6efb0*/  PRMT R4, R22, 0x7632, R4 ;  /* 0x0000763216047816 */ /* 0x000fe20000000004 */
[----:B------:R-:W-:Y:S01]  /*6efc0*/  VIADD R2, R3, 0x88 ;  /* 0x0000008803027836 */ /* 0x000fe20000000000 */
[----:B------:R-:W3:Y:S01]  /*6efd0*/  LDC R252, c[0x0][0x22c] ;  /* 0x00008b00fffc7b82 */ /* 0x000ee20000000800 */
[----:B0-----:R-:W2:Y:S04]  /*6efe0*/  LDL.LU.64 R16, [R1+0xac0] ;  /* 0x000ac00001107983 */ /* 0x001ea80000300a00 */
[----:B------:R-:W2:Y:S04]  /*6eff0*/  LDL.LU R23, [R1+0x284] ;  /* 0x0002840001177983 */ /* 0x000ea80000300800 */
[----:B------:R0:W-:Y:S01]  /*6f000*/  @P2 STG.E.U16 desc[UR4][R20.64], R4 ;  /* 0x0000000414002986 */ /* 0x0001e2000c101504 */
[----:B-1----:R-:W-:-:S02]  /*6f010*/  ISETP.LT.AND P2, PT, R0, R10, !P0 ;  /* 0x0000000a0000720c */ /* 0x002fc40004741270 */
[----:B------:R-:W-:Y:S01]  /*6f020*/  ISETP.LT.AND P3, PT, R2, R5, !P0 ;  /* 0x000000050200720c */ /* 0x000fe20004761270 */
[----:B0-----:R-:W2:Y:S01]  /*6f030*/  LDL.LU.64 R20, [R1+0xab8] ;  /* 0x000ab80001147983 */ /* 0x001ea20000300a00 */
[----:B----4-:R-:W-:Y:S01]  /*6f040*/  PRMT R2, R42, 0x7632, R2 ;  /* 0x000076322a027816 */ /* 0x010fe20000000002 */
[----:B------:R-:W0:Y:S02]  /*6f050*/  LDC R4, c[0x0][0x22c] ;  /* 0x00008b00ff047b82 */ /* 0x000e240000000800 */
[----:B------:R1:W-:Y:S01]  /*6f060*/  @P1 STG.E.U16 desc[UR4][R34.64], R42 ;  /* 0x0000002a22001986 */ /* 0x0003e2000c101504 */
[----:B------:R-:W-:-:S05]  /*6f070*/  VIADD R0, R3, 0x89 ;  /* 0x0000008903007836 */ /* 0x000fca0000000000 */
[----:B------:R-:W4:Y:S01]  /*6f080*/  LDC R5, c[0x0][0x22c] ;  /* 0x00008b00ff057b82 */ /* 0x000f220000000800 */
[----:B-1----:R-:W4:Y:S07]  /*6f090*/  LDL.LU R42, [R1+0x288] ;  /* 0x00028800012a7983 */ /* 0x002f2e0000300800 */
[----:B------:R-:W1:Y:S01]  /*6f0a0*/  LDC R10, c[0x0][0x22c] ;  /* 0x00008b00ff0a7b82 */ /* 0x000e620000000800 */
[----:B------:R-:W4:Y:S04]  /*6f0b0*/  LDL.LU.64 R34, [R1+0xab0] ;  /* 0x000ab00001227983 */ /* 0x000f280000300a00 */
[----:B---3--:R3:W-:Y:S04]  /*6f0c0*/  @P2 STG.E.U16 desc[UR4][R32.64], R2 ;  /* 0x0000000220002986 */ /* 0x0087e8000c101504 */
[----:B---3--:R-:W3:Y:S01]  /*6f0d0*/  LDL.LU.64 R32, [R1+0xaa8] ;  /* 0x000aa80001207983 */ /* 0x008ee20000300a00 */
[----:B------:R-:W-:Y:S01]  /*6f0e0*/  ISETP.LT.AND P4, PT, R0, R9, !P0 ;  /* 0x000000090000720c */ /* 0x000fe20004781270 */
[C---:B------:R-:W-:Y:S01]  /*6f0f0*/  VIADD R0, R3.reuse, 0x8a ;  /* 0x0000008a03007836 */ /* 0x040fe20000000000 */
[----:B------:R-:W1:Y:S01]  /*6f100*/  LDC R9, c[0x0][0x22c] ;  /* 0x00008b00ff097b82 */ /* 0x000e620000000800 */
[----:B------:R-:W3:Y:S03]  /*6f110*/  LDL.LU.64 R48, [R1+0xaa0] ;  /* 0x000aa00001307983 */ /* 0x000ee60000300a00 */
[----:B------:R-:W-:Y:S01]  /*6f120*/  ISETP.LT.AND P1, PT, R0, R8, !P0 ;  /* 0x000000080000720c */ /* 0x000fe20004721270 */
[----:B------:R-:W-:-:S03]  /*6f130*/  VIADD R0, R3, 0x8b ;  /* 0x0000008b03007836 */ /* 0x000fc60000000000 */
[----:B------:R-:W3:Y:S02]  /*6f140*/  LDC R8, c[0x0][0x22c] ;  /* 0x00008b00ff087b82 */ /* 0x000ee40000000800 */
[----:B------:R-:W-:Y:S01]  /*6f150*/  ISETP.LT.AND P2, PT, R0, R252, !P0 ;  /* 0x000000fc0000720c */ /* 0x000fe20004741270 */
[----:B------:R-:W-:-:S05]  /*6f160*/  VIADD R0, R3, 0x8d ;  /* 0x0000008d03007836 */ /* 0x000fca0000000000 */
[----:B------:R-:W3:Y:S01]  /*6f170*/  LDC R252, c[0x0][0x22c] ;  /* 0x00008b00fffc7b82 */ /* 0x000ee20000000800 */
[----:B--2---:R-:W-:Y:S01]  /*6f180*/  PRMT R2, R43, 0x7632, R2 ;  /* 0x000076322b027816 */ /* 0x004fe20000000002 */
[----:B------:R2:W-:Y:S04]  /*6f190*/  @P3 STG.E.U16 desc[UR4][R18.64], R43 ;  /* 0x0000002b12003986 */ /* 0x0005e8000c101504 */
[----:B------:R0:W-:Y:S04]  /*6f1a0*/  @P4 STG.E.U16 desc[UR4][R40.64], R2 ;  /* 0x0000000228004986 */ /* 0x0001e8000c101504 */
[----:B--2---:R-:W2:Y:S04]  /*6f1b0*/  LDL.LU R43, [R1+0x28c] ;  /* 0x00028c00012b7983 */ /* 0x004ea80000300800 */
[----:B0-----:R-:W2:Y:S01]  /*6f1c0*/  LDL.LU.64 R40, [R1+0xa98] ;  /* 0x000a980001287983 */ /* 0x001ea20000300a00 */
[----:B------:R-:W-:Y:S01]  /*6f1d0*/  VIADD R2, R3, 0x8c ;  /* 0x0000008c03027836 */ /* 0x000fe20000000000 */
[----:B------:R-:W-:-:S02]  /*6f1e0*/  ISETP.LT.AND P3, PT, R0, R4, !P0 ;  /* 0x000000040000720c */ /* 0x000fc40004761270 */
[----:B------:R0:W-:Y:S02]  /*6f1f0*/  @P1 STG.E.U16 desc[UR4][R16.64], R23 ;  /* 0x0000001710001986 */ /* 0x0001e4000c101504 */
[----:B----4-:R-:W-:Y:S02]  /*6f200*/  ISETP.LT.AND P1, PT, R2, R5, !P0 ;  /* 0x000000050200720c */ /* 0x010fe40004721270 */
[----:B------:R-:W-:Y:S01]  /*6f210*/  PRMT R4, R23, 0x7632, R4 ;  /* 0x0000763217047816 */ /* 0x000fe20000000004 */
[----:B0-----:R-:W4:Y:S01]  /*6f220*/  LDL.LU.64 R16, [R1+0xa90] ;  /* 0x000a900001107983 */ /* 0x001f220000300a00 */
[C---:B------:R-:W-:Y:S01]  /*6f230*/  VIADD R2, R3.reuse, 0x8e ;  /* 0x0000008e03027836 */ /* 0x040fe20000000000 */
[----:B------:R-:W0:Y:S02]  /*6f240*/  LDC R5, c[0x0][0x22c] ;  /* 0x00008b00ff057b82 */ /* 0x000e240000000800 */
[----:B------:R-:W4:Y:S04]  /*6f250*/  LDL.LU R22, [R1+0x250] ;  /* 0x0002500001167983 */ /* 0x000f280000300800 */
[----:B------:R1:W-:Y:S02]  /*6f260*/  @P2 STG.E.U16 desc[UR4][R20.64], R4 ;  /* 0x0000000414002986 */ /* 0x0003e4000c101504 */
[----:B-1----:R-:W-:Y:S01]  /*6f270*/  ISETP.LT.AND P2, PT, R2, R9, !P0 ;  /* 0x000000090200720c */ /* 0x002fe20004741270 */
[----:B------:R-:W-:Y:S01]  /*6f280*/  VIADD R0, R3, 0x8f ;  /* 0x0000008f03007836 */ /* 0x000fe20000000000 */
[----:B------:R-:W1:Y:S01]  /*6f290*/  LDC R9, c[0x0][0x22c] ;  /* 0x00008b00ff097b82 */ /* 0x000e620000000800 */
[----:B------:R-:W4:Y:S01]  /*6f2a0*/  LDL.LU.64 R20, [R1+0xa88] ;  /* 0x000a880001147983 */ /* 0x000f220000300a00 */
[----:B------:R-:W-:-:S03]  /*6f2b0*/  PRMT R2, R42, 0x7632, R2 ;  /* 0x000076322a027816 */ /* 0x000fc60000000002 */
[----:B------:R0:W-:Y:S04]  /*6f2c0*/  @P1 STG.E.U16 desc[UR4][R34.64], R42 ;  /* 0x0000002a22001986 */ /* 0x0001e8000c101504 */
[----:B------:R-:W4:Y:S04]  /*6f2d0*/  LDL.LU.64 R18, [R1+0xa80] ;  /* 0x000a800001127983 */ /* 0x000f280000300a00 */
[----:B0-----:R-:W4:Y:S04]  /*6f2e0*/  LDL.LU R42, [R1+0x254] ;  /* 0x00025400012a7983 */ /* 0x001f280000300800 */
[----:B---3--:R0:W-:Y:S04]  /*6f2f0*/  @P3 STG.E.U16 desc[UR4][R32.64], R2 ;  /* 0x0000000220003986 */ /* 0x0081e8000c101504 */
[----:B0-----:R-:W3:Y:S01]  /*6f300*/  LDL.LU.64 R32, [R1+0xa78] ;  /* 0x000a780001207983 */ /* 0x001ee20000300a00 */
[----:B------:R-:W-:Y:S01]  /*6f310*/  ISETP.LT.AND P4, PT, R0, R8, !P0 ;  /* 0x000000080000720c */ /* 0x000fe20004781270 */
[C---:B------:R-:W-:Y:S01]  /*6f320*/  VIADD R0, R3.reuse, 0x90 ;  /* 0x0000009003007836 */ /* 0x040fe20000000000 */
[----:B------:R-:W0:Y:S01]  /*6f330*/  LDC R8, c[0x0][0x22c] ;  /* 0x00008b00ff087b82 */ /* 0x000e220000000800 */
[----:B------:R-:W3:Y:S03]  /*6f340*/  LDL.LU.64 R34, [R1+0xa70] ;  /* 0x000a700001227983 */ /* 0x000ee60000300a00 */
[----:B------:R-:W-:Y:S01]  /*6f350*/  ISETP.LT.AND P1, PT, R0, R252, !P0 ;  /* 0x000000fc0000720c */ /* 0x000fe20004721270 */
[----:B------:R-:W3:Y:S01]  /*6f360*/  LDL.LU R23, [R1+0x258] ;  /* 0x0002580001177983 */ /* 0x000ee20000300800 */
[----:B------:R-:W-:-:S02]  /*6f370*/  VIADD R0, R3, 0x91 ;  /* 0x0000009103007836 */ /* 0x000fc40000000000 */
[----:B------:R-:W-:Y:S01]  /*6f380*/  VIADD R4, R3, 0x92 ;  /* 0x0000009203047836 */ /* 0x000fe20000000000 */
[----:B------:R-:W0:Y:S01]  /*6f390*/  LDC R252, c[0x0][0x22c] ;  /* 0x00008b00fffc7b82 */ /* 0x000e220000000800 */
[----:B--2---:R-:W-:Y:S01]  /*6f3a0*/  PRMT R2, R43, 0x7632, R2 ;  /* 0x000076322b027816 */ /* 0x004fe20000000002 */
[----:B------:R-:W-:Y:S01]  /*6f3b0*/  @P2 STG.E.U16 desc[UR4][R48.64], R43 ;  /* 0x0000002b30002986 */ /* 0x000fe2000c101504 */
[----:B------:R-:W-:-:S05]  /*6f3c0*/  ISETP.LT.AND P2, PT, R0, R5, !P0 ;  /* 0x000000050000720c */ /* 0x000fca0004741270 */
[----:B------:R-:W2:Y:S01]  /*6f3d0*/  LDC R5, c[0x0][0x22c] ;  /* 0x00008b00ff057b82 */ /* 0x000ea20000000800 */
[----:B------:R1:W-:Y:S04]  /*6f3e0*/  @P4 STG.E.U16 desc[UR4][R40.64], R2 ;  /* 0x0000000228004986 */ /* 0x0003e8000c101504 */
[----:B-1----:R-:W2:Y:S01]  /*6f3f0*/  LDL.LU.64 R40, [R1+0xa68] ;  /* 0x000a680001287983 */ /* 0x002ea20000300a00 */
[----:B------:R-:W-:-:S05]  /*6f400*/  VIADD R2, R3, 0x93 ;  /* 0x0000009303027836 */ /* 0x000fca0000000000 */
[----:B------:R-:W-:Y:S01]  /*6f410*/  ISETP.LT.AND P3, PT, R2, R9, !P0 ;  /* 0x000000090200720c */ /* 0x000fe20004761270 */
[----:B------:R-:W-:Y:S01]  /*6f420*/  VIADD R0, R3, 0x94 ;  /* 0x0000009403007836 */ /* 0x000fe20000000000 */
[----:B------:R-:W1:Y:S01]  /*6f430*/  LDC R9, c[0x0][0x22c] ;  /* 0x00008b00ff097b82 */ /* 0x000e620000000800 */
[----:B----4-:R4:W-:Y:S01]  /*6f440*/  @P1 STG.E.U16 desc[UR4][R16.64], R22 ;  /* 0x0000001610001986 */ /* 0x0109e2000c101504 */
[----:B------:R-:W-:Y:S02]  /*6f450*/  ISETP.LT.AND P1, PT, R4, R10, !P0 ;  /* 0x0000000a0400720c */ /* 0x000fe40004721270 */
[----:B------:R-:W-:-:S04]  /*6f460*/  PRMT R2, R22, 0x7632, R2 ;  /* 0x0000763216027816 */ /* 0x000fc80000000002 */
[----:B------:R-:W1:Y:S01]  /*6f470*/  LDC R10, c[0x0][0x22c] ;  /* 0x00008b00ff0a7b82 */ /* 0x000e620000000800 */
[----:B----4-:R-:W4:Y:S04]  /*6f480*/  LDL.LU.64 R16, [R1+0xa60] ;  /* 0x000a600001107983 */ /* 0x010f280000300a00 */
[----:B------:R-:W4:Y:S04]  /*6f490*/  LDL.LU R43, [R1+0x25c] ;  /* 0x00025c00012b7983 */ /* 0x000f280000300800 */
[----:B------:R0:W-:Y:S04]  /*6f4a0*/  @P2 STG.E.U16 desc[UR4][R20.64], R2 ;  /* 0x0000000214002986 */ /* 0x0001e8000c101504 */
[----:B0-----:R-:W4:Y:S01]  /*6f4b0*/  LDL.LU.64 R20, [R1+0xa58] ;  /* 0x000a580001147983 */ /* 0x001f220000300a00 */
[----:B------:R-:W-:-:S03]  /*6f4c0*/  PRMT R2, R42, 0x7632, R2 ;  /* 0x000076322a027816 */ /* 0x000fc60000000002 */
[----:B------:R0:W-:Y:S04]  /*6f4d0*/  @P1 STG.E.U16 desc[UR4][R18.64], R42 ;  /* 0x0000002a12001986 */ /* 0x0001e8000c101504 */
[----:B0-----:R-:W4:Y:S04]  /*6f4e0*/  LDL.LU.64 R18, [R1+0xa50] ;  /* 0x000a500001127983 */ /* 0x001f280000300a00 */
[----:B------:R-:W4:Y:S04]  /*6f4f0*/  LDL.LU R42, [R1+0x230] ;  /* 0x00023000012a7983 */ /* 0x000f280000300800 */
[----:B---3--:R0:W-:Y:S04]  /*6f500*/  @P3 STG.E.U16 desc[UR4][R32.64], R2 ;  /* 0x0000000220003986 */ /* 0x0081e8000c101504 */
[----:B0-----:R-:W3:Y:S01]  /*6f510*/  LDL.LU.64 R32, [R1+0xa48] ;  /* 0x000a480001207983 */ /* 0x001ee20000300a00 */
[----:B------:R-:W-:Y:S01]  /*6f520*/  ISETP.LT.AND P4, PT, R0, R8, !P0 ;  /* 0x000000080000720c */ /* 0x000fe20004781270 */
[C---:B------:R-:W-:Y:S01]  /*6f530*/  VIADD R0, R3.reuse, 0x95 ;  /* 0x0000009503007836 */ /* 0x040fe20000000000 */
[----:B------:R-:W0:Y:S04]  /*6f540*/  LDC R8, c[0x0][0x22c] ;  /* 0x00008b00ff087b82 */ /* 0x000e280000000800 */
[----:B------:R-:W-:Y:S01]  /*6f550*/  ISETP.LT.AND P2, PT, R0, R252, !P0 ;  /* 0x000000fc0000720c */ /* 0x000fe20004741270 */
[----:B------:R-:W-:Y:S01]  /*6f560*/  VIADD R0, R3, 0x96 ;  /* 0x0000009603007836 */ /* 0x000fe20000000000 */
[----:B------:R-:W-:Y:S01]  /*6f570*/  PRMT R4, R23, 0x7632, R4 ;  /* 0x0000763217047816 */ /* 0x000fe20000000004 */
[C---:B------:R-:W-:Y:S01]  /*6f580*/  VIADD R2, R3.reuse, 0x98 ;  /* 0x0000009803027836 */ /* 0x040fe20000000000 */
[----:B------:R-:W3:Y:S03]  /*6f590*/  LDC R252, c[0x0][0x22c] ;  /* 0x00008b00fffc7b82 */ /* 0x000ee60000000800 */
[----:B------:R1:W-:Y:S01]  /*6f5a0*/  @P4 STG.E.U16 desc[UR4][R34.64], R23 ;  /* 0x0000001722004986 */ /* 0x0003e2000c101504 */
[----:B--2---:R-:W-:Y:S01]  /*6f5b0*/  ISETP.LT.AND P1, PT, R0, R5, !P0 ;  /* 0x000000050000720c */ /* 0x004fe20004721270 */
[----:B------:R-:W-:-:S03]  /*6f5c0*/  VIADD R0, R3, 0x97 ;  /* 0x0000009703007836 */ /* 0x000fc60000000000 */
[----:B------:R-:W2:Y:S01]  /*6f5d0*/  LDC R5, c[0x0][0x22c] ;  /* 0x00008b00ff057b82 */ /* 0x000ea20000000800 */
[----:B-1----:R-:W2:Y:S04]  /*6f5e0*/  LDL.LU.64 R34, [R1+0xa40] ;  /* 0x000a400001227983 */ /* 0x002ea80000300a00 */
[----:B------:R-:W2:Y:S01]  /*6f5f0*/  LDL.LU R22, [R1+0x234] ;  /* 0x0002340001167983 */ /* 0x000ea20000300800 */
[----:B0-----:R-:W-:Y:S02]  /*6f600*/  ISETP.LT.AND P3, PT, R2, R8, !P0 ;  /* 0x000000080200720c */ /* 0x001fe40004761270 */
[----:B------:R-:W0:Y:S01]  /*6f610*/  LDC R8, c[0x0][0x22c] ;  /* 0x00008b00ff087b82 */ /* 0x000e220000000800 */
[----:B------:R1:W-:Y:S01]  /*6f620*/  @P2 STG.E.U16 desc[UR4][R40.64], R4 ;  /* 0x0000000428002986 */ /* 0x0003e2000c101504 */
[----:B------:R-:W-:Y:S01]  /*6f630*/  ISETP.LT.AND P2, PT, R0, R10, !P0 ;  /* 0x0000000a0000720c */ /* 0x000fe20004741270 */
[----:B------:R-:W-:-:S05]  /*6f640*/  VIADD R0, R3, 0x99 ;  /* 0x0000009903007836 */ /* 0x000fca0000000000 */
[----:B------:R-:W0:Y:S01]  /*6f650*/  LDC R10, c[0x0][0x22c] ;  /* 0x00008b00ff0a7b82 */ /* 0x000e220000000800 */
[----:B-1----:R-:W2:Y:S01]  /*6f660*/  LDL.LU.64 R40, [R1+0xa38] ;  /* 0x000a380001287983 */ /* 0x002ea20000300a00 */
[----:B------:R-:W-:-:S06]  /*6f670*/  ISETP.LT.AND P4, PT, R0, R9, !P0 ;  /* 0x000000090000720c */ /* 0x000fcc0004781270 */
[----:B------:R-:W1:Y:S01]  /*6f680*/  LDC R4, c[0x0][0x22c] ;  /* 0x00008b00ff047b82 */ /* 0x000e620000000800 */
[----:B----4-:R-:W-:Y:S01]  /*6f690*/  PRMT R2, R43, 0x7632, R2 ;  /* 0x000076322b027816 */ /* 0x010fe20000000002 */
[----:B------:R4:W-:Y:S01]  /*6f6a0*/  @P1 STG.E.U16 desc[UR4][R16.64], R43 ;  /* 0x0000002b10001986 */ /* 0x0009e2000c101504 */
[----:B------:R-:W-:-:S05]  /*6f6b0*/  VIADD R0, R3, 0x9a ;  /* 0x0000009a03007836 */ /* 0x000fca0000000000 */
[----:B------:R-:W1:Y:S01]  /*6f6c0*/  LDC R9, c[0x0][0x22c] ;  /* 0x00008b00ff097b82 */ /* 0x000e620000000800 */
[----:B----4-:R-:W4:Y:S04]  /*6f6d0*/  LDL.LU R43, [R1+0x238] ;  /* 0x00023800012b7983 */ /* 0x010f280000300800 */
[----:B------:R-:W4:Y:S04]  /*6f6e0*/  LDL.LU.64 R16, [R1+0xa30] ;  /* 0x000a300001107983 */ /* 0x000f280000300a00 */
[----:B------:R0:W-:Y:S04]  /*6f6f0*/  @P2 STG.E.U16 desc[UR4][R20.64], R2 ;  /* 0x0000000214002986 */ /* 0x0001e8000c101504 */
[----:B0-----:R-:W4:Y:S01]  /*6f700*/  LDL.LU.64 R20, [R1+0xa28] ;  /* 0x000a280001147983 */ /* 0x001f220000300a00 */
        /* <DEDUP_REMOVED lines=9> */
[----:B------:R-:W-:-:S03]  /*6f7a0*/  VIADD R2, R3, 0x9c ;  /* 0x0000009c03027836 */ /* 0x000fc60000000000 */
[----:B--2---:R-:W-:Y:S01]  /*6f7b0*/  ISETP.LT.AND P2, PT, R0, R5, !P0 ;  /* 0x000000050000720c */ /* 0x004fe20004741270 */
[----:B------:R-:W-:-:S03]  /*6f7c0*/  VIADD R0, R3, 0x9d ;  /* 0x0000009d03007836 */ /* 0x000fc60000000000 */
[----:B------:R-:W2:Y:S03]  /*6f7d0*/  LDC R5, c[0x0][0x22c] ;  /* 0x00008b00ff057b82 */ /* 0x000ea60000000800 */
[----:B------:R1:W-:Y:S01]  /*6f7e0*/  @P1 STG.E.U16 desc[UR4][R34.64], R22 ;  /* 0x0000001622001986 */ /* 0x0003e2000c101504 */
[----:B------:R-:W-:Y:S02]  /*6f7f0*/  ISETP.LT.AND P1, PT, R2, R8, !P0 ;  /* 0x000000080200720c */ /* 0x000fe40004721270 */
[----:B-1----:R-:W-:Y:S01]  /*6f800*/  ISETP.LT.AND P3, PT, R0, R4, !P0 ;  /* 0x000000040000720c */ /* 0x002fe20004761270 */
[C---:B------:R-:W-:Y:S01]  /*6f810*/  VIADD R2, R3.reuse, 0x9e ;  /* 0x0000009e03027836 */ /* 0x040fe20000000000 */
[----:B------:R-:W-:Y:S01]  /*6f820*/  PRMT R4, R22, 0x7632, R4 ;  /* 0x0000763216047816 */ /* 0x000fe20000000004 */
[----:B------:R-:W2:Y:S01]  /*6f830*/  LDL.LU.64 R34, [R1+0xa10] ;  /* 0x000a100001227983 */ /* 0x000ea20000300a00 */
[----:B------:R-:W1:Y:S03]  /*6f840*/  LDC R8, c[0x0][0x22c] ;  /* 0x00008b00ff087b82 */ /* 0x000e660000000800 */
[----:B------:R-:W2:Y:S01]  /*6f850*/  LDL.LU R23, [R1+0x210] ;  /* 0x0002100001177983 */ /* 0x000ea20000300800 */
[----:B------:R-:W-:-:S05]  /*6f860*/  VIADD R0, R3, 0x9f ;  /* 0x0000009f03007836 */ /* 0x000fca0000000000 */
[----:B0-----:R-:W-:Y:S01]  /*6f870*/  ISETP.LT.AND P4, PT, R0, R252, !P0 ;  /* 0x000000fc0000720c */ /* 0x001fe20004781270 */
[----:B------:R0:W-:Y:S01]  /*6f880*/  @P2 STG.E.U16 desc[UR4][R40.64], R4 ;  /* 0x0000000428002986 */ /* 0x0001e2000c101504 */
[----:B------:R-:W-:Y:S01]  /*6f890*/  ISETP.LT.AND P2, PT, R2, R9, !P0 ;  /* 0x000000090200720c */ /* 0x000fe20004741270 */
[----:B------:R-:W-:Y:S01]  /*6f8a0*/  VIADD R0, R3, 0xa0 ;  /* 0x000000a003007836 */ /* 0x000fe20000000000 */
[----:B------:R-:W1:Y:S08]  /*6f8b0*/  LDC R9, c[0x0][0x22c] ;  /* 0x00008b00ff097b82 */ /* 0x000e700000000800 */
[----:B------:R-:W1:Y:S01]  /*6f8c0*/  LDC R252, c[0x0][0x22c] ;  /* 0x00008b00fffc7b82 */ /* 0x000e620000000800 */
[----:B0-----:R-:W2:Y:S04]  /*6f8d0*/  LDL.LU.64 R40, [R1+0xa08] ;  /* 0x000a080001287983 */ /* 0x001ea80000300a00 */
[----:B------:R-:W2:Y:S01]  /*6f8e0*/  LDL.LU.64 R18, [R1+0xa00] ;  /* 0x000a000001127983 */ /* 0x000ea20000300a00 */
[----:B----4-:R-:W-:-:S03]  /*6f8f0*/  PRMT R2, R43, 0x7632, R2 ;  /* 0x000076322b027816 */ /* 0x010fc60000000002 */
[----:B------:R0:W-:Y:S04]  /*6f900*/  @P1 STG.E.U16 desc[UR4][R16.64], R43 ;  /* 0x0000002b10001986 */ /* 0x0001e8000c101504 */
[----:B0-----:R-:W4:Y:S04]  /*6f910*/  LDL.LU R43, [R1+0x214] ;  /* 0x00021400012b7983 */ /* 0x001f280000300800 */
[----:B------:R0:W-:Y:S04]  /*6f920*/  @P3 STG.E.U16 desc[UR4][R20.64], R2 ;  /* 0x0000000214003986 */ /* 0x0001e8000c101504 */
[----:B0-----:R-:W4:Y:S04]  /*6f930*/  LDL.LU.64 R20, [R1+0x9f8] ;  /* 0x0009f80001147983 */ /* 0x001f280000300a00 */
[----:B------:R-:W4:Y:S01]  /*6f940*/  LDL.LU.64 R16, [R1+0x9f0] ;  /* 0x0009f00001107983 */ /* 0x000f220000300a00 */
[----:B------:R-:W-:-:S03]  /*6f950*/  PRMT R2, R42, 0x7632, R2 ;  /* 0x000076322a027816 */ /* 0x000fc60000000002 */
[----:B------:R-:W4:Y:S04]  /*6f960*/  LDL.LU R22, [R1+0x218] ;  /* 0x0002180001167983 */ /* 0x000f280000300800 */
[----:B------:R-:W-:Y:S04]  /*6f970*/  @P2 STG.E.U16 desc[UR4][R48.64], R42 ;  /* 0x0000002a30002986 */ /* 0x000fe8000c101504 */
[----:B---3--:R0:W-:Y:S04]  /*6f980*/  @P4 STG.E.U16 desc[UR4][R32.64], R2 ;  /* 0x0000000220004986 */ /* 0x0081e8000c101504 */
[----:B0-----:R-:W3:Y:S01]  /*6f990*/  LDL.LU.64 R32, [R1+0x9e8] ;  /* 0x0009e80001207983 */ /* 0x001ee20000300a00 */
[----:B--2---:R-:W-:Y:S01]  /*6f9a0*/  ISETP.LT.AND P1, PT, R0, R5, !P0 ;  /* 0x000000050000720c */ /* 0x004fe20004721270 */
[C---:B------:R-:W-:Y:S01]  /*6f9b0*/  VIADD R0, R3.reuse, 0xa1 ;  /* 0x000000a103007836 */ /* 0x040fe20000000000 */
[----:B------:R-:W0:Y:S01]  /*6f9c0*/  LDC R5, c[0x0][0x22c] ;  /* 0x00008b00ff057b82 */ /* 0x000e220000000800 */
[----:B------:R-:W-:-:S03]  /*6f9d0*/  VIADD R4, R3, 0xa2 ;  /* 0x000000a203047836 */ /* 0x000fc60000000000 */
[----:B-1----:R-:W-:Y:S01]  /*6f9e0*/  ISETP.LT.AND P2, PT, R0, R8, !P0 ;  /* 0x000000080000720c */ /* 0x002fe20004741270 */
[C---:B------:R-:W-:Y:S02]  /*6f9f0*/  VIADD R2, R3.reuse, 0xa3 ;  /* 0x000000a303027836 */ /* 0x040fe40000000000 */
[----:B------:R-:W-:Y:S01]  /*6fa00*/  VIADD R0, R3, 0xa4 ;  /* 0x000000a403007836 */ /* 0x000fe20000000000 */
[----:B------:R-:W1:Y:S02]  /*6fa10*/  LDC R8, c[0x0][0x22c] ;  /* 0x00008b00ff087b82 */ /* 0x000e640000000800 */
[----:B------:R-:W-:Y:S01]  /*6fa20*/  ISETP.LT.AND P3, PT, R2, R9, !P0 ;  /* 0x000000090200720c */ /* 0x000fe20004761270 */
[----:B------:R2:W-:Y:S01]  /*6fa30*/  @P1 STG.E.U16 desc[UR4][R34.64], R23 ;  /* 0x0000001722001986 */ /* 0x0005e2000c101504 */
[----:B------:R-:W-:-:S04]  /*6fa40*/  ISETP.LT.AND P1, PT, R4, R10, !P0 ;  /* 0x0000000a0400720c */ /* 0x000fc80004721270 */
[----:B------:R-:W1:Y:S01]  /*6fa50*/  LDC R9, c[0x0][0x22c] ;  /* 0x00008b00ff097b82 */ /* 0x000e620000000800 */
[----:B------:R-:W-:Y:S02]  /*6fa60*/  PRMT R2, R23, 0x7632, R2 ;  /* 0x0000763217027816 */ /* 0x000fe40000000002 */
[----:B------:R-:W-:Y:S01]  /*6fa70*/  ISETP.LT.AND P4, PT, R0, R252, !P0 ;  /* 0x000000fc0000720c */ /* 0x000fe20004781270 */
[----:B--2---:R-:W2:Y:S01]  /*6fa80*/  LDL.LU.64 R34, [R1+0x9e0] ;  /* 0x0009e00001227983 */ /* 0x004ea20000300a00 */
[----:B------:R-:W-:-:S03]  /*6fa90*/  VIADD R0, R3, 0xa5 ;  /* 0x000000a503007836 */ /* 0x000fc60000000000 */
[----:B------:R-:W1:Y:S01]  /*6faa0*/  LDC R10, c[0x0][0x22c] ;  /* 0x00008b00ff0a7b82 */ /* 0x000e620000000800 */
[----:B------:R-:W2:Y:S07]  /*6fab0*/  LDL.LU R42, [R1+0x21c] ;  /* 0x00021c00012a7983 */ /* 0x000eae0000300800 */
[----:B------:R-:W1:Y:S01]  /*6fac0*/  LDC R252, c[0x0][0x22c] ;  /* 0x00008b00fffc7b82 */ /* 0x000e620000000800 */
[----:B------:R1:W-:Y:S01]  /*6fad0*/  @P2 STG.E.U16 desc[UR4][R40.64], R2 ;  /* 0x0000000228002986 */ /* 0x0003e2000c101504 */
[----:B0-----:R-:W-:-:S03]  /*6fae0*/  ISETP.LT.AND P2, PT, R0, R5, !P0 ;  /* 0x000000050000720c */ /* 0x001fc60004741270 */
[----:B-1----:R-:W2:Y:S04]  /*6faf0*/  LDL.LU.64 R40, [R1+0x9d8] ;  /* 0x0009d80001287983 */ /* 0x002ea80000300a00 */
[----:B----4-:R0:W-:Y:S01]  /*6fb00*/  @P1 STG.E.U16 desc[UR4][R18.64], R43 ;  /* 0x0000002b12001986 */ /* 0x0101e2000c101504 */
[----:B------:R-:W-:Y:S02]  /*6fb10*/  PRMT R2, R43, 0x7632, R2 ;  /* 0x000076322b027816 */ /* 0x000fe40000000002 */
[----:B------:R-:W-:Y:S01]  /*6fb20*/  PRMT R4, R22, 0x7632, R4 ;  /* 0x0000763216047816 */ /* 0x000fe20000000004 */
[----:B0-----:R-:W4:Y:S01]  /*6fb30*/  LDL.LU.64 R18, [R1+0x9d0] ;  /* 0x0009d00001127983 */ /* 0x001f220000300a00 */
[C---:B------:R-:W-:Y:S01]  /*6fb40*/  VIADD R0, R3.reuse, 0xa6 ;  /* 0x000000a603007836 */ /* 0x040fe20000000000 */
[----:B------:R-:W0:Y:S02]  /*6fb50*/  LDC R5, c[0x0][0x22c] ;  /* 0x00008b00ff057b82 */ /* 0x000e240000000800 */
[----:B------:R-:W4:Y:S04]  /*6fb60*/  LDL.LU R43, [R1+0x200] ;  /* 0x00020000012b7983 */ /* 0x000f280000300800 */
[----:B------:R1:W-:Y:S04]  /*6fb70*/  @P3 STG.E.U16 desc[UR4][R20.64], R2 ;  /* 0x0000000214003986 */ /* 0x0003e8000c101504 */
[----:B------:R3:W-:Y:S04]  /*6fb80*/  @P4 STG.E.U16 desc[UR4][R16.64], R22 ;  /* 0x0000001610004986 */ /* 0x0007e8000c101504 */
[----:B-1----:R-:W4:Y:S04]  /*6fb90*/  LDL.LU.64 R20, [R1+0x9c8] ;  /* 0x0009c80001147983 */ /* 0x002f280000300a00 */
[----:B---3--:R-:W3:Y:S04]  /*6fba0*/  LDL.LU.64 R16, [R1+0x9c0] ;  /* 0x0009c00001107983 */ /* 0x008ee80000300a00 */
[----:B------:R-:W3:Y:S04]  /*6fbb0*/  LDL.LU R23, [R1+0x204] ;  /* 0x0002040001177983 */ /* 0x000ee80000300800 */
[----:B------:R1:W-:Y:S04]  /*6fbc0*/  @P2 STG.E.U16 desc[UR4][R32.64], R4 ;  /* 0x0000000420002986 */ /* 0x0003e8000c101504 */
[----:B-1----:R-:W3:Y:S01]  /*6fbd0*/  LDL.LU.64 R32, [R1+0x9b8] ;  /* 0x0009b80001207983 */ /* 0x002ee20000300a00 */
[----:B------:R-:W-:Y:S01]  /*6fbe0*/  ISETP.LT.AND P1, PT, R0, R8, !P0 ;  /* 0x000000080000720c */ /* 0x000fe20004721270 */
[C---:B------:R-:W-:Y:S01]  /*6fbf0*/  VIADD R0, R3.reuse, 0xa7 ;  /* 0x000000a703007836 */ /* 0x040fe20000000000 */
[----:B------:R-:W1:Y:S01]  /*6fc00*/  LDC R8, c[0x0][0x22c] ;  /* 0x00008b00ff087b82 */ /* 0x000e620000000800 */
[----:B------:R-:W-:-:S03]  /*6fc10*/  VIADD R2, R3, 0xa8 ;  /* 0x000000a803027836 */ /* 0x000fc60000000000 */
[----:B------:R-:W-:Y:S01]  /*6fc20*/  ISETP.LT.AND P2, PT, R0, R10, !P0 ;  /* 0x0000000a0000720c */ /* 0x000fe20004741270 */
[C---:B------:R-:W-:Y:S01]  /*6fc30*/  VIADD R0, R3.reuse, 0xa9 ;  /* 0x000000a903007836 */ /* 0x040fe20000000000 */
[----:B------:R-:W-:Y:S02]  /*6fc40*/  ISETP.LT.AND P3, PT, R2, R252, !P0 ;  /* 0x000000fc0200720c */ /* 0x000fe40004761270 */
[----:B------:R-:W4:Y:S01]  /*6fc50*/  LDC R4, c[0x0][0x22c] ;  /* 0x00008b00ff047b82 */ /* 0x000f220000000800 */
[----:B--2---:R-:W-:Y:S02]  /*6fc60*/  PRMT R2, R42, 0x7632, R2 ;  /* 0x000076322a027816 */ /* 0x004fe40000000002 */
[----:B------:R2:W-:Y:S01]  /*6fc70*/  @P1 STG.E.U16 desc[UR4][R34.64], R42 ;  /* 0x0000002a22001986 */ /* 0x0005e2000c101504 */
[----:B------:R-:W-:Y:S01]  /*6fc80*/  ISETP.LT.AND P4, PT, R0, R9, !P0 ;  /* 0x000000090000720c */ /* 0x000fe20004781270 */
[----:B------:R-:W-:-:S03]  /*6fc90*/  VIADD R0, R3, 0xaa ;  /* 0x000000aa03007836 */ /* 0x000fc60000000000 */
[----:B------:R-:W3:Y:S08]  /*6fca0*/  LDC R252, c[0x0][0x22c] ;  /* 0x00008b00fffc7b82 */ /* 0x000ef00000000800 */
[----:B------:R-:W3:Y:S01]  /*6fcb0*/  LDC R10, c[0x0][0x22c] ;  /* 0x00008b00ff0a7b82 */ /* 0x000ee20000000800 */
[----:B--2---:R-:W2:Y:S04]  /*6fcc0*/  LDL.LU R42, [R1+0x208] ;  /* 0x00020800012a7983 */ /* 0x004ea80000300800 */
[----:B------:R-:W2:Y:S01]  /*6fcd0*/  LDL.LU.64 R34, [R1+0x9b0] ;  /* 0x0009b00001227983 */ /* 0x000ea20000300a00 */
[----:B0-----:R-:W-:Y:S01]  /*6fce0*/  ISETP.LT.AND P1, PT, R0, R5, !P0 ;  /* 0x000000050000720c */ /* 0x001fe20004721270 */
[----:B------:R-:W-:Y:S01]  /*6fcf0*/  VIADD R0, R3, 0xab ;  /* 0x000000ab03007836 */ /* 0x000fe20000000000 */
[----:B------:R-:W0:Y:S08]  /*6fd00*/  LDC R9, c[0x0][0x22c] ;  /* 0x00008b00ff097b82 */ /* 0x000e300000000800 */
[----:B------:R-:W2:Y:S01]  /*6fd10*/  LDC R5, c[0x0][0x22c] ;  /* 0x00008b00ff057b82 */ /* 0x000ea20000000800 */
[----:B------:R0:W-:Y:S01]  /*6fd20*/  @P2 STG.E.U16 desc[UR4][R40.64], R2 ;  /* 0x0000000228002986 */ /* 0x0001e2000c101504 */
[----:B-1----:R-:W-:-:S03]  /*6fd30*/  ISETP.LT.AND P2, PT, R0, R8, !P0 ;  /* 0x000000080000720c */ /* 0x002fc60004741270 */
[----:B0-----:R-:W2:Y:S01]  /*6fd40*/  LDL.LU.64 R40, [R1+0x9a8] ;  /* 0x0009a80001287983 */ /* 0x001ea20000300a00 */
[----:B------:R-:W-:Y:S02]  /*6fd50*/  VIADD R0, R3, 0xad ;  /* 0x000000ad03007836 */ /* 0x000fe40000000000 */
[----:B------:R-:W0:Y:S01]  /*6fd60*/  LDC R8, c[0x0][0x22c] ;  /* 0x00008b00ff087b82 */ /* 0x000e220000000800 */
[----:B------:R-:W2:Y:S01]  /*6fd70*/  LDL.LU.64 R48, [R1+0x9a0] ;  /* 0x0009a00001307983 */ /* 0x000ea20000300a00 */
[----:B----4-:R-:W-:-:S03]  /*6fd80*/  PRMT R2, R43, 0x7632, R2 ;  /* 0x000076322b027816 */ /* 0x010fc60000000002 */
[----:B------:R1:W-:Y:S04]  /*6fd90*/  @P3 STG.E.U16 desc[UR4][R18.64], R43 ;  /* 0x0000002b12003986 */ /* 0x0003e8000c101504 */
[----:B-1----:R-:W4:Y:S04]  /*6fda0*/  LDL.LU R43, [R1+0x20c] ;  /* 0x00020c00012b7983 */ /* 0x002f280000300800 */
[----:B------:R1:W-:Y:S01]  /*6fdb0*/  @P4 STG.E.U16 desc[UR4][R20.64], R2 ;  /* 0x0000000214004986 */ /* 0x0003e2000c101504 */
[----:B------:R-:W-:-:S03]  /*6fdc0*/  ISETP.LT.AND P3, PT, R0, R4, !P0 ;  /* 0x000000040000720c */ /* 0x000fc60004761270 */
[----:B---3--:R3:W-:Y:S04]  /*6fdd0*/  @P1 STG.E.U16 desc[UR4][R16.64], R23 ;  /* 0x0000001710001986 */ /* 0x0087e8000c101504 */
[----:B-1----:R-:W4:Y:S01]  /*6fde0*/  LDL.LU.64 R20, [R1+0x998] ;  /* 0x0009980001147983 */ /* 0x002f220000300a00 */
[----:B------:R-:W-:-:S03]  /*6fdf0*/  PRMT R4, R23, 0x7632, R4 ;  /* 0x0000763217047816 */ /* 0x000fc60000000004 */
[----:B---3--:R-:W3:Y:S04]  /*6fe00*/  LDL.LU.64 R16, [R1+0x990] ;  /* 0x0009900001107983 */ /* 0x008ee80000300a00 */
[----:B------:R-:W3:Y:S04]  /*6fe10*/  LDL.LU R22, [R1+0x1f0] ;  /* 0x0001f00001167983 */ /* 0x000ee80000300800 */
[----:B------:R1:W-:Y:S04]  /*6fe20*/  @P2 STG.E.U16 desc[UR4][R32.64], R4 ;  /* 0x0000000420002986 */ /* 0x0003e8000c101504 */
[----:B-1----:R-:W3:Y:S01]  /*6fe30*/  LDL.LU.64 R32, [R1+0x988] ;  /* 0x0009880001207983 */ /* 0x002ee20000300a00 */
[----:B------:R-:W-:-:S05]  /*6fe40*/  VIADD R2, R3, 0xac ;  /* 0x000000ac03027836 */ /* 0x000fca0000000000 */
[----:B------:R-:W-:Y:S01]  /*6fe50*/  ISETP.LT.AND P1, PT, R2, R252, !P0 ;  /* 0x000000fc0200720c */ /* 0x000fe20004721270 */
[C---:B------:R-:W-:Y:S01]  /*6fe60*/  VIADD R2, R3.reuse, 0xae ;  /* 0x000000ae03027836 */ /* 0x040fe20000000000 */
[----:B------:R-:W1:Y:S01]  /*6fe70*/  LDC R252, c[0x0][0x22c] ;  /* 0x00008b00fffc7b82 */ /* 0x000e620000000800 */
[----:B------:R-:W-:-:S03]  /*6fe80*/  VIADD R0, R3, 0xaf ;  /* 0x000000af03007836 */ /* 0x000fc60000000000 */
[----:B------:R-:W-:Y:S02]  /*6fe90*/  ISETP.LT.AND P2, PT, R2, R9, !P0 ;  /* 0x000000090200720c */ /* 0x000fe40004741270 */
[----:B--2---:R-:W-:Y:S02]  /*6fea0*/  PRMT R2, R42, 0x7632, R2 ;  /* 0x000076322a027816 */ /* 0x004fe40000000002 */
[----:B------:R-:W2:Y:S03]  /*6feb0*/  LDC R9, c[0x0][0x22c] ;  /* 0x00008b00ff097b82 */ /* 0x000ea60000000800 */
[----:B------:R0:W-:Y:S01]  /*6fec0*/  @P1 STG.E.U16 desc[UR4][R34.64], R42 ;  /* 0x0000002a22001986 */ /* 0x0001e2000c101504 */
[----:B------:R-:W-:Y:S01]  /*6fed0*/  ISETP.LT.AND P4, PT, R0, R5, !P0 ;  /* 0x000000050000720c */ /* 0x000fe20004781270 */
[----:B------:R-:W-:-:S03]  /*6fee0*/  VIADD R0, R3, 0xb0 ;  /* 0x000000b003007836 */ /* 0x000fc60000000000 */
[----:B------:R-:W2:Y:S01]  /*6fef0*/  LDC R5, c[0x0][0x22c] ;  /* 0x00008b00ff057b82 */ /* 0x000ea20000000800 */
[----:B0-----:R-:W2:Y:S04]  /*6ff00*/  LDL.LU R42, [R1+0x1f4] ;  /* 0x0001f400012a7983 */ /* 0x001ea80000300800 */
[----:B------:R-:W2:Y:S01]  /*6ff10*/  LDL.LU.64 R18, [R1+0x980] ;  /* 0x0009800001127983 */ /* 0x000ea20000300a00 */
[----:B------:R-:W-:Y:S01]  /*6ff20*/  ISETP.LT.AND P1, PT, R0, R8, !P0 ;  /* 0x000000080000720c */ /* 0x000fe20004721270 */
[----:B------:R-:W-:Y:S01]  /*6ff30*/  VIADD R0, R3, 0xb1 ;  /* 0x000000b103007836 */ /* 0x000fe20000000000 */
[----:B------:R-:W0:Y:S01]  /*6ff40*/  LDC R8, c[0x0][0x22c] ;  /* 0x00008b00ff087b82 */ /* 0x000e220000000800 */
[----:B------:R1:W-:Y:S04]  /*6ff50*/  @P3 STG.E.U16 desc[UR4][R40.64], R2 ;  /* 0x0000000228003986 */ /* 0x0003e8000c101504 */
[----:B-1----:R-:W2:Y:S04]  /*6ff60*/  LDL.LU.64 R40, [R1+0x978] ;  /* 0x0009780001287983 */ /* 0x002ea80000300a00 */
[----:B------:R-:W2:Y:S04]  /*6ff70*/  LDL.LU.64 R34, [R1+0x970] ;  /* 0x0009700001227983 */ /* 0x000ea80000300a00 */
[----:B------:R-:W2:Y:S01]  /*6ff80*/  LDL.LU R23, [R1+0x1f8] ;  /* 0x0001f80001177983 */ /* 0x000ea20000300800 */
[----:B----4-:R-:W-:-:S03]  /*6ff90*/  PRMT R2, R43, 0x7632, R2 ;  /* 0x000076322b027816 */ /* 0x010fc60000000002 */
[----:B------:R1:W-:Y:S01]  /*6ffa0*/  @P2 STG.E.U16 desc[UR4][R48.64], R43 ;  /* 0x0000002b30002986 */ /* 0x0003e2000c101504 */
[----:B------:R-:W-:Y:S01]  /*6ffb0*/  ISETP.LT.AND P2, PT, R0, R252, !P0 ;  /* 0x000000fc0000720c */ /* 0x000fe20004741270 */
[C---:B------:R-:W-:Y:S01]  /*6ffc0*/  VIADD R4, R3.reuse, 0xb2 ;  /* 0x000000b203047836 */ /* 0x040fe20000000000 */
[----:B------:R-:W4:Y:S01]  /*6ffd0*/  LDC R252, c[0x0][0x22c] ;  /* 0x00008b00fffc7b82 */ /* 0x000f220000000800 */
[----:B-1----:R-:W4:Y:S04]  /*6ffe0*/  LDL.LU.64 R48, [R1+0x2240] ;  /* 0x0022400001307983 */ /* 0x002f280000300a00 */
[----:B------:R1:W-:Y:S04]  /*6fff0*/  @P4 STG.E.U16 desc[UR4][R20.64], R2 ;  /* 0x0000000214004986 */ /* 0x0003e8000c101504 */
[----:B-1----:R-:W4:Y:S01]  /*70000*/  LDL.LU.64 R20, [R1+0x968] ;  /* 0x0009680001147983 */ /* 0x002f220000300a00 */
[----:B------:R-:W-:-:S03]  /*70010*/  VIADD R2, R3, 0xb3 ;  /* 0x000000b303027836 */ /* 0x000fc60000000000 */
[----:B---3--:R1:W-:Y:S02]  /*70020*/  @P1 STG.E.U16 desc[UR4][R16.64], R22 ;  /* 0x0000001610001986 */ /* 0x0083e4000c101504 */
[----:B--2---:R-:W-:Y:S02]  /*70030*/  ISETP.LT.AND P3, PT, R2, R9, !P0 ;  /* 0x000000090200720c */ /* 0x004fe40004761270 */
[----:B------:R-:W-:Y:S01]  /*70040*/  PRMT R2, R22, 0x7632, R2 ;  /* 0x0000763216027816 */ /* 0x000fe20000000002 */
[C---:B------:R-:W-:Y:S01]  /*70050*/  VIADD R0, R3.reuse, 0xb4 ;  /* 0x000000b403007836 */ /* 0x040fe20000000000 */
[----:B-1----:R-:W2:Y:S01]  /*70060*/  LDL.LU.64 R16, [R1+0x960] ;  /* 0x0009600001107983 */ /* 0x002ea20000300a00 */
[----:B------:R-:W-:Y:S01]  /*70070*/  ISETP.LT.AND P1, PT, R4, R10, !P0 ;  /* 0x0000000a0400720c */ /* 0x000fe20004721270 */
[----:B------:R-:W1:Y:S02]  /*70080*/  LDC R9, c[0x0][0x22c] ;  /* 0x00008b00ff097b82 */ /* 0x000e640000000800 */
[----:B------:R-:W3:Y:S04]  /*70090*/  LDL.LU R43, [R1+0x1fc] ;  /* 0x0001fc00012b7983 */ /* 0x000ee80000300800 */
[----:B------:R0:W-:Y:S02]  /*700a0*/  @P2 STG.E.U16 desc[UR4][R32.64], R2 ;  /* 0x0000000220002986 */ /* 0x0001e4000c101504 */
[----:B------:R-:W1:Y:S02]  /*700b0*/  LDC R10, c[0x0][0x22c] ;  /* 0x00008b00ff0a7b82 */ /* 0x000e640000000800 */
[----:B0-----:R-:W2:Y:S01]  /*700c0*/  LDL.LU.64 R32, [R1+0x958] ;  /* 0x0009580001207983 */ /* 0x001ea20000300a00 */
[----:B------:R-:W-:Y:S01]  /*700d0*/  ISETP.LT.AND P4, PT, R0, R5, !P0 ;  /* 0x000000050000720c */ /* 0x000fe20004781270 */
[----:B------:R-:W-:-:S04]  /*700e0*/  VIADD R0, R3, 0xb5 ;  /* 0x000000b503007836 */ /* 0x000fc80000000000 */
[----:B------:R-:W0:Y:S01]  /*700f0*/  LDC R5, c[0x0][0x22c] ;  /* 0x00008b00ff057b82 */ /* 0x000e220000000800 */
[----:B------:R-:W-:Y:S02]  /*70100*/  ISETP.LT.AND P2, PT, R0, R8, !P0 ;  /* 0x000000080000720c */ /* 0x000fe40004741270 */
[----:B------:R-:W-:Y:S01]  /*70110*/  PRMT R2, R42, 0x7632, R2 ;  /* 0x000076322a027816 */ /* 0x000fe20000000002 */
[----:B------:R4:W-:Y:S01]  /*70120*/  @P1 STG.E.U16 desc[UR4][R18.64], R42 ;  /* 0x0000002a12001986 */ /* 0x0009e2000c101504 */
[----:B------:R-:W-:-:S03]  /*70130*/  VIADD R0, R3, 0xb6 ;  /* 0x000000b603007836 */ /* 0x000fc60000000000 */
[----:B------:R-:W2:Y:S01]  /*70140*/  LDC R8, c[0x0][0x22c] ;  /* 0x00008b00ff087b82 */ /* 0x000ea20000000800 */
[----:B----4-:R-:W4:Y:S04]  /*70150*/  LDL.LU.64 R18, [R1+0x950] ;  /* 0x0009500001127983 */ /* 0x010f280000300a00 */
[----:B------:R-:W4:Y:S01]  /*70160*/  LDL.LU R42, [R1+0x1e0] ;  /* 0x0001e000012a7983 */ /* 0x000f220000300800 */
[----:B------:R-:W-:Y:S01]  /*70170*/  ISETP.LT.AND P1, PT, R0, R252, !P0 ;  /* 0x000000fc0000720c */ /* 0x000fe20004721270 */
[----:B------:R-:W-:Y:S01]  /*70180*/  VIADD R0, R3, 0xb7 ;  /* 0x000000b703007836 */ /* 0x000fe20000000000 */
[----:B------:R-:W4:Y:S01]  /*70190*/  LDC R252, c[0x0][0x22c] ;  /* 0x00008b00fffc7b82 */ /* 0x000f220000000800 */
[----:B------:R1:W-:Y:S04]  /*701a0*/  @P3 STG.E.U16 desc[UR4][R40.64], R2 ;  /* 0x0000000228003986 */ /* 0x0003e8000c101504 */
[----:B------:R0:W-:Y:S04]  /*701b0*/  @P4 STG.E.U16 desc[UR4][R34.64], R23 ;  /* 0x0000001722004986 */ /* 0x0001e8000c101504 */
[----:B-1----:R-:W4:Y:S01]  /*701c0*/  LDL.LU.64 R40, [R1+0x948] ;  /* 0x0009480001287983 */ /* 0x002f220000300a00 */
[----:B------:R-:W-:-:S03]  /*701d0*/  PRMT R4, R23, 0x7632, R4 ;  /* 0x0000763217047816 */ /* 0x000fc60000000004 */
[----:B0-----:R-:W4:Y:S04]  /*701e0*/  LDL.LU.64 R34, [R1+0x940] ;  /* 0x0009400001227983 */ /* 0x001f280000300a00 */
[----:B------:R-:W4:Y:S01]  /*701f0*/  LDL.LU R22, [R1+0x1e4] ;  /* 0x0001e40001167983 */ /* 0x000f220000300800 */
[----:B------:R-:W-:-:S05]  /*70200*/  VIADD R2, R3, 0xb8 ;  /* 0x000000b803027836 */ /* 0x000fca0000000000 */
[----:B------:R-:W-:Y:S02]  /*70210*/  ISETP.LT.AND P3, PT, R2, R5, !P0 ;  /* 0x000000050200720c */ /* 0x000fe40004761270 */
[----:B------:R-:W0:Y:S01]  /*70220*/  LDC R5, c[0x0][0x22c] ;  /* 0x00008b00ff057b82 */ /* 0x000e220000000800 */
[----:B------:R1:W-:Y:S01]  /*70230*/  @P2 STG.E.U16 desc[UR4][R20.64], R4 ;  /* 0x0000000414002986 */ /* 0x0003e2000c101504 */
[----:B------:R-:W-:-:S03]  /*70240*/  ISETP.LT.AND P2, PT, R0, R10, !P0 ;  /* 0x0000000a0000720c */ /* 0x000fc60004741270 */
[----:B-1----:R-:W4:Y:S03]  /*70250*/  LDL.LU.64 R20, [R1+0x938] ;  /* 0x0009380001147983 */ /* 0x002f260000300a00 */
[----:B------:R-:W1:Y:S01]  /*70260*/  LDC R4, c[0x0][0x22c] ;  /* 0x00008b00ff047b82 */ /* 0x000e620000000800 */
[----:B---3--:R-:W-:Y:S01]  /*70270*/  PRMT R2, R43, 0x7632, R2 ;  /* 0x000076322b027816 */ /* 0x008fe20000000002 */
[----:B--2---:R2:W-:Y:S04]  /*70280*/  @P1 STG.E.U16 desc[UR4][R16.64], R43 ;  /* 0x0000002b10001986 */ /* 0x0045e8000c101504 */
[----:B--2---:R-:W2:Y:S04]  /*70290*/  LDL.LU R43, [R1+0x1e8] ;  /* 0x0001e800012b7983 */ /* 0x004ea80000300800 */
[----:B------:R-:W3:Y:S04]  /*702a0*/  LDL.LU.64 R16, [R1+0x930] ;  /* 0x0009300001107983 */ /* 0x000ee80000300a00 */
[----:B------:R0:W-:Y:S04]  /*702b0*/  @P2 STG.E.U16 desc[UR4][R32.64], R2 ;  /* 0x0000000220002986 */ /* 0x0001e8000c101504 */
[----:B0-----:R-:W3:Y:S01]  /*702c0*/  LDL.LU.64 R32, [R1+0x928] ;  /* 0x0009280001207983 */ /* 0x001ee20000300a00 */
[----:B------:R-:W-:-:S03]  /*702d0*/  VIADD R0, R3, 0xb9 ;  /* 0x000000b903007836 */ /* 0x000fc60000000000 */
[----:B------:R-:W3:Y:S02]  /*702e0*/  LDL.LU.64 R10, [R1+0x920] ;  /* 0x00092000010a7983 */ /* 0x000ee40000300a00 */
[----:B------:R-:W-:Y:S01]  /*702f0*/  ISETP.LT.AND P4, PT, R0, R9, !P0 ;  /* 0x000000090000720c */ /* 0x000fe20004781270 */
[C---:B------:R-:W-:Y:S01]  /*70300*/  VIADD R0, R3.reuse, 0xba ;  /* 0x000000ba03007836 */ /* 0x040fe20000000000 */
[----:B------:R-:W0:Y:S01]  /*70310*/  LDC R9, c[0x0][0x22c] ;  /* 0x00008b00ff097b82 */ /* 0x000e220000000800 */
[----:B------:R-:W3:Y:S03]  /*70320*/  LDL.LU R23, [R1+0x1ec] ;  /* 0x0001ec0001177983 */ /* 0x000ee60000300800 */
[----:B------:R-:W-:Y:S02]  /*70330*/  ISETP.LT.AND P1, PT, R0, R8, !P0 ;  /* 0x000000080000720c */ /* 0x000fe40004721270 */
[----:B----4-:R-:W-:Y:S01]  /*70340*/  PRMT R2, R42, 0x7632, R2 ;  /* 0x000076322a027816 */ /* 0x010fe20000000002 */
[C---:B------:R-:W-:Y:S01]  /*70350*/  VIADD R0, R3.reuse, 0xbb ;  /* 0x000000bb03007836 */ /* 0x040fe20000000000 */
[----:B------:R-:W4:Y:S01]  /*70360*/  LDC R8, c[0x0][0x22c] ;  /* 0x00008b00ff087b82 */ /* 0x000f220000000800 */
[----:B------:R-:W-:Y:S03]  /*70370*/  @P3 STG.E.U16 desc[UR4][R18.64], R42 ;  /* 0x0000002a12003986 */ /* 0x000fe6000c101504 */
[----:B------:R-:W-:Y:S01]  /*70380*/  ISETP.LT.AND P2, PT, R0, R252, !P0 ;  /* 0x000000fc0000720c */ /* 0x000fe20004741270 */
[----:B------:R-:W-:-:S03]  /*70390*/  VIADD R0, R3, 0xbd ;  /* 0x000000bd03007836 */ /* 0x000fc60000000000 */
[----:B------:R-:W3:Y:S02]  /*703a0*/  LDC R252, c[0x0][0x22c] ;  /* 0x00008b00fffc7b82 */ /* 0x000ee40000000800 */
[----:B-1----:R-:W-:Y:S01]  /*703b0*/  ISETP.LT.AND P3, PT, R0, R4, !P0 ;  /* 0x000000040000720c */ /* 0x002fe20004761270 */
[C---:B------:R-:W-:Y:S01]  /*703c0*/  VIADD R0, R3.reuse, 0xbf ;  /* 0x000000bf03007836 */ /* 0x040fe20000000000 */
[----:B------:R1:W-:Y:S02]  /*703d0*/  @P4 STG.E.U16 desc[UR4][R40.64], R2 ;  /* 0x0000000228004986 */ /* 0x0003e4000c101504 */
[C---:B-1----:R-:W-:Y:S02]  /*703e0*/  VIADD R2, R3.reuse, 0xbc ;  /* 0x000000bc03027836 */ /* 0x042fe40000000000 */
[----:B------:R1:W-:Y:S04]  /*703f0*/  @P1 STG.E.U16 desc[UR4][R34.64], R22 ;  /* 0x0000001622001986 */ /* 0x0003e8000c101504 */
[----:B------:R-:W3:Y:S01]  /*70400*/  LDL.LU.64 R40, [R1+0x918] ;  /* 0x0009180001287983 */ /* 0x000ee20000300a00 */
[----:B------:R-:W-:Y:S01]  /*70410*/  ISETP.LT.AND P1, PT, R2, R5, !P0 ;  /* 0x000000050200720c */ /* 0x000fe20004721270 */
[----:B------:R-:W-:Y:S01]  /*70420*/  VIADD R2, R3, 0xbe ;  /* 0x000000be03027836 */ /* 0x000fe20000000000 */
[----:B------:R-:W-:Y:S01]  /*70430*/  PRMT R4, R22, 0x7632, R4 ;  /* 0x0000763216047816 */ /* 0x000fe20000000004 */
[----:B------:R-:W3:Y:S01]  /*70440*/  LDC R5, c[0x0][0x22c] ;  /* 0x00008b00ff057b82 */ /* 0x000ee20000000800 */
[----:B-1----:R-:W3:Y:S04]  /*70450*/  LDL.LU.64 R34, [R1+0x910] ;  /* 0x0009100001227983 */ /* 0x002ee80000300a00 */
[----:B------:R-:W3:Y:S01]  /*70460*/  LDL.LU R42, [R1+0x1d0] ;  /* 0x0001d000012a7983 */ /* 0x000ee20000300800 */
[----:B----4-:R-:W-:-:S02]  /*70470*/  ISETP.LT.AND P4, PT, R0, R8, !P0 ;  /* 0x000000080000720c */ /* 0x010fc40004781270 */
[----:B------:R-:W1:Y:S01]  /*70480*/  LDC R22, c[0x0][0x22c] ;  /* 0x00008b00ff167b82 */ /* 0x000e620000000800 */
[----:B------:R-:W4:Y:S04]  /*70490*/  LDL.LU.64 R18, [R1+0x908] ;  /* 0x0009080001127983 */ /* 0x000f280000300a00 */
[----:B------:R1:W-:Y:S01]  /*704a0*/  @P2 STG.E.U16 desc[UR4][R20.64], R4 ;  /* 0x0000000414002986 */ /* 0x0003e2000c101504 */
[----:B0-----:R-:W-:Y:S01]  /*704b0*/  ISETP.LT.AND P2, PT, R2, R9, !P0 ;  /* 0x000000090200720c */ /* 0x001fe20004741270 */
[----:B------:R-:W-:Y:S01]  /*704c0*/  VIADD R0, R3, 0xc0 ;  /* 0x000000c003007836 */ /* 0x000fe20000000000 */
[----:B-1----:R-:W0:Y:S08]  /*704d0*/  LDC R21, c[0x0][0x22c] ;  /* 0x00008b00ff157b82 */ /* 0x002e300000000800 */
[----:B------:R-:W1:Y:S01]  /*704e0*/  LDC R20, c[0x0][0x22c] ;  /* 0x00008b00ff147b82 */ /* 0x000e620000000800 */
[----:B--2---:R-:W-:Y:S01]  /*704f0*/  PRMT R2, R43, 0x7632, R2 ;  /* 0x000076322b027816 */ /* 0x004fe20000000002 */
[----:B---3--:R2:W-:Y:S04]  /*70500*/  @P1 STG.E.U16 desc[UR4][R16.64], R43 ;  /* 0x0000002b10001986 */ /* 0x0085e8000c101504 */
[----:B--2---:R-:W2:Y:S04]  /*70510*/  LDL.LU R43, [R1+0x1d4] ;  /* 0x0001d400012b7983 */ /* 0x004ea80000300800 */
[----:B------:R-:W3:Y:S04]  /*70520*/  LDL.LU.64 R8, [R1+0x900] ;  /* 0x0009000001087983 */ /* 0x000ee80000300a00 */
[----:B------:R0:W-:Y:S04]  /*70530*/  @P3 STG.E.U16 desc[UR4][R32.64], R2 ;  /* 0x0000000220003986 */ /* 0x0001e8000c101504 */
[----:B0-----:R-:W3:Y:S01]  /*70540*/  LDL.LU.64 R32, [R1+0x8f8] ;  /* 0x0008f80001207983 */ /* 0x001ee20000300a00 */
[----:B------:R-:W-:Y:S01]  /*70550*/  ISETP.LT.AND P1, PT, R0, R252, !P0 ;  /* 0x000000fc0000720c */ /* 0x000fe20004721270 */
[----:B------:R-:W-:Y:S01]  /*70560*/  VIADD R0, R3, 0xc1 ;  /* 0x000000c103007836 */ /* 0x000fe20000000000 */
[----:B------:R-:W-:Y:S01]  /*70570*/  PRMT R2, R23, 0x7632, R2 ;  /* 0x0000763217027816 */ /* 0x000fe20000000002 */
[----:B------:R0:W-:Y:S01]  /*70580*/  @P2 STG.E.U16 desc[UR4][R10.64], R23 ;  /* 0x000000170a002986 */ /* 0x0001e2000c101504 */
[C---:B------:R-:W-:Y:S01]  /*70590*/  VIADD R4, R3.reuse, 0xc2 ;  /* 0x000000c203047836 */ /* 0x040fe20000000000 */
[----:B------:R-:W3:Y:S01]  /*705a0*/  LDC R252, c[0x0][0x22c] ;  /* 0x00008b00fffc7b82 */ /* 0x000ee20000000800 */
[----:B------:R-:W-:Y:S01]  /*705b0*/  ISETP.LT.AND P2, PT, R0, R5, !P0 ;  /* 0x000000050000720c */ /* 0x000fe20004741270 */
[C---:B------:R-:W-:Y:S01]  /*705c0*/  VIADD R0, R3.reuse, 0xc4 ;  /* 0x000000c403007836 */ /* 0x040fe20000000000 */
[----:B------:R-:W3:Y:S05]  /*705d0*/  LDL.LU.64 R16, [R1+0x8f0] ;  /* 0x0008f00001107983 */ /* 0x000eea0000300a00 */
[----:B------:R-:W3:Y:S01]  /*705e0*/  LDC R5, c[0x0][0x22c] ;  /* 0x00008b00ff057b82 */ /* 0x000ee20000000800 */
[----:B0-----:R-:W3:Y:S07]  /*705f0*/  LDL.LU.64 R10, [R1+0x2238] ;  /* 0x00223800010a7983 */ /* 0x001eee0000300a00 */
[----:B------:R-:W0:Y:S01]  /*70600*/  LDC R23, c[0x0][0x22c] ;  /* 0x00008b00ff177b82 */ /* 0x000e220000000800 */
[----:B------:R1:W-:Y:S02]  /*70610*/  @P4 STG.E.U16 desc[UR4][R40.64], R2 ;  /* 0x0000000228004986 */ /* 0x0003e4000c101504 */
[----:B-1----:R-:W-:-:S02]  /*70620*/  VIADD R2, R3, 0xc3 ;  /* 0x000000c303027836 */ /* 0x002fc40000000000 */
[----:B------:R1:W-:Y:S01]  /*70630*/  @P1 STG.E.U16 desc[UR4][R34.64], R42 ;  /* 0x0000002a22001986 */ /* 0x0003e2000c101504 */
[----:B------:R-:W-:Y:S02]  /*70640*/  ISETP.LT.AND P1, PT, R4, R22, !P0 ;  /* 0x000000160400720c */ /* 0x000fe40004721270 */
[----:B------:R-:W-:Y:S01]  /*70650*/  ISETP.LT.AND P4, PT, R0, R20, !P0 ;  /* 0x000000140000720c */ /* 0x000fe20004781270 */
[----:B------:R-:W3:Y:S01]  /*70660*/  LDL.LU.64 R40, [R1+0x8e8] ;  /* 0x0008e80001287983 */ /* 0x000ee20000300a00 */
[----:B------:R-:W-:Y:S01]  /*70670*/  ISETP.LT.AND P3, PT, R2, R21, !P0 ;  /* 0x000000150200720c */ /* 0x000fe20004761270 */
[----:B------:R-:W0:Y:S01]  /*70680*/  LDC R22, c[0x0][0x22c] ;  /* 0x00008b00ff167b82 */ /* 0x000e220000000800 */
[----:B------:R-:W-:-:S05]  /*70690*/  PRMT R2, R42, 0x7632, R2 ;  /* 0x000076322a027816 */ /* 0x000fca0000000002 */
[----:B----4-:R4:W-:Y:S02]  /*706a0*/  @P2 STG.E.U16 desc[UR4][R18.64], R2 ;  /* 0x0000000212002986 */ /* 0x0109e4000c101504 */
[----:B-1----:R-:W1:Y:S02]  /*706b0*/  LDC R34, c[0x0][0x22c] ;  /* 0x00008b00ff227b82 */ /* 0x002e640000000800 */
[----:B------:R-:W3:Y:S04]  /*706c0*/  LDL.LU R35, [R1+0x1dc] ;  /* 0x0001dc0001237983 */ /* 0x000ee80000300800 */
[----:B------:R-:W3:Y:S04]  /*706d0*/  LDL.LU.64 R20, [R1+0x8e0] ;  /* 0x0008e00001147983 */ /* 0x000ee80000300a00 */
[----:B----4-:R-:W4:Y:S01]  /*706e0*/  LDL.LU.64 R18, [R1+0x8d0] ;  /* 0x0008d00001127983 */ /* 0x010f220000300a00 */
[----:B--2---:R-:W-:-:S03]  /*706f0*/  PRMT R2, R43, 0x7632, R2 ;  /* 0x000076322b027816 */ /* 0x004fc60000000002 */
[----:B---3--:R2:W-:Y:S04]  /*70700*/  @P1 STG.E.U16 desc[UR4][R8.64], R43 ;  /* 0x0000002b08001986 */ /* 0x0085e8000c101504 */
[----:B--2---:R-:W2:Y:S04]  /*70710*/  LDL.LU.64 R8, [R1+0x2230] ;  /* 0x0022300001087983 */ /* 0x004ea80000300a00 */
[----:B------:R-:W3:Y:S04]  /*70720*/  LDL.LU.64 R42, [R1+0x8c8] ;  /* 0x0008c800012a7983 */ /* 0x000ee80000300a00 */
[----:B------:R0:W-:Y:S04]  /*70730*/  @P3 STG.E.U16 desc[UR4][R32.64], R2 ;  /* 0x0000000220003986 */ /* 0x0001e8000c101504 */
[----:B0-----:R-:W2:Y:S04]  /*70740*/  LDL.LU.64 R32, [R1+0x2228] ;  /* 0x0022280001207983 */ /* 0x001ea80000300a00 */
[----:B------:R-:W4:Y:S01]  /*70750*/  LDL.LU R2, [R1+0x1d8] ;  /* 0x0001d80001027983 */ /* 0x000f220000300800 */
[----:B------:R-:W-:-:S05]  /*70760*/  VIADD R0, R3, 0xc5 ;  /* 0x000000c503007836 */ /* 0x000fca0000000000 */
[----:B------:R-:W-:Y:S01]  /*70770*/  ISETP.LT.AND P2, PT, R0, R252, !P0 ;  /* 0x000000fc0000720c */ /* 0x000fe20004741270 */
[C---:B------:R-:W-:Y:S01]  /*70780*/  VIADD R0, R3.reuse, 0xc6 ;  /* 0x000000c603007836 */ /* 0x040fe20000000000 */
[----:B------:R-:W0:Y:S04]  /*70790*/  LDC R252, c[0x0][0x22c] ;  /* 0x00008b00fffc7b82 */ /* 0x000e280000000800 */
[----:B------:R-:W-:Y:S02]  /*707a0*/  ISETP.LT.AND P1, PT, R0, R5, !P0 ;  /* 0x000000050000720c */ /* 0x000fe40004721270 */
[----:B----4-:R-:W-:Y:S01]  /*707b0*/  PRMT R4, R2, 0x7632, R4 ;  /* 0x0000763202047816 */ /* 0x010fe20000000004 */
[----:B------:R4:W-:Y:S01]  /*707c0*/  @P4 STG.E.U16 desc[UR4][R16.64], R2 ;  /* 0x0000000210004986 */ /* 0x0009e2000c101504 */
[C---:B------:R-:W-:Y:S01]  /*707d0*/  VIADD R0, R3.reuse, 0xc7 ;  /* 0x000000c703007836 */ /* 0x040fe20000000000 */
[----:B------:R-:W2:Y:S02]  /*707e0*/  LDC R5, c[0x0][0x22c] ;  /* 0x00008b00ff057b82 */ /* 0x000ea40000000800 */
[----:B------:R1:W-:Y:S04]  /*707f0*/  @P2 STG.E.U16 desc[UR4][R40.64], R4 ;  /* 0x0000000428002986 */ /* 0x0003e8000c101504 */
[----:B----4-:R-:W4:Y:S04]  /*70800*/  LDL.LU.64 R16, [R1+0x8c0] ;  /* 0x0008c00001107983 */ /* 0x010f280000300a00 */
[----:B-1----:R-:W3:Y:S01]  /*70810*/  LDL.LU.64 R40, [R1+0x2220] ;  /* 0x0022200001287983 */ /* 0x002ee20000300a00 */
[----:B------:R-:W-:Y:S01]  /*70820*/  ISETP.LT.AND P2, PT, R0, R34, !P0 ;  /* 0x000000220000720c */ /* 0x000fe20004741270 */
[----:B------:R-:W-:Y:S01]  /*70830*/  VIADD R2, R3, 0xc8 ;  /* 0x000000c803027836 */ /* 0x000fe20000000000 */
[----:B------:R-:W1:Y:S04]  /*70840*/  LDC R4, c[0x0][0x22c] ;  /* 0x00008b00ff047b82 */ /* 0x000e680000000800 */
[----:B------:R-:W-:-:S02]  /*70850*/  ISETP.LT.AND P3, PT, R2, R23, !P0 ;  /* 0x000000170200720c */ /* 0x000fc40004761270 */
[----:B------:R-:W-:Y:S01]  /*70860*/  PRMT R2, R35, 0x7632, R2 ;  /* 0x0000763223027816 */ /* 0x000fe20000000002 */
[----:B------:R0:W-:Y:S01]  /*70870*/  @P1 STG.E.U16 desc[UR4][R20.64], R35 ;  /* 0x0000002314001986 */ /* 0x0001e2000c101504 */
[C---:B------:R-:W-:Y:S01]  /*70880*/  VIADD R0, R3.reuse, 0xc9 ;  /* 0x000000c903007836 */ /* 0x040fe20000000000 */
[----:B------:R-:W1:Y:S02]  /*70890*/  LDC R23, c[0x0][0x22c] ;  /* 0x00008b00ff177b82 */ /* 0x000e640000000800 */
[----:B0-----:R-:W4:Y:S04]  /*708a0*/  LDL.LU.64 R34, [R1+0x8b0] ;  /* 0x0008b00001227983 */ /* 0x001f280000300a00 */
[----:B------:R-:W4:Y:S04]  /*708b0*/  LDL.LU.64 R20, [R1+0x8a8] ;  /* 0x0008a80001147983 */ /* 0x000f280000300a00 */
[----:B---3--:R0:W-:Y:S04]  /*708c0*/  @P2 STG.E.U16 desc[UR4][R40.64], R2 ;  /* 0x0000000228002986 */ /* 0x0081e8000c101504 */
[----:B0-----:R-:W3:Y:S01]  /*708d0*/  LDL.LU.64 R40, [R1+0x2218] ;  /* 0x0022180001287983 */ /* 0x001ee20000300a00 */
[----:B------:R-:W-:Y:S01]  /*708e0*/  ISETP.LT.AND P4, PT, R0, R22, !P0 ;  /* 0x000000160000720c */ /* 0x000fe20004781270 */
[C---:B------:R-:W-:Y:S01]  /*708f0*/  VIADD R0, R3.reuse, 0xca ;  /* 0x000000ca03007836 */ /* 0x040fe20000000000 */
[----:B------:R-:W0:Y:S04]  /*70900*/  LDC R22, c[0x0][0x22c] ;  /* 0x00008b00ff167b82 */ /* 0x000e280000000800 */
[----:B------:R-:W-:Y:S01]  /*70910*/  ISETP.LT.AND P1, PT, R0, R252, !P0 ;  /* 0x000000fc0000720c */ /* 0x000fe20004721270 */
[----:B------:R-:W-:-:S03]  /*70920*/  VIADD R0, R3, 0xcb ;  /* 0x000000cb03007836 */ /* 0x000fc60000000000 */
[----:B------:R-:W0:Y:S01]  /*70930*/  LDC R252, c[0x0][0x22c] ;  /* 0x00008b00fffc7b82 */ /* 0x000e220000000800 */
[----:B---3--:R-:W-:Y:S01]  /*70940*/  PRMT R2, R40, 0x7632, R2 ;  /* 0x0000763228027816 */ /* 0x008fe20000000002 */
[----:B------:R3:W-:Y:S04]  /*70950*/  @P3 STG.E.U16 desc[UR4][R18.64], R40 ;  /* 0x0000002812003986 */ /* 0x0007e8000c101504 */
[----:B------:R1:W-:Y:S04]  /*70960*/  @P4 STG.E.U16 desc[UR4][R42.64], R2 ;  /* 0x000000022a004986 */ /* 0x0003e8000c101504 */
[----:B---3--:R-:W3:Y:S01]  /*70970*/  LDL.LU.64 R18, [R1+0x898] ;  /* 0x0008980001127983 */ /* 0x008ee20000300a00 */
[----:B--2---:R-:W-:Y:S01]  /*70980*/  ISETP.LT.AND P2, PT, R0, R5, !P0 ;  /* 0x000000050000720c */ /* 0x004fe20004741270 */
[----:B------:R-:W2:Y:S02]  /*70990*/  LDC R40, c[0x0][0x22c] ;  /* 0x00008b00ff287b82 */ /* 0x000ea40000000800 */
[----:B-1----:R-:W2:Y:S04]  /*709a0*/  LDL.LU.64 R42, [R1+0x2210] ;  /* 0x00221000012a7983 */ /* 0x002ea80000300a00 */
[----:B----4-:R1:W-:Y:S01]  /*709b0*/  @P1 STG.E.U16 desc[UR4][R16.64], R41 ;  /* 0x0000002910001986 */ /* 0x0103e2000c101504 */
[----:B------:R-:W-:Y:S01]  /*709c0*/  VIADD R2, R3, 0xcc ;  /* 0x000000cc03027836 */ /* 0x000fe20000000000 */
[----:B------:R-:W4:Y:S01]  /*709d0*/  LDC R5, c[0x0][0x22c] ;  /* 0x00008b00ff057b82 */ /* 0x000f220000000800 */
[----:B-1----:R-:W-:Y:S01]  /*709e0*/  PRMT R41, R41, 0x7632, R41 ;  /* 0x0000763229297816 */ /* 0x002fe20000000029 */
[----:B------:R-:W3:Y:S04]  /*709f0*/  LDL.LU.64 R16, [R1+0x890] ;  /* 0x0008900001107983 */ /* 0x000ee80000300a00 */
[----:B--2---:R1:W-:Y:S04]  /*70a00*/  @P2 STG.E.U16 desc[UR4][R42.64], R41 ;  /* 0x000000292a002986 */ /* 0x0043e8000c101504 */
[----:B-1----:R-:W2:Y:S01]  /*70a10*/  LDL.LU.64 R42, [R1+0x2208] ;  /* 0x00220800012a7983 */ /* 0x002ea20000300a00 */
[C---:B------:R-:W-:Y:S01]  /*70a20*/  VIADD R0, R3.reuse, 0xcd ;  /* 0x000000cd03007836 */ /* 0x040fe20000000000 */
[----:B------:R-:W-:Y:S01]  /*70a30*/  ISETP.LT.AND P1, PT, R2, R23, !P0 ;  /* 0x000000170200720c */ /* 0x000fe20004721270 */
[----:B------:R-:W-:Y:S01]  /*70a40*/  VIADD R2, R3, 0xce ;  /* 0x000000ce03027836 */ /* 0x000fe20000000000 */
[----:B------:R-:W1:Y:S02]  /*70a50*/  LDC R41, c[0x0][0x22c] ;  /* 0x00008b00ff297b82 */ /* 0x000e640000000800 */
[----:B------:R-:W-:-:S02]  /*70a60*/  ISETP.LT.AND P3, PT, R0, R4, !P0 ;  /* 0x000000040000720c */ /* 0x000fc40004761270 */
[----:B0-----:R-:W-:Y:S02]  /*70a70*/  ISETP.LT.AND P2, PT, R2, R22, !P0 ;  /* 0x000000160200720c */ /* 0x001fe40004741270 */
[----:B------:R-:W3:Y:S01]  /*70a80*/  LDL.LU.64 R22, [R1+0x888] ;  /* 0x0008880001167983 */ /* 0x000ee20000300a00 */
[----:B------:R-:W-:Y:S01]  /*70a90*/  VIADD R0, R3, 0xcf ;  /* 0x000000cf03007836 */ /* 0x000fe20000000000 */
[----:B------:R-:W0:Y:S04]  /*70aa0*/  LDC R4, c[0x0][0x22c] ;  /* 0x00008b00ff047b82 */ /* 0x000e280000000800 */
[----:B------:R-:W-:-:S04]  /*70ab0*/  ISETP.LT.AND P4, PT, R0, R252, !P0 ;  /* 0x000000fc0000720c */ /* 0x000fc80004781270 */
[----:B------:R-:W1:Y:S01]  /*70ac0*/  LDC R252, c[0x0][0x22c] ;  /* 0x00008b00fffc7b82 */ /* 0x000e620000000800 */
[----:B--2---:R-:W-:Y:S01]  /*70ad0*/  PRMT R2, R42, 0x7632, R2 ;  /* 0x000076322a027816 */ /* 0x004fe20000000002 */
[----:B------:R2:W-:Y:S04]  /*70ae0*/  @P1 STG.E.U16 desc[UR4][R34.64], R42 ;  /* 0x0000002a22001986 */ /* 0x0005e8000c101504 */
[----:B------:R4:W-:Y:S04]  /*70af0*/  @P3 STG.E.U16 desc[UR4][R20.64], R2 ;  /* 0x0000000214003986 */ /* 0x0009e8000c101504 */
[----:B------:R0:W-:Y:S04]  /*70b00*/  @P2 STG.E.U16 desc[UR4][R32.64], R43 ;  /* 0x0000002b20002986 */ /* 0x0001e8000c101504 */
[----:B--2---:R-:W2:Y:S01]  /*70b10*/  LDL.LU.64 R34, [R1+0x880] ;  /* 0x0008800001227983 */ /* 0x004ea20000300a00 */
[C---:B------:R-:W-:Y:S01]  /*70b20*/  VIADD R0, R3.reuse, 0xd0 ;  /* 0x000000d003007836 */ /* 0x040fe20000000000 */
[----:B------:R-:W1:Y:S02]  /*70b30*/  LDC R42, c[0x0][0x22c] ;  /* 0x00008b00ff2a7b82 */ /* 0x000e640000000800 */
[----:B----4-:R-:W4:Y:S04]  /*70b40*/  LDL.LU.64 R20, [R1+0x870] ;  /* 0x0008700001147983 */ /* 0x010f280000300a00 */
[----:B0-----:R-:W2:Y:S01]  /*70b50*/  LDL.LU.64 R32, [R1+0x2200] ;  /* 0x0022000001207983 */ /* 0x001ea20000300a00 */
[----:B------:R-:W-:Y:S01]  /*70b60*/  ISETP.LT.AND P1, PT, R0, R5, !P0 ;  /* 0x000000050000720c */ /* 0x000fe20004721270 */
[----:B------:R-:W-:Y:S01]  /*70b70*/  VIADD R0, R3, 0xd1 ;  /* 0x000000d103007836 */ /* 0x000fe20000000000 */
[----:B------:R-:W-:Y:S01]  /*70b80*/  PRMT R2, R43, 0x7632, R2 ;  /* 0x000076322b027816 */ /* 0x000fe20000000002 */
[----:B------:R-:W0:Y:S03]  /*70b90*/  LDC R5, c[0x0][0x22c] ;  /* 0x00008b00ff057b82 */ /* 0x000e260000000800 */
[----:B------:R-:W-:Y:S01]  /*70ba0*/  ISETP.LT.AND P2, PT, R0, R4, !P0 ;  /* 0x000000040000720c */ /* 0x000fe20004741270 */
[C---:B------:R-:W-:Y:S01]  /*70bb0*/  VIADD R4, R3.reuse, 0xd2 ;  /* 0x000000d203047836 */ /* 0x040fe20000000000 */
[----:B---3--:R3:W-:Y:S01]  /*70bc0*/  @P4 STG.E.U16 desc[UR4][R18.64], R2 ;  /* 0x0000000212004986 */ /* 0x0087e2000c101504 */
[----:B------:R-:W-:-:S05]  /*70bd0*/  VIADD R0, R3, 0xd4 ;  /* 0x000000d403007836 */ /* 0x000fca0000000000 */
[----:B------:R-:W-:Y:S01]  /*70be0*/  ISETP.LT.AND P4, PT, R0, R40, !P0 ;  /* 0x000000280000720c */ /* 0x000fe20004781270 */
[C---:B------:R-:W-:Y:S01]  /*70bf0*/  VIADD R0, R3.reuse, 0xd5 ;  /* 0x000000d503007836 */ /* 0x040fe20000000000 */
[----:B------:R-:W0:Y:S01]  /*70c00*/  LDC R40, c[0x0][0x22c] ;  /* 0x00008b00ff287b82 */ /* 0x000e220000000800 */
[----:B---3--:R-:W3:Y:S04]  /*70c10*/  LDL.LU.64 R18, [R1+0x860] ;  /* 0x0008600001127983 */ /* 0x008ee80000300a00 */
[----:B--2---:R2:W-:Y:S01]  /*70c20*/  @P1 STG.E.U16 desc[UR4][R16.64], R32 ;  /* 0x0000002010001986 */ /* 0x0045e2000c101504 */
[----:B-1----:R-:W-:Y:S01]  /*70c30*/  ISETP.LT.AND P1, PT, R4, R252, !P0 ;  /* 0x000000fc0400720c */ /* 0x002fe20004721270 */
[----:B------:R-:W-:Y:S01]  /*70c40*/  VIADD R2, R3, 0xd3 ;  /* 0x000000d303027836 */ /* 0x000fe20000000000 */
[----:B------:R-:W1:Y:S01]  /*70c50*/  LDC R4, c[0x0][0x22c] ;  /* 0x00008b00ff047b82 */ /* 0x000e620000000800 */
[----:B--2---:R-:W-:Y:S01]  /*70c60*/  PRMT R32, R32, 0x7632, R32 ;  /* 0x0000763220207816 */ /* 0x004fe20000000020 */
[----:B------:R-:W2:Y:S04]  /*70c70*/  LDL.LU.64 R16, [R1+0x858] ;  /* 0x0008580001107983 */ /* 0x000ea80000300a00 */
[----:B------:R0:W-:Y:S01]  /*70c80*/  @P2 STG.E.U16 desc[UR4][R22.64], R32 ;  /* 0x0000002016002986 */ /* 0x0001e2000c101504 */
[----:B------:R-:W-:-:S04]  /*70c90*/  ISETP.LT.AND P2, PT, R0, R42, !P0 ;  /* 0x0000002a0000720c */ /* 0x000fc80004741270 */
[----:B------:R4:W-:Y:S04]  /*70ca0*/  @P1 STG.E.U16 desc[UR4][R34.64], R33 ;  /* 0x0000002122001986 */ /* 0x0009e8000c101504 */
[----:B0-----:R-:W2:Y:S01]  /*70cb0*/  LDL.LU.64 R22, [R1+0x850] ;  /* 0x0008500001167983 */ /* 0x001ea20000300a00 */
[----:B------:R-:W-:Y:S01]  /*70cc0*/  ISETP.LT.AND P3, PT, R2, R41, !P0 ;  /* 0x000000290200720c */ /* 0x000fe20004761270 */
[----:B------:R-:W0:Y:S02]  /*70cd0*/  LDC R32, c[0x0][0x22c] ;  /* 0x00008b00ff207b82 */ /* 0x000e240000000800 */
[----:B------:R-:W2:Y:S04]  /*70ce0*/  LDL.LU.64 R42, [R1+0x848] ;  /* 0x00084800012a7983 */ /* 0x000ea80000300a00 */
[----:B----4-:R-:W4:Y:S01]  /*70cf0*/  LDL.LU.64 R34, [R1+0x21f8] ;  /* 0x0021f80001227983 */ /* 0x010f220000300a00 */
[----:B------:R-:W-:Y:S01]  /*70d00*/  PRMT R2, R33, 0x7632, R2 ;  /* 0x0000763221027816 */ /* 0x000fe20000000002 */
[----:B------:R-:W0:Y:S01]  /*70d10*/  LDC R41, c[0x0][0x22c] ;  /* 0x00008b00ff297b82 */ /* 0x000e220000000800 */
[----:B------:R-:W-:-:S07]  /*70d20*/  VIADD R0, R3, 0xd6 ;  /* 0x000000d603007836 */ /* 0x000fce0000000000 */
[----:B------:R-:W2:Y:S01]  /*70d30*/  LDC R33, c[0x0][0x22c] ;  /* 0x00008b00ff217b82 */ /* 0x000ea20000000800 */
[----:B----4-:R4:W-:Y:S04]  /*70d40*/  @P3 STG.E.U16 desc[UR4][R34.64], R2 ;  /* 0x0000000222003986 */ /* 0x0109e8000c101504 */
[----:B----4-:R-:W4:Y:S04]  /*70d50*/  LDL.LU.64 R34, [R1+0x21f0] ;  /* 0x0021f00001227983 */ /* 0x010f280000300a00 */
[----:B----4-:R4:W-:Y:S04]  /*70d60*/  @P4 STG.E.U16 desc[UR4][R20.64], R34 ;  /* 0x0000002214004986 */ /* 0x0109e8000c101504 */
[----:B----4-:R-:W4:Y:S01]  /*70d70*/  LDL.LU.64 R20, [R1+0x21e8] ;  /* 0x0021e80001147983 */ /* 0x010f220000300a00 */
[----:B------:R-:W-:-:S02]  /*70d80*/  PRMT R34, R34, 0x7632, R34 ;  /* 0x0000763222227816 */ /* 0x000fc40000000022 */
[----:B------:R-:W-:Y:S01]  /*70d90*/  ISETP.LT.AND P1, PT, R0, R5, !P0 ;  /* 0x000000050000720c */ /* 0x000fe20004721270 */
[C---:B------:R-:W-:Y:S01]  /*70da0*/  VIADD R0, R3.reuse, 0xd7 ;  /* 0x000000d703007836 */ /* 0x040fe20000000000 */
[----:B------:R-:W2:Y:S01]  /*70db0*/  LDC R5, c[0x0][0x22c] ;  /* 0x00008b00ff057b82 */ /* 0x000ea20000000800 */
[----:B------:R-:W-:-:S05]  /*70dc0*/  VIADD R2, R3, 0xd8 ;  /* 0x000000d803027836 */ /* 0x000fca0000000000 */
[----:B-1----:R-:W-:Y:S01]  /*70dd0*/  ISETP.LT.AND P3, PT, R2, R4, !P0 ;  /* 0x000000040200720c */ /* 0x002fe20004761270 */
[----:B----4-:R1:W-:Y:S01]  /*70de0*/  @P2 STG.E.U16 desc[UR4][R20.64], R34 ;  /* 0x0000002214002986 */ /* 0x0103e2000c101504 */
[----:B------:R-:W-:Y:S01]  /*70df0*/  PRMT R2, R35, 0x7632, R2 ;  /* 0x0000763223027816 */ /* 0x000fe20000000002 */
[----:B------:R-:W4:Y:S02]  /*70e00*/  LDC R4, c[0x0][0x22c] ;  /* 0x00008b00ff047b82 */ /* 0x000f240000000800 */
[----:B-1----:R-:W4:Y:S01]  /*70e10*/  LDL.LU.64 R20, [R1+0x21e0] ;  /* 0x0021e00001147983 */ /* 0x002f220000300a00 */
[----:B------:R-:W-:Y:S01]  /*70e20*/  ISETP.LT.AND P2, PT, R0, R40, !P0 ;  /* 0x000000280000720c */ /* 0x000fe20004741270 */
[----:B------:R-:W-:-:S04]  /*70e30*/  VIADD R0, R3, 0xd9 ;  /* 0x000000d903007836 */ /* 0x000fc80000000000 */
[----:B------:R-:W1:Y:S01]  /*70e40*/  LDC R34, c[0x0][0x22c] ;  /* 0x00008b00ff227b82 */ /* 0x000e620000000800 */
[----:B---3--:R3:W-:Y:S01]  /*70e50*/  @P1 STG.E.U16 desc[UR4][R18.64], R35 ;  /* 0x0000002312001986 */ /* 0x0087e2000c101504 */
[----:B0-----:R-:W-:-:S06]  /*70e60*/  ISETP.LT.AND P4, PT, R0, R41, !P0 ;  /* 0x000000290000720c */ /* 0x001fcc0004781270 */
[----:B--2---:R0:W-:Y:S04]  /*70e70*/  @P2 STG.E.U16 desc[UR4][R16.64], R2 ;  /* 0x0000000210002986 */ /* 0x0041e8000c101504 */
[----:B---3--:R-:W2:Y:S04]  /*70e80*/  LDL.LU.64 R18, [R1+0x830] ;  /* 0x0008300001127983 */ /* 0x008ea80000300a00 */
[----:B------:R-:W3:Y:S04]  /*70e90*/  LDL.LU.64 R40, [R1+0x828] ;  /* 0x0008280001287983 */ /* 0x000ee80000300a00 */
[----:B0-----:R-:W3:Y:S04]  /*70ea0*/  LDL.LU.64 R16, [R1+0x820] ;  /* 0x0008200001107983 */ /* 0x001ee80000300a00 */
[----:B----4-:R0:W-:Y:S04]  /*70eb0*/  @P3 STG.E.U16 desc[UR4][R22.64], R20 ;  /* 0x0000001416003986 */ /* 0x0101e8000c101504 */
[----:B0-----:R-:W4:Y:S01]  /*70ec0*/  LDL.LU.64 R22, [R1+0x21d8] ;  /* 0x0021d80001167983 */ /* 0x001f220000300a00 */
[----:B------:R-:W-:Y:S01]  /*70ed0*/  VIADD R0, R3, 0xda ;  /* 0x000000da03007836 */ /* 0x000fe20000000000 */
[----:B------:R-:W-:-:S02]  /*70ee0*/  PRMT R2, R20, 0x7632, R2 ;  /* 0x0000763214027816 */ /* 0x000fc40000000002 */
[----:B------:R-:W0:Y:S02]  /*70ef0*/  LDC R20, c[0x0][0x22c] ;  /* 0x00008b00ff147b82 */ /* 0x000e240000000800 */
[----:B------:R-:W-:Y:S01]  /*70f00*/  ISETP.LT.AND P1, PT, R0, R32, !P0 ;  /* 0x000000200000720c */ /* 0x000fe20004721270 */
[----:B------:R1:W-:Y:S01]  /*70f10*/  @P4 STG.E.U16 desc[UR4][R42.64], R2 ;  /* 0x000000022a004986 */ /* 0x0003e2000c101504 */
[----:B------:R-:W-:-:S04]  /*70f20*/  VIADD R0, R3, 0xdb ;  /* 0x000000db03007836 */ /* 0x000fc80000000000 */
[----:B------:R-:W0:Y:S01]  /*70f30*/  LDC R32, c[0x0][0x22c] ;  /* 0x00008b00ff207b82 */ /* 0x000e220000000800 */
[----:B-1----:R-:W-:Y:S01]  /*70f40*/  VIADD R2, R3, 0xdc ;  /* 0x000000dc03027836 */ /* 0x002fe20000000000 */
[----:B------:R-:W3:Y:S05]  /*70f50*/  LDL.LU.64 R42, [R1+0x810] ;  /* 0x00081000012a7983 */ /* 0x000eea0000300a00 */
[----:B----4-:R1:W-:Y:S01]  /*70f60*/  @P1 STG.E.U16 desc[UR4][R22.64], R21 ;  /* 0x0000001516001986 */ /* 0x0103e2000c101504 */
[----:B------:R-:W-:-:S03]  /*70f70*/  ISETP.LT.AND P1, PT, R2, R34, !P0 ;  /* 0x000000220200720c */ /* 0x000fc60004721270 */
[----:B-1----:R-:W4:Y:S04]  /*70f80*/  LDL.LU.64 R22, [R1+0x21d0] ;  /* 0x0021d00001167983 */ /* 0x002f280000300a00 */
[----:B------:R-:W2:Y:S01]  /*70f90*/  LDL.LU.64 R34, [R1+0x838] ;  /* 0x0008380001227983 */ /* 0x000ea20000300a00 */
[----:B------:R-:W-:Y:S01]  /*70fa0*/  ISETP.LT.AND P2, PT, R0, R5, !P0 ;  /* 0x000000050000720c */ /* 0x000fe20004741270 */
[----:B------:R-:W-:Y:S01]  /*70fb0*/  VIADD R0, R3, 0xdd ;  /* 0x000000dd03007836 */ /* 0x000fe20000000000 */
[----:B------:R-:W-:Y:S01]  /*70fc0*/  PRMT R21, R21, 0x7632, R21 ;  /* 0x0000763215157816 */ /* 0x000fe20000000015 */
[----:B------:R-:W-:Y:S01]  /*70fd0*/  VIADD R2, R3, 0xde ;  /* 0x000000de03027836 */ /* 0x000fe20000000000 */
[----:B------:R-:W1:Y:S02]  /*70fe0*/  LDC R5, c[0x0][0x22c] ;  /* 0x00008b00ff057b82 */ /* 0x000e640000000800 */
[----:B------:R-:W-:-:S07]  /*70ff0*/  ISETP.LT.AND P3, PT, R0, R4, !P0 ;  /* 0x000000040000720c */ /* 0x000fce0004761270 */
[----:B--2---:R2:W-:Y:S01]  /*71000*/  @P2 STG.E.U16 desc[UR4][R34.64], R21 ;  /* 0x0000001522002986 */ /* 0x0045e2000c101504 */
[----:B------:R-:W-:Y:S01]  /*71010*/  ISETP.LT.AND P2, PT, R2, R33, !P0 ;  /* 0x000000210200720c */ /* 0x000fe20004741270 */
[----:B------:R-:W-:Y:S01]  /*71020*/  VIADD R0, R3, 0xdf ;  /* 0x000000df03007836 */ /* 0x000fe20000000000 */
[----:B----4-:R-:W-:Y:S01]  /*71030*/  PRMT R2, R22, 0x7632, R2 ;  /* 0x0000763216027816 */ /* 0x010fe20000000002 */
[----:B------:R4:W-:Y:S01]  /*71040*/  @P1 STG.E.U16 desc[UR4][R18.64], R22 ;  /* 0x0000001612001986 */ /* 0x0009e2000c101504 */
[----:B------:R-:W1:Y:S03]  /*71050*/  LDC R4, c[0x0][0x22c] ;  /* 0x00008b00ff047b82 */ /* 0x000e660000000800 */
[----:B---3--:R3:W-:Y:S04]  /*71060*/  @P3 STG.E.U16 desc[UR4][R40.64], R2 ;  /* 0x0000000228003986 */ /* 0x0087e8000c101504 */
[----:B--2---:R-:W2:Y:S01]  /*71070*/  LDL.LU.64 R34, [R1+0x808] ;  /* 0x0008080001227983 */ /* 0x004ea20000300a00 */
[----:B------:R-:W2:Y:S03]  /*71080*/  LDC R21, c[0x0][0x22c] ;  /* 0x00008b00ff157b82 */ /* 0x000ea60000000800 */
[----:B----4-:R-:W4:Y:S04]  /*71090*/  LDL.LU.64 R18, [R1+0x21c8] ;  /* 0x0021c80001127983 */ /* 0x010f280000300a00 */
[----:B---3--:R-:W3:Y:S01]  /*710a0*/  LDL.LU.64 R40, [R1+0x7f0] ;  /* 0x0007f00001287983 */ /* 0x008ee20000300a00 */
[----:B0-----:R-:W-:Y:S01]  /*710b0*/  ISETP.LT.AND P4, PT, R0, R32, !P0 ;  /* 0x000000200000720c */ /* 0x001fe20004781270 */
[----:B------:R-:W0:Y:S02]  /*710c0*/  LDC R22, c[0x0][0x22c] ;  /* 0x00008b00ff167b82 */ /* 0x000e240000000800 */
[----:B------:R1:W-:Y:S01]  /*710d0*/  @P2 STG.E.U16 desc[UR4][R16.64], R23 ;  /* 0x0000001710002986 */ /* 0x0003e2000c101504 */
[----:B------:R-:W-:-:S05]  /*710e0*/  PRMT R2, R23, 0x7632, R2 ;  /* 0x0000763217027816 */ /* 0x000fca0000000002 */
[----:B------:R-:W0:Y:S01]  /*710f0*/  LDC R32, c[0x0][0x22c] ;  /* 0x00008b00ff207b82 */ /* 0x000e220000000800 */
[----:B-1----:R-:W2:Y:S01]  /*71100*/  LDL.LU.64 R16, [R1+0x21c0] ;  /* 0x0021c00001107983 */ /* 0x002ea20000300a00 */
[----:B------:R-:W-:-:S05]  /*71110*/  VIADD R0, R3, 0xe0 ;  /* 0x000000e003007836 */ /* 0x000fca0000000000 */
[----:B------:R-:W-:Y:S01]  /*71120*/  ISETP.LT.AND P1, PT, R0, R5, !P0 ;  /* 0x000000050000720c */ /* 0x000fe20004721270 */
[C---:B------:R-:W-:Y:S01]  /*71130*/  VIADD R0, R3.reuse, 0xe1 ;  /* 0x000000e103007836 */ /* 0x040fe20000000000 */
[----:B------:R-:W1:Y:S01]  /*71140*/  LDC R5, c[0x0][0x22c] ;  /* 0x00008b00ff057b82 */ /* 0x000e620000000800 */
[----:B--2---:R2:W-:Y:S04]  /*71150*/  @P4 STG.E.U16 desc[UR4][R16.64], R2 ;  /* 0x0000000210004986 */ /* 0x0045e8000c101504 */
[----:B--2---:R-:W2:Y:S01]  /*71160*/  LDL.LU.64 R16, [R1+0x21b8] ;  /* 0x0021b80001107983 */ /* 0x004ea20000300a00 */
[----:B------:R-:W-:Y:S01]  /*71170*/  ISETP.LT.AND P2, PT, R0, R4, !P0 ;  /* 0x000000040000720c */ /* 0x000fe20004741270 */
[C---:B------:R-:W-:Y:S02]  /*71180*/  VIADD R4, R3.reuse, 0xe2 ;  /* 0x000000e203047836 */ /* 0x040fe40000000000 */
[----:B------:R-:W-:-:S02]  /*71190*/  VIADD R2, R3, 0xe3 ;  /* 0x000000e303027836 */ /* 0x000fc40000000000 */
[----:B------:R-:W-:-:S03]  /*711a0*/  VIADD R0, R3, 0xe4 ;  /* 0x000000e403007836 */ /* 0x000fc60000000000 */
[----:B------:R-:W-:Y:S01]  /*711b0*/  ISETP.LT.AND P3, PT, R2, R21, !P0 ;  /* 0x000000150200720c */ /* 0x000fe20004761270 */
[----:B--2---:R2:W-:Y:S01]  /*711c0*/  @P1 STG.E.U16 desc[UR4][R42.64], R16 ;  /* 0x000000102a001986 */ /* 0x0045e2000c101504 */
[----:B0-----:R-:W-:Y:S01]  /*711d0*/  ISETP.LT.AND P1, PT, R4, R32, !P0 ;  /* 0x000000200400720c */ /* 0x001fe20004721270 */
[----:B------:R-:W0:Y:S01]  /*711e0*/  LDC R21, c[0x0][0x22c] ;  /* 0x00008b00ff157b82 */ /* 0x000e220000000800 */
[----:B------:R-:W-:Y:S01]  /*711f0*/  ISETP.LT.AND P4, PT, R0, R20, !P0 ;  /* 0x000000140000720c */ /* 0x000fe20004781270 */
[----:B--2---:R-:W2:Y:S01]  /*71200*/  LDL.LU.64 R42, [R1+0x7e0] ;  /* 0x0007e000012a7983 */ /* 0x004ea20000300a00 */
[----:B------:R-:W-:Y:S01]  /*71210*/  PRMT R16, R16, 0x7632, R16 ;  /* 0x0000763210107816 */ /* 0x000fe20000000010 */
[----:B------:R-:W-:Y:S01]  /*71220*/  VIADD R0, R3, 0xe5 ;  /* 0x000000e503007836 */ /* 0x000fe20000000000 */
[----:B------:R-:W-:Y:S01]  /*71230*/  PRMT R2, R17, 0x7632, R2 ;  /* 0x0000763211027816 */ /* 0x000fe20000000002 */
[----:B------:R-:W4:Y:S02]  /*71240*/  LDL.LU.64 R32, [R1+0x800] ;  /* 0x0008000001207983 */ /* 0x000f240000300a00 */
[----:B------:R-:W0:Y:S02]  /*71250*/  LDC R20, c[0x0][0x22c] ;  /* 0x00008b00ff147b82 */ /* 0x000e240000000800 */
[----:B------:R1:W-:Y:S01]  /*71260*/  @P2 STG.E.U16 desc[UR4][R34.64], R16 ;  /* 0x0000001022002986 */ /* 0x0003e2000c101504 */
[----:B------:R-:W-:-:S05]  /*71270*/  ISETP.LT.AND P2, PT, R0, R22, !P0 ;  /* 0x000000160000720c */ /* 0x000fca0004741270 */
[----:B------:R-:W0:Y:S01]  /*71280*/  LDC R4, c[0x0][0x22c] ;  /* 0x00008b00ff047b82 */ /* 0x000e220000000800 */
[----:B-1----:R-:W2:Y:S07]  /*71290*/  LDL.LU.64 R34, [R1+0x7d0] ;  /* 0x0007d00001227983 */ /* 0x002eae0000300a00 */
[----:B------:R-:W1:Y:S01]  /*712a0*/  LDC R16, c[0x0][0x22c] ;  /* 0x00008b00ff107b82 */ /* 0x000e620000000800 */
[----:B------:R-:W2:Y:S04]  /*712b0*/  LDL.LU.64 R22, [R1+0x7d8] ;  /* 0x0007d80001167983 */ /* 0x000ea80000300a00 */
[----:B----4-:R4:W-:Y:S04]  /*712c0*/  @P1 STG.E.U16 desc[UR4][R32.64], R17 ;  /* 0x0000001120001986 */ /* 0x0109e8000c101504 */
[----:B------:R3:W-:Y:S04]  /*712d0*/  @P3 STG.E.U16 desc[UR4][R18.64], R2 ;  /* 0x0000000212003986 */ /* 0x0007e8000c101504 */
[----:B----4-:R-:W4:Y:S01]  /*712e0*/  LDL.LU.64 R32, [R1+0x7c8] ;  /* 0x0007c80001207983 */ /* 0x010f220000300a00 */
[C---:B------:R-:W-:Y:S01]  /*712f0*/  VIADD R0, R3.reuse, 0xe6 ;  /* 0x000000e603007836 */ /* 0x040fe20000000000 */
[----:B------:R-:W4:Y:S02]  /*71300*/  LDC R17, c[0x0][0x22c] ;  /* 0x00008b00ff117b82 */ /* 0x000f240000000800 */
[----:B---3--:R-:W3:Y:S02]  /*71310*/  LDL.LU.64 R18, [R1+0x21b0] ;  /* 0x0021b00001127983 */ /* 0x008ee40000300a00 */
[----:B------:R-:W-:Y:S01]  /*71320*/  ISETP.LT.AND P1, PT, R0, R5, !P0 ;  /* 0x000000050000720c */ /* 0x000fe20004721270 */
[----:B------:R-:W-:-:S02]  /*71330*/  VIADD R0, R3, 0xe7 ;  /* 0x000000e703007836 */ /* 0x000fc40000000000 */
[----:B------:R-:W-:Y:S01]  /*71340*/  VIADD R2, R3, 0xe8 ;  /* 0x000000e803027836 */ /* 0x000fe20000000000 */
[----:B------:R-:W4:Y:S01]  /*71350*/  LDC R5, c[0x0][0x22c] ;  /* 0x00008b00ff057b82 */ /* 0x000f220000000800 */
[----:B---3--:R3:W-:Y:S02]  /*71360*/  @P4 STG.E.U16 desc[UR4][R40.64], R18 ;  /* 0x0000001228004986 */ /* 0x0087e4000c101504 */
[----:B---3--:R-:W-:-:S05]  /*71370*/  PRMT R18, R18, 0x7632, R18 ;  /* 0x0000763212127816 */ /* 0x008fca0000000012 */
[----:B------:R3:W-:Y:S04]  /*71380*/  @P2 STG.E.U16 desc[UR4][R8.64], R18 ;  /* 0x0000001208002986 */ /* 0x0007e8000c101504 */
[----:B---3--:R-:W3:Y:S01]  /*71390*/  LDL.LU.64 R8, [R1+0x21a8] ;  /* 0x0021a80001087983 */ /* 0x008ee20000300a00 */
[----:B0-----:R-:W-:Y:S01]  /*713a0*/  ISETP.LT.AND P2, PT, R0, R20, !P0 ;  /* 0x000000140000720c */ /* 0x001fe20004741270 */
[C---:B------:R-:W-:Y:S01]  /*713b0*/  VIADD R0, R3.reuse, 0xe9 ;  /* 0x000000e903007836 */ /* 0x040fe20000000000 */
[----:B------:R-:W-:Y:S01]  /*713c0*/  ISETP.LT.AND P3, PT, R2, R4, !P0 ;  /* 0x000000040200720c */ /* 0x000fe20004761270 */
[----:B--2---:R0:W-:Y:S01]  /*713d0*/  @P1 STG.E.U16 desc[UR4][R42.64], R19 ;  /* 0x000000132a001986 */ /* 0x0041e2000c101504 */
[----:B------:R-:W2:Y:S02]  /*713e0*/  LDC R18, c[0x0][0x22c] ;  /* 0x00008b00ff127b82 */ /* 0x000ea40000000800 */
[----:B------:R-:W-:Y:S01]  /*713f0*/  ISETP.LT.AND P4, PT, R0, R21, !P0 ;  /* 0x000000150000720c */ /* 0x000fe20004781270 */
[----:B------:R-:W-:Y:S01]  /*71400*/  VIADD R0, R3, 0xea ;  /* 0x000000ea03007836 */ /* 0x000fe20000000000 */
[----:B------:R-:W-:Y:S01]  /*71410*/  PRMT R2, R19, 0x7632, R2 ;  /* 0x0000763213027816 */ /* 0x000fe20000000002 */
[----:B------:R-:W2:Y:S03]  /*71420*/  LDL.LU.64 R40, [R1+0x7b8] ;  /* 0x0007b80001287983 */ /* 0x000ea60000300a00 */
[----:B-1----:R-:W-:Y:S01]  /*71430*/  ISETP.LT.AND P1, PT, R0, R16, !P0 ;  /* 0x000000100000720c */ /* 0x002fe20004721270 */
[----:B------:R1:W-:Y:S01]  /*71440*/  @P2 STG.E.U16 desc[UR4][R22.64], R2 ;  /* 0x0000000216002986 */ /* 0x0003e2000c101504 */
[----:B------:R-:W2:Y:S03]  /*71450*/  LDC R4, c[0x0][0x22c] ;  /* 0x00008b00ff047b82 */ /* 0x000ea60000000800 */
[----:B0-----:R-:W2:Y:S01]  /*71460*/  LDL.LU.64 R42, [R1+0x7b0] ;  /* 0x0007b000012a7983 */ /* 0x001ea20000300a00 */
[----:B------:R-:W-:-:S04]  /*71470*/  VIADD R0, R3, 0xeb ;  /* 0x000000eb03007836 */ /* 0x000fc80000000000 */
[----:B------:R-:W0:Y:S01]  /*71480*/  LDC R16, c[0x0][0x22c] ;  /* 0x00008b00ff107b82 */ /* 0x000e220000000800 */
[----:B-1----:R-:W2:Y:S01]  /*71490*/  LDL.LU.64 R22, [R1+0x7a0] ;  /* 0x0007a00001167983 */ /* 0x002ea20000300a00 */
[----:B---3--:R-:W-:-:S03]  /*714a0*/  PRMT R2, R8, 0x7632, R2 ;  /* 0x0000763208027816 */ /* 0x008fc60000000002 */
[----:B------:R1:W-:Y:S04]  /*714b0*/  @P3 STG.E.U16 desc[UR4][R34.64], R8 ;  /* 0x0000000822003986 */ /* 0x0003e8000c101504 */
[----:B----4-:R-:W-:Y:S04]  /*714c0*/  @P4 STG.E.U16 desc[UR4][R32.64], R2 ;  /* 0x0000000220004986 */ /* 0x010fe8000c101504 */
[----:B------:R3:W-:Y:S04]  /*714d0*/  @P1 STG.E.U16 desc[UR4][R10.64], R9 ;  /* 0x000000090a001986 */ /* 0x0007e8000c101504 */
[----:B-1----:R-:W4:Y:S01]  /*714e0*/  LDL.LU.64 R34, [R1+0x798] ;  /* 0x0007980001227983 */ /* 0x002f220000300a00 */
[----:B------:R-:W-:Y:S01]  /*714f0*/  ISETP.LT.AND P2, PT, R0, R5, !P0 ;  /* 0x000000050000720c */ /* 0x000fe20004741270 */
[----:B------:R-:W1:Y:S02]  /*71500*/  LDC R8, c[0x0][0x22c] ;  /* 0x00008b00ff087b82 */ /* 0x000e640000000800 */
[----:B---3--:R-:W3:Y:S01]  /*71510*/  LDL.LU.64 R10, [R1+0x21a0] ;  /* 0x0021a000010a7983 */ /* 0x008ee20000300a00 */
[----:B------:R-:W-:Y:S01]  /*71520*/  VIADD R2, R3, 0xec ;  /* 0x000000ec03027836 */ /* 0x000fe20000000000 */
[----:B------:R-:W-:Y:S01]  /*71530*/  PRMT R9, R9, 0x7632, R9 ;  /* 0x0000763209097816 */ /* 0x000fe20000000009 */
[----:B------:R-:W-:-:S03]  /*71540*/  VIADD R0, R3, 0xed ;  /* 0x000000ed03007836 */ /* 0x000fc60000000000 */
[----:B------:R-:W1:Y:S01]  /*71550*/  LDC R5, c[0x0][0x22c] ;  /* 0x00008b00ff057b82 */ /* 0x000e620000000800 */
[----:B--2---:R-:W-:Y:S02]  /*71560*/  ISETP.LT.AND P1, PT, R2, R18, !P0 ;  /* 0x000000120200720c */ /* 0x004fe40004721270 */
[----:B------:R-:W-:Y:S01]  /*71570*/  ISETP.LT.AND P3, PT, R0, R4, !P0 ;  /* 0x000000040000720c */ /* 0x000fe20004761270 */
[C---:B------:R-:W-:Y:S01]  /*71580*/  VIADD R2, R3.reuse, 0xee ;  /* 0x000000ee03027836 */ /* 0x040fe20000000000 */
[----:B------:R2:W-:Y:S01]  /*71590*/  @P2 STG.E.U16 desc[UR4][R40.64], R9 ;  /* 0x0000000928002986 */ /* 0x0005e2000c101504 */
[----:B------:R-:W-:Y:S02]  /*715a0*/  VIADD R0, R3, 0xef ;  /* 0x000000ef03007836 */ /* 0x000fe40000000000 */
[----:B------:R-:W4:Y:S01]  /*715b0*/  LDC R4, c[0x0][0x22c] ;  /* 0x00008b00ff047b82 */ /* 0x000f220000000800 */
[----:B------:R-:W-:Y:S01]  /*715c0*/  ISETP.LT.AND P2, PT, R2, R17, !P0 ;  /* 0x000000110200720c */ /* 0x000fe20004741270 */
[----:B--2---:R-:W2:Y:S06]  /*715d0*/  LDL.LU.64 R40, [R1+0x788] ;  /* 0x0007880001287983 */ /* 0x004eac0000300a00 */
[----:B------:R-:W2:Y:S01]  /*715e0*/  LDC R9, c[0x0][0x22c] ;  /* 0x00008b00ff097b82 */ /* 0x000ea20000000800 */
[----:B------:R-:W2:Y:S04]  /*715f0*/  LDL.LU.64 R32, [R1+0x780] ;  /* 0x0007800001207983 */ /* 0x000ea80000300a00 */
[----:B---3--:R3:W-:Y:S01]  /*71600*/  @P1 STG.E.U16 desc[UR4][R42.64], R10 ;  /* 0x0000000a2a001986 */ /* 0x0087e2000c101504 */
[----:B------:R-:W-:-:S02]  /*71610*/  PRMT R2, R10, 0x7632, R2 ;  /* 0x000076320a027816 */ /* 0x000fc40000000002 */
[----:B------:R-:W2:Y:S03]  /*71620*/  LDC R17, c[0x0][0x22c] ;  /* 0x00008b00ff117b82 */ /* 0x000ea60000000800 */
[----:B------:R1:W-:Y:S01]  /*71630*/  @P3 STG.E.U16 desc[UR4][R48.64], R2 ;  /* 0x0000000230003986 */ /* 0x0003e2000c101504 */
[----:B0-----:R-:W-:-:S04]  /*71640*/  ISETP.LT.AND P4, PT, R0, R16, !P0 ;  /* 0x000000100000720c */ /* 0x001fc80004781270 */
[----:B---3--:R-:W0:Y:S01]  /*71650*/  LDC R10, c[0x0][0x22c] ;  /* 0x00008b00ff0a7b82 */ /* 0x008e220000000800 */
[----:B-1----:R-:W3:Y:S01]  /*71660*/  LDL.LU.64 R48, [R1+0x2198] ;  /* 0x0021980001307983 */ /* 0x002ee20000300a00 */
[----:B------:R-:W-:Y:S01]  /*71670*/  VIADD R0, R3, 0xf0 ;  /* 0x000000f003007836 */ /* 0x000fe20000000000 */
[----:B------:R-:W-:-:S05]  /*71680*/  PRMT R2, R11, 0x7632, R2 ;  /* 0x000076320b027816 */ /* 0x000fca0000000002 */
[----:B------:R-:W1:Y:S01]  /*71690*/  LDC R16, c[0x0][0x22c] ;  /* 0x00008b00ff107b82 */ /* 0x000e620000000800 */
[----:B------:R4:W-:Y:S01]  /*716a0*/  @P2 STG.E.U16 desc[UR4][R22.64], R11 ;  /* 0x0000000b16002986 */ /* 0x0009e2000c101504 */
[----:B------:R-:W-:-:S03]  /*716b0*/  ISETP.LT.AND P1, PT, R0, R5, !P0 ;  /* 0x000000050000720c */ /* 0x000fc60004721270 */
[----:B------:R-:W2:Y:S04]  /*716c0*/  LDL.LU.64 R20, [R1+0x778] ;  /* 0x0007780001147983 */ /* 0x000ea80000300a00 */
[----:B----4-:R-:W-:Y:S01]  /*716d0*/  @P4 STG.E.U16 desc[UR4][R34.64], R2 ;  /* 0x0000000222004986 */ /* 0x010fe2000c101504 */
[C---:B------:R-:W-:Y:S01]  /*716e0*/  VIADD R0, R3.reuse, 0xf1 ;  /* 0x000000f103007836 */ /* 0x040fe20000000000 */
[----:B------:R-:W4:Y:S02]  /*716f0*/  LDC R5, c[0x0][0x22c] ;  /* 0x00008b00ff057b82 */ /* 0x000f240000000800 */
[----:B------:R-:W4:Y:S02]  /*71700*/  LDL.LU.64 R42, [R1+0x770] ;  /* 0x00077000012a7983 */ /* 0x000f240000300a00 */
[----:B------:R-:W-:Y:S01]  /*71710*/  ISETP.LT.AND P2, PT, R0, R4, !P0 ;  /* 0x000000040000720c */ /* 0x000fe20004741270 */
[----:B------:R-:W-:-:S03]  /*71720*/  VIADD R4, R3, 0xf2 ;  /* 0x000000f203047836 */ /* 0x000fc60000000000 */
[----:B------:R-:W0:Y:S01]  /*71730*/  LDC R11, c[0x0][0x22c] ;  /* 0x00008b00ff0b7b82 */ /* 0x000e220000000800 */
[----:B---3--:R3:W-:Y:S04]  /*71740*/  @P1 STG.E.U16 desc[UR4][R50.64], R48 ;  /* 0x0000003032001986 */ /* 0x0087e8000c101504 */
[----:B---3--:R-:W4:Y:S01]  /*71750*/  LDL.LU.64 R50, [R1+0x2190] ;  /* 0x0021900001327983 */ /* 0x008f220000300a00 */
[C---:B------:R-:W-:Y:S02]  /*71760*/  VIADD R2, R3.reuse, 0xf3 ;  /* 0x000000f303027836 */ /* 0x040fe40000000000 */
[C---:B------:R-:W-:Y:S01]  /*71770*/  VIADD R0, R3.reuse, 0xf4 ;  /* 0x000000f403007836 */ /* 0x040fe20000000000 */
[----:B--2---:R-:W-:Y:S01]  /*71780*/  ISETP.LT.AND P1, PT, R4, R17, !P0 ;  /* 0x000000110400720c */ /* 0x004fe20004721270 */
[----:B------:R-:W2:Y:S01]  /*71790*/  LDL.LU.64 R34, [R1+0x760] ;  /* 0x0007600001227983 */ /* 0x000ea20000300a00 */
[----:B-1----:R-:W-:Y:S01]  /*717a0*/  ISETP.LT.AND P3, PT, R2, R16, !P0 ;  /* 0x000000100200720c */ /* 0x002fe20004761270 */
[----:B------:R-:W1:Y:S01]  /*717b0*/  LDC R4, c[0x0][0x22c] ;  /* 0x00008b00ff047b82 */ /* 0x000e620000000800 */
[----:B------:R-:W-:Y:S01]  /*717c0*/  ISETP.LT.AND P4, PT, R0, R9, !P0 ;  /* 0x000000090000720c */ /* 0x000fe20004781270 */
[----:B------:R-:W-:Y:S01]  /*717d0*/  VIADD R0, R3, 0xf5 ;  /* 0x000000f503007836 */ /* 0x000fe20000000000 */
[----:B------:R-:W-:Y:S01]  /*717e0*/  PRMT R48, R48, 0x7632, R48 ;  /* 0x0000763230307816 */ /* 0x000fe20000000030 */
[----:B------:R-:W3:Y:S01]  /*717f0*/  LDL.LU.64 R22, [R1+0x758] ;  /* 0x0007580001167983 */ /* 0x000ee20000300a00 */
[----:B------:R-:W-:-:S03]  /*71800*/  PRMT R2, R49, 0x7632, R2 ;  /* 0x0000763231027816 */ /* 0x000fc60000000002 */
[----:B------:R0:W-:Y:S01]  /*71810*/  @P2 STG.E.U16 desc[UR4][R40.64], R48 ;  /* 0x0000003028002986 */ /* 0x0001e2000c101504 */
[----:B------:R-:W-:Y:S01]  /*71820*/  ISETP.LT.AND P2, PT, R0, R8, !P0 ;  /* 0x000000080000720c */ /* 0x000fe20004741270 */
[----:B------:R-:W1:Y:S02]  /*71830*/  LDC R9, c[0x0][0x22c] ;  /* 0x00008b00ff097b82 */ /* 0x000e640000000800 */
[----:B------:R0:W-:Y:S04]  /*71840*/  @P1 STG.E.U16 desc[UR4][R32.64], R49 ;  /* 0x0000003120001986 */ /* 0x0001e8000c101504 */
[----:B------:R-:W-:Y:S04]  /*71850*/  @P3 STG.E.U16 desc[UR4][R20.64], R2 ;  /* 0x0000000214003986 */ /* 0x000fe8000c101504 */
[----:B0-----:R-:W3:Y:S01]  /*71860*/  LDL.LU.64 R40, [R1+0x750] ;  /* 0x0007500001287983 */ /* 0x001ee20000300a00 */
[----:B------:R-:W0:Y:S03]  /*71870*/  LDC R8, c[0x0][0x22c] ;  /* 0x00008b00ff087b82 */ /* 0x000e260000000800 */
[----:B------:R-:W3:Y:S04]  /*71880*/  LDL.LU.64 R32, [R1+0x748] ;  /* 0x0007480001207983 */ /* 0x000ee80000300a00 */
[----:B----4-:R4:W-:Y:S02]  /*71890*/  @P4 STG.E.U16 desc[UR4][R42.64], R50 ;  /* 0x000000322a004986 */ /* 0x0109e4000c101504 */
[----:B----4-:R-:W-:-:S05]  /*718a0*/  PRMT R50, R50, 0x7632, R50 ;  /* 0x0000763232327816 */ /* 0x010fca0000000032 */
[----:B------:R4:W-:Y:S04]  /*718b0*/  @P2 STG.E.U16 desc[UR4][R12.64], R50 ;  /* 0x000000320c002986 */ /* 0x0009e8000c101504 */
[----:B----4-:R-:W4:Y:S01]  /*718c0*/  LDL.LU.64 R12, [R1+0x2188] ;  /* 0x00218800010c7983 */ /* 0x010f220000300a00 */
[C---:B------:R-:W-:Y:S02]  /*718d0*/  VIADD R0, R3.reuse, 0xf6 ;  /* 0x000000f603007836 */ /* 0x040fe40000000000 */
[C---:B------:R-:W-:Y:S01]  /*718e0*/  VIADD R2, R3.reuse, 0xf8 ;  /* 0x000000f803027836 */ /* 0x040fe20000000000 */
[----:B------:R-:W4:Y:S02]  /*718f0*/  LDL.LU.64 R42, [R1+0x738] ;  /* 0x00073800012a7983 */ /* 0x000f240000300a00 */
[----:B------:R-:W-:Y:S01]  /*71900*/  ISETP.LT.AND P1, PT, R0, R5, !P0 ;  /* 0x000000050000720c */ /* 0x000fe20004721270 */
[C---:B------:R-:W-:Y:S01]  /*71910*/  VIADD R0, R3.reuse, 0xf7 ;  /* 0x000000f703007836 */ /* 0x040fe20000000000 */
[----:B-1----:R-:W-:Y:S01]  /*71920*/  ISETP.LT.AND P3, PT, R2, R4, !P0 ;  /* 0x000000040200720c */ /* 0x002fe20004761270 */
[----:B------:R-:W1:Y:S03]  /*71930*/  LDC R5, c[0x0][0x22c] ;  /* 0x00008b00ff057b82 */ /* 0x000e660000000800 */
[----:B------:R-:W-:Y:S01]  /*71940*/  ISETP.LT.AND P2, PT, R0, R9, !P0 ;  /* 0x000000090000720c */ /* 0x000fe20004741270 */
[----:B------:R-:W-:Y:S01]  /*71950*/  VIADD R0, R3, 0xf9 ;  /* 0x000000f903007836 */ /* 0x000fe20000000000 */
[----:B------:R-:W-:-:S03]  /*71960*/  PRMT R2, R51, 0x7632, R2 ;  /* 0x0000763233027816 */ /* 0x000fc60000000002 */
[----:B------:R-:W1:Y:S01]  /*71970*/  LDC R4, c[0x0][0x22c] ;  /* 0x00008b00ff047b82 */ /* 0x000e620000000800 */
[----:B------:R-:W-:Y:S01]  /*71980*/  ISETP.LT.AND P4, PT, R0, R11, !P0 ;  /* 0x0000000b0000720c */ /* 0x000fe20004781270 */
[C---:B------:R-:W-:Y:S01]  /*71990*/  VIADD R0, R3.reuse, 0xfa ;  /* 0x000000fa03007836 */ /* 0x040fe20000000000 */
[----:B--2---:R2:W-:Y:S04]  /*719a0*/  @P1 STG.E.U16 desc[UR4][R34.64], R51 ;  /* 0x0000003322001986 */ /* 0x0045e8000c101504 */
[----:B0-----:R-:W-:Y:S01]  /*719b0*/  ISETP.LT.AND P1, PT, R0, R8, !P0 ;  /* 0x000000080000720c */ /* 0x001fe20004721270 */
[----:B---3--:R0:W-:Y:S01]  /*719c0*/  @P2 STG.E.U16 desc[UR4][R22.64], R2 ;  /* 0x0000000216002986 */ /* 0x0081e2000c101504 */
[----:B------:R-:W3:Y:S03]  /*719d0*/  LDC R9, c[0x0][0x22c] ;  /* 0x00008b00ff097b82 */ /* 0x000ee60000000800 */
[----:B--2---:R-:W2:Y:S01]  /*719e0*/  LDL.LU.64 R34, [R1+0x730] ;  /* 0x0007300001227983 */ /* 0x004ea20000300a00 */
[----:B------:R-:W-:-:S04]  /*719f0*/  VIADD R0, R3, 0xfb ;  /* 0x000000fb03007836 */ /* 0x000fc80000000000 */
[----:B------:R-:W2:Y:S01]  /*71a00*/  LDC R8, c[0x0][0x22c] ;  /* 0x00008b00ff087b82 */ /* 0x000ea20000000800 */
[----:B0-----:R-:W2:Y:S07]  /*71a10*/  LDL.LU.64 R22, [R1+0x720] ;  /* 0x0007200001167983 */ /* 0x001eae0000300a00 */
[----:B------:R-:W0:Y:S01]  /*71a20*/  LDC R11, c[0x0][0x22c] ;  /* 0x00008b00ff0b7b82 */ /* 0x000e220000000800 */
[----:B----4-:R-:W-:Y:S01]  /*71a30*/  PRMT R2, R12, 0x7632, R2 ;  /* 0x000076320c027816 */ /* 0x010fe20000000002 */
[----:B------:R4:W-:Y:S04]  /*71a40*/  @P3 STG.E.U16 desc[UR4][R40.64], R12 ;  /* 0x0000000c28003986 */ /* 0x0009e8000c101504 */
[----:B------:R-:W-:Y:S04]  /*71a50*/  @P4 STG.E.U16 desc[UR4][R32.64], R2 ;  /* 0x0000000220004986 */ /* 0x000fe8000c101504 */
[----:B------:R1:W-:Y:S04]  /*71a60*/  @P1 STG.E.U16 desc[UR4][R14.64], R13 ;  /* 0x0000000d0e001986 */ /* 0x0003e8000c101504 */
[----:B----4-:R-:W4:Y:S04]  /*71a70*/  LDL.LU.64 R40, [R1+0x718] ;  /* 0x0007180001287983 */ /* 0x010f280000300a00 */
[----:B-1----:R-:W2:Y:S01]  /*71a80*/  LDL.LU.64 R14, [R1+0x2180] ;  /* 0x00218000010e7983 */ /* 0x002ea20000300a00 */
[----:B------:R-:W-:Y:S01]  /*71a90*/  ISETP.LT.AND P2, PT, R0, R5, !P0 ;  /* 0x000000050000720c */ /* 0x000fe20004741270 */
[----:B------:R-:W-:Y:S01]  /*71aa0*/  VIADD R2, R3, 0xfc ;  /* 0x000000fc03027836 */ /* 0x000fe20000000000 */
[----:B------:R-:W-:Y:S01]  /*71ab0*/  PRMT R13, R13, 0x7632, R13 ;  /* 0x000076320d0d7816 */ /* 0x000fe2000000000d */
[----:B------:R-:W-:Y:S01]  /*71ac0*/  VIADD R0, R3, 0xfd ;  /* 0x000000fd03007836 */ /* 0x000fe20000000000 */
[----:B------:R-:W1:Y:S02]  /*71ad0*/  LDC R5, c[0x0][0x22c] ;  /* 0x00008b00ff057b82 */ /* 0x000e640000000800 */
[----:B------:R-:W-:-:S02]  /*71ae0*/  ISETP.LT.AND P1, PT, R2, R10, !P0 ;  /* 0x0000000a0200720c */ /* 0x000fc40004721270 */
[----:B------:R-:W-:Y:S01]  /*71af0*/  ISETP.LT.AND P3, PT, R0, R4, !P0 ;  /* 0x000000040000720c */ /* 0x000fe20004761270 */
[----:B------:R-:W-:-:S04]  /*71b00*/  VIADD R2, R3, 0xfe ;  /* 0x000000fe03027836 */ /* 0x000fc80000000000 */
[----:B------:R0:W-:Y:S01]  /*71b10*/  @P2 STG.E.U16 desc[UR4][R42.64], R13 ;  /* 0x0000000d2a002986 */ /* 0x0001e2000c101504 */
[----:B---3--:R-:W-:Y:S01]  /*71b20*/  ISETP.LT.AND P2, PT, R2, R9, !P0 ;  /* 0x000000090200720c */ /* 0x008fe20004741270 */
[----:B------:R-:W-:Y:S01]  /*71b30*/  VIADD R0, R3, 0xff ;  /* 0x000000ff03007836 */ /* 0x000fe20000000000 */
[----:B------:R-:W3:Y:S08]  /*71b40*/  LDC R4, c[0x0][0x22c] ;  /* 0x00008b00ff047b82 */ /* 0x000ef00000000800 */
[----:B------:R-:W3:Y:S01]  /*71b50*/  LDC R10, c[0x0][0x22c] ;  /* 0x00008b00ff0a7b82 */ /* 0x000ee20000000800 */
[----:B0-----:R-:W3:Y:S04]  /*71b60*/  LDL.LU.64 R42, [R1+0x708] ;  /* 0x00070800012a7983 */ /* 0x001ee80000300a00 */
[----:B------:R-:W3:Y:S01]  /*71b70*/  LDL.LU.64 R32, [R1+0x700] ;  /* 0x0007000001207983 */ /* 0x000ee20000300a00 */
[----:B--2---:R-:W-:-:S03]  /*71b80*/  PRMT R2, R14, 0x7632, R2 ;  /* 0x000076320e027816 */ /* 0x004fc60000000002 */
[----:B------:R-:W-:Y:S01]  /*71b90*/  @P1 STG.E.U16 desc[UR4][R34.64], R14 ;  /* 0x0000000e22001986 */ /* 0x000fe2000c101504 */
[----:B------:R-:W0:Y:S03]  /*71ba0*/  LDC R9, c[0x0][0x22c] ;  /* 0x00008b00ff097b82 */ /* 0x000e260000000800 */
[----:B------:R2:W-:Y:S04]  /*71bb0*/  @P3 STG.E.U16 desc[UR4][R24.64], R2 ;  /* 0x0000000218003986 */ /* 0x0005e8000c101504 */
[----:B--2---:R-:W2:Y:S01]  /*71bc0*/  LDL.LU.64 R24, [R1+0x2178] ;  /* 0x0021780001187983 */ /* 0x004ea20000300a00 */
[----:B------:R-:W-:Y:S01]  /*71bd0*/  ISETP.LT.AND P4, PT, R0, R8, !P0 ;  /* 0x000000080000720c */ /* 0x000fe20004781270 */
[----:B------:R-:W-:Y:S01]  /*71be0*/  VIADD R0, R3, 0x100 ;  /* 0x0000010003007836 */ /* 0x000fe20000000000 */
[----:B------:R-:W-:Y:S01]  /*71bf0*/  PRMT R2, R15, 0x7632, R2 ;  /* 0x000076320f027816 */ /* 0x000fe20000000002 */
[----:B------:R-:W-:Y:S01]  /*71c00*/  @P2 STG.E.U16 desc[UR4][R22.64], R15 ;  /* 0x0000000f16002986 */ /* 0x000fe2000c101504 */
[----:B------:R-:W0:Y:S02]  /*71c10*/  LDC R8, c[0x0][0x22c] ;  /* 0x00008b00ff087b82 */ /* 0x000e240000000800 */
[----:B-1----:R-:W-:Y:S01]  /*71c20*/  ISETP.LT.AND P1, PT, R0, R5, !P0 ;  /* 0x000000050000720c */ /* 0x002fe20004721270 */
[----:B------:R-:W3:Y:S04]  /*71c30*/  LDL.LU.64 R20, [R1+0x6f8] ;  /* 0x0006f80001147983 */ /* 0x000ee80000300a00 */
[----:B------:R-:W3:Y:S04]  /*71c40*/  LDL.LU.64 R34, [R1+0x6f0] ;  /* 0x0006f00001227983 */ /* 0x000ee80000300a00 */
[----:B----4-:R-:W-:Y:S01]  /*71c50*/  @P4 STG.E.U16 desc[UR4][R40.64], R2 ;  /* 0x0000000228004986 */ /* 0x010fe2000c101504 */
[C---:B------:R-:W-:Y:S01]  /*71c60*/  VIADD R0, R3.reuse, 0x101 ;  /* 0x0000010103007836 */ /* 0x040fe20000000000 */
[----:B------:R-:W1:Y:S02]  /*71c70*/  LDC R5, c[0x0][0x22c] ;  /* 0x00008b00ff057b82 */ /* 0x000e640000000800 */
[----:B--2---:R2:W-:Y:S04]  /*71c80*/  @P1 STG.E.U16 desc[UR4][R26.64], R24 ;  /* 0x000000181a001986 */ /* 0x0045e8000c101504 */
[----:B--2---:R-:W2:Y:S01]  /*71c90*/  LDL.LU.64 R26, [R1+0x2170] ;  /* 0x00217000011a7983 */ /* 0x004ea20000300a00 */
[----:B---3--:R-:W-:Y:S01]  /*71ca0*/  ISETP.LT.AND P2, PT, R0, R4, !P0 ;  /* 0x000000040000720c */ /* 0x008fe20004741270 */
[----:B------:R-:W-:-:S02]  /*71cb0*/  VIADD R4, R3, 0x102 ;  /* 0x0000010203047836 */ /* 0x000fc40000000000 */
[C---:B------:R-:W-:Y:S01]  /*71cc0*/  VIADD R2, R3.reuse, 0x103 ;  /* 0x0000010303027836 */ /* 0x040fe20000000000 */
[----:B------:R-:W-:Y:S01]  /*71cd0*/  PRMT R24, R24, 0x7632, R24 ;  /* 0x0000763218187816 */ /* 0x000fe20000000018 */
[C---:B------:R-:W-:Y:S01]  /*71ce0*/  VIADD R0, R3.reuse, 0x104 ;  /* 0x0000010403007836 */ /* 0x040fe20000000000 */
[----:B------:R-:W-:Y:S01]  /*71cf0*/  ISETP.LT.AND P1, PT, R4, R11, !P0 ;  /* 0x0000000b0400720c */ /* 0x000fe20004721270 */
[----:B------:R-:W3:Y:S01]  /*71d00*/  LDL.LU.64 R40, [R1+0x6e0] ;  /* 0x0006e00001287983 */ /* 0x000ee20000300a00 */
[----:B------:R-:W-:Y:S01]  /*71d10*/  ISETP.LT.AND P3, PT, R2, R10, !P0 ;  /* 0x0000000a0200720c */ /* 0x000fe20004761270 */
[----:B------:R-:W4:Y:S01]  /*71d20*/  LDC R11, c[0x0][0x22c] ;  /* 0x00008b00ff0b7b82 */ /* 0x000f220000000800 */
[----:B0-----:R-:W-:Y:S01]  /*71d30*/  ISETP.LT.AND P4, PT, R0, R9, !P0 ;  /* 0x000000090000720c */ /* 0x001fe20004781270 */
[----:B------:R-:W-:Y:S02]  /*71d40*/  VIADD R0, R3, 0x105 ;  /* 0x0000010503007836 */ /* 0x000fe40000000000 */
[----:B------:R0:W-:Y:S01]  /*71d50*/  @P2 STG.E.U16 desc[UR4][R42.64], R24 ;  /* 0x000000182a002986 */ /* 0x0001e2000c101504 */
[----:B------:R-:W-:-:S02]  /*71d60*/  PRMT R2, R25, 0x7632, R2 ;  /* 0x0000763219027816 */ /* 0x000fc40000000002 */
[----:B------:R-:W-:Y:S01]  /*71d70*/  ISETP.LT.AND P2, PT, R0, R8, !P0 ;  /* 0x000000080000720c */ /* 0x000fe20004741270 */
[----:B------:R-:W3:Y:S01]  /*71d80*/  LDL.LU.64 R22, [R1+0x6d8] ;  /* 0x0006d80001167983 */ /* 0x000ee20000300a00 */
[----:B------:R-:W4:Y:S03]  /*71d90*/  LDC R9, c[0x0][0x22c] ;  /* 0x00008b00ff097b82 */ /* 0x000f260000000800 */
[----:B------:R1:W-:Y:S04]  /*71da0*/  @P1 STG.E.U16 desc[UR4][R32.64], R25 ;  /* 0x0000001920001986 */ /* 0x0003e8000c101504 */
[----:B------:R-:W-:Y:S01]  /*71db0*/  @P3 STG.E.U16 desc[UR4][R20.64], R2 ;  /* 0x0000000214003986 */ /* 0x000fe2000c101504 */
[----:B------:R-:W4:Y:S03]  /*71dc0*/  LDC R4, c[0x0][0x22c] ;  /* 0x00008b00ff047b82 */ /* 0x000f260000000800 */
[----:B0-----:R-:W3:Y:S04]  /*71dd0*/  LDL.LU.64 R42, [R1+0x6d0] ;  /* 0x0006d000012a7983 */ /* 0x001ee80000300a00 */
[----:B-1----:R-:W3:Y:S01]  /*71de0*/  LDL.LU.64 R32, [R1+0x6c8] ;  /* 0x0006c80001207983 */ /* 0x002ee20000300a00 */
[----:B------:R-:W0:Y:S08]  /*71df0*/  LDC R8, c[0x0][0x22c] ;  /* 0x00008b00ff087b82 */ /* 0x000e300000000800 */
[----:B------:R-:W1:Y:S01]  /*71e00*/  LDC R10, c[0x0][0x22c] ;  /* 0x00008b00ff0a7b82 */ /* 0x000e620000000800 */
[----:B--2---:R2:W-:Y:S02]  /*71e10*/  @P4 STG.E.U16 desc[UR4][R34.64], R26 ;  /* 0x0000001a22004986 */ /* 0x0045e4000c101504 */
[----:B--2---:R-:W-:-:S05]  /*71e20*/  PRMT R26, R26, 0x7632, R26 ;  /* 0x000076321a1a7816 */ /* 0x004fca000000001a */
[----:B------:R2:W-:Y:S04]  /*71e30*/  @P2 STG.E.U16 desc[UR4][R28.64], R26 ;  /* 0x0000001a1c002986 */ /* 0x0005e8000c101504 */
[----:B--2---:R-:W2:Y:S01]  /*71e40*/  LDL.LU.64 R28, [R1+0x2168] ;  /* 0x00216800011c7983 */ /* 0x004ea20000300a00 */
[C---:B------:R-:W-:Y:S02]  /*71e50*/  VIADD R0, R3.reuse, 0x106 ;  /* 0x0000010603007836 */ /* 0x040fe40000000000 */
[C---:B------:R-:W-:Y:S01]  /*71e60*/  VIADD R2, R3.reuse, 0x108 ;  /* 0x0000010803027836 */ /* 0x040fe20000000000 */
[----:B------:R-:W2:Y:S02]  /*71e70*/  LDL.LU.64 R34, [R1+0x6b8] ;  /* 0x0006b80001227983 */ /* 0x000ea40000300a00 */
[----:B------:R-:W-:Y:S01]  /*71e80*/  ISETP.LT.AND P1, PT, R0, R5, !P0 ;  /* 0x000000050000720c */ /* 0x000fe20004721270 */
[C---:B------:R-:W-:Y:S01]  /*71e90*/  VIADD R0, R3.reuse, 0x107 ;  /* 0x0000010703007836 */ /* 0x040fe20000000000 */
[----:B----4-:R-:W-:Y:S01]  /*71ea0*/  ISETP.LT.AND P3, PT, R2, R4, !P0 ;  /* 0x000000040200720c */ /* 0x010fe20004761270 */
[----:B------:R-:W4:Y:S03]  /*71eb0*/  LDC R5, c[0x0][0x22c] ;  /* 0x00008b00ff057b82 */ /* 0x000f260000000800 */
[----:B------:R-:W-:Y:S01]  /*71ec0*/  ISETP.LT.AND P2, PT, R0, R9, !P0 ;  /* 0x000000090000720c */ /* 0x000fe20004741270 */
[----:B------:R-:W-:Y:S01]  /*71ed0*/  VIADD R0, R3, 0x109 ;  /* 0x0000010903007836 */ /* 0x000fe20000000000 */
[----:B------:R-:W-:-:S03]  /*71ee0*/  PRMT R2, R27, 0x7632, R2 ;  /* 0x000076321b027816 */ /* 0x000fc60000000002 */
[----:B------:R-:W1:Y:S01]  /*71ef0*/  LDC R4, c[0x0][0x22c] ;  /* 0x00008b00ff047b82 */ /* 0x000e620000000800 */
[----:B------:R-:W-:Y:S01]  /*71f00*/  ISETP.LT.AND P4, PT, R0, R11, !P0 ;  /* 0x0000000b0000720c */ /* 0x000fe20004781270 */
[C---:B------:R-:W-:Y:S01]  /*71f10*/  VIADD R0, R3.reuse, 0x10a ;  /* 0x0000010a03007836 */ /* 0x040fe20000000000 */
[----:B---3--:R3:W-:Y:S04]  /*71f20*/  @P1 STG.E.U16 desc[UR4][R40.64], R27 ;  /* 0x0000001b28001986 */ /* 0x0087e8000c101504 */
[----:B0-----:R-:W-:Y:S01]  /*71f30*/  ISETP.LT.AND P1, PT, R0, R8, !P0 ;  /* 0x000000080000720c */ /* 0x001fe20004721270 */
[----:B------:R0:W-:Y:S01]  /*71f40*/  @P2 STG.E.U16 desc[UR4][R22.64], R2 ;  /* 0x0000000216002986 */ /* 0x0001e2000c101504 */
[----:B------:R-:W1:Y:S03]  /*71f50*/  LDC R9, c[0x0][0x22c] ;  /* 0x00008b00ff097b82 */ /* 0x000e660000000800 */
[----:B---3--:R-:W3:Y:S01]  /*71f60*/  LDL.LU.64 R40, [R1+0x6b0] ;  /* 0x0006b00001287983 */ /* 0x008ee20000300a00 */
[----:B------:R-:W-:-:S04]  /*71f70*/  VIADD R0, R3, 0x10b ;  /* 0x0000010b03007836 */ /* 0x000fc80000000000 */
[----:B------:R-:W3:Y:S01]  /*71f80*/  LDC R8, c[0x0][0x22c] ;  /* 0x00008b00ff087b82 */ /* 0x000ee20000000800 */
[----:B0-----:R-:W3:Y:S07]  /*71f90*/  LDL.LU.64 R22, [R1+0x6a0] ;  /* 0x0006a00001167983 */ /* 0x001eee0000300a00 */
[----:B------:R-:W0:Y:S01]  /*71fa0*/  LDC R11, c[0x0][0x22c] ;  /* 0x00008b00ff0b7b82 */ /* 0x000e220000000800 */
[----:B--2---:R-:W-:Y:S01]  /*71fb0*/  PRMT R2, R28, 0x7632, R2 ;  /* 0x000076321c027816 */ /* 0x004fe20000000002 */
[----:B------:R2:W-:Y:S04]  /*71fc0*/  @P3 STG.E.U16 desc[UR4][R42.64], R28 ;  /* 0x0000001c2a003986 */ /* 0x0005e8000c101504 */
[----:B------:R-:W-:Y:S04]  /*71fd0*/  @P4 STG.E.U16 desc[UR4][R32.64], R2 ;  /* 0x0000000220004986 */ /* 0x000fe8000c101504 */
[----:B------:R4:W-:Y:S04]  /*71fe0*/  @P1 STG.E.U16 desc[UR4][R30.64], R29 ;  /* 0x0000001d1e001986 */ /* 0x0009e8000c101504 */
[----:B--2---:R-:W2:Y:S04]  /*71ff0*/  LDL.LU.64 R42, [R1+0x698] ;  /* 0x00069800012a7983 */ /* 0x004ea80000300a00 */
[----:B----4-:R-:W4:Y:S01]  /*72000*/  LDL.LU.64 R30, [R1+0x2160] ;  /* 0x00216000011e7983 */ /* 0x010f220000300a00 */
[----:B------:R-:W-:Y:S01]  /*72010*/  ISETP.LT.AND P2, PT, R0, R5, !P0 ;  /* 0x000000050000720c */ /* 0x000fe20004741270 */
[----:B------:R-:W-:Y:S01]  /*72020*/  VIADD R2, R3, 0x10c ;  /* 0x0000010c03027836 */ /* 0x000fe20000000000 */
[----:B------:R-:W-:Y:S01]  /*72030*/  PRMT R29, R29, 0x7632, R29 ;  /* 0x000076321d1d7816 */ /* 0x000fe2000000001d */
[----:B------:R-:W-:Y:S01]  /*72040*/  VIADD R0, R3, 0x10d ;  /* 0x0000010d03007836 */ /* 0x000fe20000000000 */
[----:B------:R-:W0:Y:S02]  /*72050*/  LDC R5, c[0x0][0x22c] ;  /* 0x00008b00ff057b82 */ /* 0x000e240000000800 */
[----:B-1----:R-:W-:-:S02]  /*72060*/  ISETP.LT.AND P1, PT, R2, R10, !P0 ;  /* 0x0000000a0200720c */ /* 0x002fc40004721270 */
[----:B------:R-:W-:Y:S01]  /*72070*/  ISETP.LT.AND P3, PT, R0, R4, !P0 ;  /* 0x000000040000720c */ /* 0x000fe20004761270 */
[----:B------:R-:W-:-:S04]  /*72080*/  VIADD R2, R3, 0x10e ;  /* 0x0000010e03027836 */ /* 0x000fc80000000000 */
[----:B------:R1:W-:Y:S01]  /*72090*/  @P2 STG.E.U16 desc[UR4][R34.64], R29 ;  /* 0x0000001d22002986 */ /* 0x0003e2000c101504 */
[----:B------:R-:W-:Y:S01]  /*720a0*/  ISETP.LT.AND P2, PT, R2, R9, !P0 ;  /* 0x000000090200720c */ /* 0x000fe20004741270 */
[----:B------:R-:W-:Y:S01]  /*720b0*/  VIADD R0, R3, 0x10f ;  /* 0x0000010f03007836 */ /* 0x000fe20000000000 */
[----:B------:R-:W2:Y:S08]  /*720c0*/  LDC R4, c[0x0][0x22c] ;  /* 0x00008b00ff047b82 */ /* 0x000eb00000000800 */
[----:B------:R-:W2:Y:S01]  /*720d0*/  LDC R10, c[0x0][0x22c] ;  /* 0x00008b00ff0a7b82 */ /* 0x000ea20000000800 */
[----:B-1----:R-:W2:Y:S04]  /*720e0*/  LDL.LU.64 R34, [R1+0x688] ;  /* 0x0006880001227983 */ /* 0x002ea80000300a00 */
[----:B------:R-:W2:Y:S01]  /*720f0*/  LDL.LU.64 R32, [R1+0x680] ;  /* 0x0006800001207983 */ /* 0x000ea20000300a00 */
[----:B----4-:R-:W-:-:S03]  /*72100*/  PRMT R2, R30, 0x7632, R2 ;  /* 0x000076321e027816 */ /* 0x010fc60000000002 */
[----:B---3--:R-:W-:Y:S01]  /*72110*/  @P1 STG.E.U16 desc[UR4][R40.64], R30 ;  /* 0x0000001e28001986 */ /* 0x008fe2000c101504 */
[----:B------:R-:W1:Y:S03]  /*72120*/  LDC R9, c[0x0][0x22c] ;  /* 0x00008b00ff097b82 */ /* 0x000e660000000800 */
[----:B------:R3:W-:Y:S04]  /*72130*/  @P3 STG.E.U16 desc[UR4][R36.64], R2 ;  /* 0x0000000224003986 */ /* 0x0007e8000c101504 */
[----:B---3--:R-:W3:Y:S01]  /*72140*/  LDL.LU.64 R36, [R1+0x2158] ;  /* 0x0021580001247983 */ /* 0x008ee20000300a00 */
[----:B------:R-:W-:Y:S01]  /*72150*/  ISETP.LT.AND P4, PT, R0, R8, !P0 ;  /* 0x000000080000720c */ /* 0x000fe20004781270 */
[----:B------:R-:W-:Y:S01]  /*72160*/  VIADD R0, R3, 0x110 ;  /* 0x0000011003007836 */ /* 0x000fe20000000000 */
[----:B------:R-:W-:Y:S01]  /*72170*/  PRMT R2, R31, 0x7632, R2 ;  /* 0x000076321f027816 */ /* 0x000fe20000000002 */
[----:B------:R-:W-:Y:S01]  /*72180*/  @P2 STG.E.U16 desc[UR4][R22.64], R31 ;  /* 0x0000001f16002986 */ /* 0x000fe2000c101504 */
[----:B------:R-:W4:Y:S02]  /*72190*/  LDC R8, c[0x0][0x22c] ;  /* 0x00008b00ff087b82 */ /* 0x000f240000000800 */
[----:B0-----:R-:W-:Y:S01]  /*721a0*/  ISETP.LT.AND P1, PT, R0, R5, !P0 ;  /* 0x000000050000720c */ /* 0x001fe20004721270 */
[----:B------:R-:W4:Y:S04]  /*721b0*/  LDL.LU.64 R20, [R1+0x678] ;  /* 0x0006780001147983 */ /* 0x000f280000300a00 */
[----:B------:R-:W4:Y:S04]  /*721c0*/  LDL.LU.64 R40, [R1+0x670] ;  /* 0x0006700001287983 */ /* 0x000f280000300a00 */
[----:B--2---:R-:W-:Y:S01]  /*721d0*/  @P4 STG.E.U16 desc[UR4][R42.64], R2 ;  /* 0x000000022a004986 */ /* 0x004fe2000c101504 */
[C---:B------:R-:W-:Y:S01]  /*721e0*/  VIADD R0, R3.reuse, 0x111 ;  /* 0x0000011103007836 */ /* 0x040fe20000000000 */
[----:B------:R-:W0:Y:S02]  /*721f0*/  LDC R5, c[0x0][0x22c] ;  /* 0x00008b00ff057b82 */ /* 0x000e240000000800 */
[----:B---3--:R2:W-:Y:S04]  /*72200*/  @P1 STG.E.U16 desc[UR4][R38.64], R36 ;  /* 0x0000002426001986 */ /* 0x0085e8000c101504 */
[----:B--2---:R-:W2:Y:S01]  /*72210*/  LDL.LU.64 R38, [R1+0x2150] ;  /* 0x0021500001267983 */ /* 0x004ea20000300a00 */
[----:B------:R-:W-:Y:S01]  /*72220*/  ISETP.LT.AND P2, PT, R0, R4, !P0 ;  /* 0x000000040000720c */ /* 0x000fe20004741270 */
[----:B------:R-:W-:-:S02]  /*72230*/  VIADD R4, R3, 0x112 ;  /* 0x0000011203047836 */ /* 0x000fc40000000000 */
[C---:B------:R-:W-:Y:S01]  /*72240*/  VIADD R2, R3.reuse, 0x113 ;  /* 0x0000011303027836 */ /* 0x040fe20000000000 */
[----:B------:R-:W-:Y:S01]  /*72250*/  PRMT R36, R36, 0x7632, R36 ;  /* 0x0000763224247816 */ /* 0x000fe20000000024 */
[C---:B------:R-:W-:Y:S01]  /*72260*/  VIADD R0, R3.reuse, 0x114 ;  /* 0x0000011403007836 */ /* 0x040fe20000000000 */
[----:B------:R-:W-:Y:S01]  /*72270*/  ISETP.LT.AND P1, PT, R4, R11, !P0 ;  /* 0x0000000b0400720c */ /* 0x000fe20004721270 */
[----:B------:R-:W3:Y:S01]  /*72280*/  LDL.LU.64 R42, [R1+0x660] ;  /* 0x00066000012a7983 */ /* 0x000ee20000300a00 */
[----:B------:R-:W-:Y:S01]  /*72290*/  ISETP.LT.AND P3, PT, R2, R10, !P0 ;  /* 0x0000000a0200720c */ /* 0x000fe20004761270 */
[----:B------:R-:W0:Y:S01]  /*722a0*/  LDC R11, c[0x0][0x22c] ;  /* 0x00008b00ff0b7b82 */ /* 0x000e220000000800 */
[----:B-1----:R-:W-:Y:S01]  /*722b0*/  ISETP.LT.AND P4, PT, R0, R9, !P0 ;  /* 0x000000090000720c */ /* 0x002fe20004781270 */
[----:B------:R-:W-:Y:S02]  /*722c0*/  VIADD R0, R3, 0x115 ;  /* 0x0000011503007836 */ /* 0x000fe40000000000 */
[----:B------:R1:W-:Y:S01]  /*722d0*/  @P2 STG.E.U16 desc[UR4][R34.64], R36 ;  /* 0x0000002422002986 */ /* 0x0003e2000c101504 */
[----:B------:R-:W-:-:S02]  /*722e0*/  PRMT R2, R37, 0x7632, R2 ;  /* 0x0000763225027816 */ /* 0x000fc40000000002 */
[----:B----4-:R-:W-:Y:S01]  /*722f0*/  ISETP.LT.AND P2, PT, R0, R8, !P0 ;  /* 0x000000080000720c */ /* 0x010fe20004741270 */
[----:B------:R-:W4:Y:S01]  /*72300*/  LDL.LU.64 R22, [R1+0x658] ;  /* 0x0006580001167983 */ /* 0x000f220000300a00 */
[----:B------:R-:W0:Y:S03]  /*72310*/  LDC R9, c[0x0][0x22c] ;  /* 0x00008b00ff097b82 */ /* 0x000e260000000800 */
[----:B------:R1:W-:Y:S04]  /*72320*/  @P1 STG.E.U16 desc[UR4][R32.64], R37 ;  /* 0x0000002520001986 */ /* 0x0003e8000c101504 */
[----:B------:R-:W-:Y:S01]  /*72330*/  @P3 STG.E.U16 desc[UR4][R20.64], R2 ;  /* 0x0000000214003986 */ /* 0x000fe2000c101504 */
[----:B------:R-:W0:Y:S03]  /*72340*/  LDC R4, c[0x0][0x22c] ;  /* 0x00008b00ff047b82 */ /* 0x000e260000000800 */
[----:B-1----:R-:W4:Y:S04]  /*72350*/  LDL.LU.64 R34, [R1+0x650] ;  /* 0x0006500001227983 */ /* 0x002f280000300a00 */
[----:B------:R-:W4:Y:S01]  /*72360*/  LDL.LU.64 R32, [R1+0x648] ;  /* 0x0006480001207983 */ /* 0x000f220000300a00 */
[----:B------:R-:W1:Y:S08]  /*72370*/  LDC R8, c[0x0][0x22c] ;  /* 0x00008b00ff087b82 */ /* 0x000e700000000800 */
[----:B------:R-:W4:Y:S01]  /*72380*/  LDC R10, c[0x0][0x22c] ;  /* 0x00008b00ff0a7b82 */ /* 0x000f220000000800 */
[----:B--2---:R2:W-:Y:S02]  /*72390*/  @P4 STG.E.U16 desc[UR4][R40.64], R38 ;  /* 0x0000002628004986 */ /* 0x0045e4000c101504 */
[----:B--2---:R-:W-:-:S05]  /*723a0*/  PRMT R38, R38, 0x7632, R38 ;  /* 0x0000763226267816 */ /* 0x004fca0000000026 */
[----:B------:R2:W-:Y:S04]  /*723b0*/  @P2 STG.E.U16 desc[UR4][R44.64], R38 ;  /* 0x000000262c002986 */ /* 0x0005e8000c101504 */
[----:B--2---:R-:W2:Y:S01]  /*723c0*/  LDL.LU.64 R44, [R1+0x2148] ;  /* 0x00214800012c7983 */ /* 0x004ea20000300a00 */
[C---:B------:R-:W-:Y:S02]  /*723d0*/  VIADD R0, R3.reuse, 0x116 ;  /* 0x0000011603007836 */ /* 0x040fe40000000000 */
[C---:B------:R-:W-:Y:S01]  /*723e0*/  VIADD R2, R3.reuse, 0x118 ;  /* 0x0000011803027836 */ /* 0x040fe20000000000 */
[----:B------:R-:W2:Y:S02]  /*723f0*/  LDL.LU.64 R40, [R1+0x638] ;  /* 0x0006380001287983 */ /* 0x000ea40000300a00 */
[----:B0-----:R-:W-:Y:S01]  /*72400*/  ISETP.LT.AND P1, PT, R0, R5, !P0 ;  /* 0x000000050000720c */ /* 0x001fe20004721270 */
[C---:B------:R-:W-:Y:S01]  /*72410*/  VIADD R0, R3.reuse, 0x117 ;  /* 0x0000011703007836 */ /* 0x040fe20000000000 */
[----:B------:R-:W-:Y:S01]  /*72420*/  ISETP.LT.AND P3, PT, R2, R4, !P0 ;  /* 0x000000040200720c */ /* 0x000fe20004761270 */
[----:B------:R-:W0:Y:S03]  /*72430*/  LDC R5, c[0x0][0x22c] ;  /* 0x00008b00ff057b82 */ /* 0x000e260000000800 */
[----:B------:R-:W-:Y:S01]  /*72440*/  ISETP.LT.AND P2, PT, R0, R9, !P0 ;  /* 0x000000090000720c */ /* 0x000fe20004741270 */
[----:B------:R-:W-:Y:S01]  /*72450*/  VIADD R0, R3, 0x119 ;  /* 0x0000011903007836 */ /* 0x000fe20000000000 */
[----:B------:R-:W-:-:S03]  /*72460*/  PRMT R2, R39, 0x7632, R2 ;  /* 0x0000763227027816 */ /* 0x000fc60000000002 */
[----:B------:R-:W0:Y:S01]  /*72470*/  LDC R4, c[0x0][0x22c] ;  /* 0x00008b00ff047b82 */ /* 0x000e220000000800 */
[----:B------:R-:W-:Y:S01]  /*72480*/  ISETP.LT.AND P4, PT, R0, R11, !P0 ;  /* 0x0000000b0000720c */ /* 0x000fe20004781270 */
[C---:B------:R-:W-:Y:S01]  /*72490*/  VIADD R0, R3.reuse, 0x11a ;  /* 0x0000011a03007836 */ /* 0x040fe20000000000 */
[----:B---3--:R3:W-:Y:S04]  /*724a0*/  @P1 STG.E.U16 desc[UR4][R42.64], R39 ;  /* 0x000000272a001986 */ /* 0x0087e8000c101504 */
[----:B-1----:R-:W-:Y:S01]  /*724b0*/  ISETP.LT.AND P1, PT, R0, R8, !P0 ;  /* 0x000000080000720c */ /* 0x002fe20004721270 */
[----:B----4-:R1:W-:Y:S01]  /*724c0*/  @P2 STG.E.U16 desc[UR4][R22.64], R2 ;  /* 0x0000000216002986 */ /* 0x0103e2000c101504 */
[----:B------:R-:W4:Y:S03]  /*724d0*/  LDC R9, c[0x0][0x22c] ;  /* 0x00008b00ff097b82 */ /* 0x000f260000000800 */
[----:B---3--:R-:W3:Y:S01]  /*724e0*/  LDL.LU.64 R42, [R1+0x630] ;  /* 0x00063000012a7983 */ /* 0x008ee20000300a00 */
[----:B------:R-:W-:-:S04]  /*724f0*/  VIADD R0, R3, 0x11b ;  /* 0x0000011b03007836 */ /* 0x000fc80000000000 */
[----:B------:R-:W3:Y:S01]  /*72500*/  LDC R8, c[0x0][0x22c] ;  /* 0x00008b00ff087b82 */ /* 0x000ee20000000800 */
[----:B-1----:R-:W3:Y:S07]  /*72510*/  LDL.LU.64 R22, [R1+0x620] ;  /* 0x0006200001167983 */ /* 0x002eee0000300a00 */
[----:B------:R-:W1:Y:S01]  /*72520*/  LDC R11, c[0x0][0x22c] ;  /* 0x00008b00ff0b7b82 */ /* 0x000e620000000800 */
[----:B--2---:R-:W-:Y:S01]  /*72530*/  PRMT R2, R44, 0x7632, R2 ;  /* 0x000076322c027816 */ /* 0x004fe20000000002 */
[----:B------:R2:W-:Y:S04]  /*72540*/  @P3 STG.E.U16 desc[UR4][R34.64], R44 ;  /* 0x0000002c22003986 */ /* 0x0005e8000c101504 */
[----:B------:R-:W-:Y:S04]  /*72550*/  @P4 STG.E.U16 desc[UR4][R32.64], R2 ;  /* 0x0000000220004986 */ /* 0x000fe8000c101504 */
[----:B------:R0:W-:Y:S04]  /*72560*/  @P1 STG.E.U16 desc[UR4][R46.64], R45 ;  /* 0x0000002d2e001986 */ /* 0x0001e8000c101504 */
[----:B--2---:R-:W2:Y:S04]  /*72570*/  LDL.LU.64 R34, [R1+0x618] ;  /* 0x0006180001227983 */ /* 0x004ea80000300a00 */
[----:B0-----:R-:W3:Y:S01]  /*72580*/  LDL.LU.64 R46, [R1+0x2140] ;  /* 0x00214000012e7983 */ /* 0x001ee20000300a00 */
[----:B------:R-:W-:Y:S01]  /*72590*/  ISETP.LT.AND P2, PT, R0, R5, !P0 ;  /* 0x000000050000720c */ /* 0x000fe20004741270 */
[----:B------:R-:W-:Y:S01]  /*725a0*/  VIADD R2, R3, 0x11c ;  /* 0x0000011c03027836 */ /* 0x000fe20000000000 */
[----:B------:R-:W-:Y:S01]  /*725b0*/  PRMT R45, R45, 0x7632, R45 ;  /* 0x000076322d2d7816 */ /* 0x000fe2000000002d */
[----:B------:R-:W-:Y:S01]  /*725c0*/  VIADD R0, R3, 0x11d ;  /* 0x0000011d03007836 */ /* 0x000fe20000000000 */
[----:B------:R-:W0:Y:S02]  /*725d0*/  LDC R5, c[0x0][0x22c] ;  /* 0x00008b00ff057b82 */ /* 0x000e240000000800 */
[----:B------:R-:W-:-:S02]  /*725e0*/  ISETP.LT.AND P1, PT, R2, R10, !P0 ;  /* 0x0000000a0200720c */ /* 0x000fc40004721270 */
[----:B------:R-:W-:Y:S01]  /*725f0*/  ISETP.LT.AND P3, PT, R0, R4, !P0 ;  /* 0x000000040000720c */ /* 0x000fe20004761270 */
[----:B------:R-:W-:-:S04]  /*72600*/  VIADD R2, R3, 0x11e ;  /* 0x0000011e03027836 */ /* 0x000fc80000000000 */
[----:B------:R1:W-:Y:S01]  /*72610*/  @P2 STG.E.U16 desc[UR4][R40.64], R45 ;  /* 0x0000002d28002986 */ /* 0x0003e2000c101504 */
[----:B----4-:R-:W-:Y:S01]  /*72620*/  ISETP.LT.AND P2, PT, R2, R9, !P0 ;  /* 0x000000090200720c */ /* 0x010fe20004741270 */
[----:B------:R-:W-:Y:S01]  /*72630*/  VIADD R0, R3, 0x11f ;  /* 0x0000011f03007836 */ /* 0x000fe20000000000 */
[----:B------:R-:W4:Y:S08]  /*72640*/  LDC R4, c[0x0][0x22c] ;  /* 0x00008b00ff047b82 */ /* 0x000f300000000800 */
[----:B------:R-:W4:Y:S01]  /*72650*/  LDC R10, c[0x0][0x22c] ;  /* 0x00008b00ff0a7b82 */ /* 0x000f220000000800 */
[----:B-1----:R-:W4:Y:S04]  /*72660*/  LDL.LU.64 R40, [R1+0x608] ;  /* 0x0006080001287983 */ /* 0x002f280000300a00 */
[----:B------:R-:W4:Y:S01]  /*72670*/  LDL.LU.64 R32, [R1+0x600] ;  /* 0x0006000001207983 */ /* 0x000f220000300a00 */
[----:B---3--:R-:W-:-:S03]  /*72680*/  PRMT R2, R46, 0x7632, R2 ;  /* 0x000076322e027816 */ /* 0x008fc60000000002 */
[----:B------:R-:W-:Y:S01]  /*72690*/  @P1 STG.E.U16 desc[UR4][R42.64], R46 ;  /* 0x0000002e2a001986 */ /* 0x000fe2000c101504 */
[----:B------:R-:W1:Y:S03]  /*726a0*/  LDC R9, c[0x0][0x22c] ;  /* 0x00008b00ff097b82 */ /* 0x000e660000000800 */
[----:B------:R3:W-:Y:S04]  /*726b0*/  @P3 STG.E.U16 desc[UR4][R52.64], R2 ;  /* 0x0000000234003986 */ /* 0x0007e8000c101504 */
[----:B---3--:R-:W3:Y:S01]  /*726c0*/  LDL.LU.64 R52, [R1+0x2138] ;  /* 0x0021380001347983 */ /* 0x008ee20000300a00 */
[----:B------:R-:W-:Y:S01]  /*726d0*/  ISETP.LT.AND P4, PT, R0, R8, !P0 ;  /* 0x000000080000720c */ /* 0x000fe20004781270 */
[----:B------:R-:W-:Y:S01]  /*726e0*/  VIADD R0, R3, 0x120 ;  /* 0x0000012003007836 */ /* 0x000fe20000000000 */
[----:B------:R-:W-:Y:S01]  /*726f0*/  PRMT R2, R47, 0x7632, R2 ;  /* 0x000076322f027816 */ /* 0x000fe20000000002 */
[----:B------:R-:W-:Y:S01]  /*72700*/  @P2 STG.E.U16 desc[UR4][R22.64], R47 ;  /* 0x0000002f16002986 */ /* 0x000fe2000c101504 */
[----:B------:R-:W1:Y:S02]  /*72710*/  LDC R8, c[0x0][0x22c] ;  /* 0x00008b00ff087b82 */ /* 0x000e640000000800 */
        /* <DEDUP_REMOVED lines=8> */
[----:B----4-:R-:W-:Y:S01]  /*727a0*/  ISETP.LT.AND P2, PT, R0, R4, !P0 ;  /* 0x000000040000720c */ /* 0x010fe20004741270 */
        /* <DEDUP_REMOVED lines=8> */
[----:B-1----:R-:W-:Y:S01]  /*72830*/  ISETP.LT.AND P4, PT, R0, R9, !P0 ;  /* 0x000000090000720c */ /* 0x002fe20004781270 */
        /* <DEDUP_REMOVED lines=9> */
[----:B-1----:R-:W3:Y:S04]  /*728d0*/  LDL.LU.64 R40, [R1+0x5d0] ;  /* 0x0005d00001287983 */ /* 0x002ee80000300a00 */
[----:B0-----:R-:W3:Y:S01]  /*728e0*/  LDL.LU.64 R32, [R1+0x5c8] ;  /* 0x0005c80001207983 */ /* 0x001ee20000300a00 */
        /* <DEDUP_REMOVED lines=501> */
[----:B------:R-:W4:Y:S01]  /*74840*/  LDL.LU.64 R42, [R1+0x2f0] ;  /* 0x0002f000012a7983 */ /* 0x000f220000300a00 */
[----:B------:R-:W0:Y:S03]  /*74850*/  LDC R5, c[0x0][0x22c] ;  /* 0x00008b00ff057b82 */ /* 0x000e260000000800 */
[----:B--2---:R-:W-:Y:S01]  /*74860*/  @P4 STG.E.U16 desc[UR4][R34.64], R2 ;  /* 0x0000000222004986 */ /* 0x004fe2000c101504 */
[----:B------:R-:W-:-:S03]  /*74870*/  VIADD R0, R3, 0x181 ;  /* 0x0000018103007836 */ /* 0x000fc60000000000 */
[----:B---3--:R2:W-:Y:S04]  /*74880*/  @P1 STG.E.U16 desc[UR4][R102.64], R100 ;  /* 0x0000006466001986 */ /* 0x0085e8000c101504 */
[----:B--2---:R-:W2:Y:S01]  /*74890*/  LDL.LU.64 R102, [R1+0x2070] ;  /* 0x0020700001667983 */ /* 0x004ea20000300a00 */
[----:B----4-:R-:W-:Y:S01]  /*748a0*/  ISETP.LT.AND P2, PT, R0, R4, !P0 ;  /* 0x000000040000720c */ /* 0x010fe20004741270 */
[C---:B------:R-:W-:Y:S02]  /*748b0*/  VIADD R4, R3.reuse, 0x182 ;  /* 0x0000018203047836 */ /* 0x040fe40000000000 */
        /* <DEDUP_REMOVED lines=8> */
[----:B------:R-:W-:-:S02]  /*74940*/  VIADD R0, R3, 0x185 ;  /* 0x0000018503007836 */ /* 0x000fc40000000000 */
[----:B------:R1:W-:Y:S01]  /*74950*/  @P2 STG.E.U16 desc[UR4][R40.64], R100 ;  /* 0x0000006428002986 */ /* 0x0003e2000c101504 */
[----:B------:R-:W-:Y:S02]  /*74960*/  PRMT R2, R101, 0x7632, R2 ;  /* 0x0000763265027816 */ /* 0x000fe40000000002 */
[----:B0-----:R-:W-:Y:S01]  /*74970*/  ISETP.LT.AND P2, PT, R0, R5, !P0 ;  /* 0x000000050000720c */ /* 0x001fe20004741270 */
[----:B------:R-:W3:Y:S01]  /*74980*/  LDL.LU.64 R22, [R1+0x2d8] ;  /* 0x0002d80001167983 */ /* 0x000ee20000300a00 */
[----:B------:R-:W0:Y:S03]  /*74990*/  LDC R8, c[0x0][0x22c] ;  /* 0x00008b00ff087b82 */ /* 0x000e260000000800 */
[----:B------:R1:W-:Y:S04]  /*749a0*/  @P1 STG.E.U16 desc[UR4][R32.64], R101 ;  /* 0x0000006520001986 */ /* 0x0003e8000c101504 */
[----:B------:R-:W-:Y:S01]  /*749b0*/  @P3 STG.E.U16 desc[UR4][R20.64], R2 ;  /* 0x0000000214003986 */ /* 0x000fe2000c101504 */
[----:B------:R-:W4:Y:S03]  /*749c0*/  LDC R4, c[0x0][0x22c] ;  /* 0x00008b00ff047b82 */ /* 0x000f260000000800 */
[----:B-1----:R-:W3:Y:S04]  /*749d0*/  LDL.LU.64 R40, [R1+0x2d0] ;  /* 0x0002d00001287983 */ /* 0x002ee80000300a00 */
[----:B------:R-:W3:Y:S01]  /*749e0*/  LDL.LU.64 R32, [R1+0x2c8] ;  /* 0x0002c80001207983 */ /* 0x000ee20000300a00 */
[----:B------:R-:W1:Y:S08]  /*749f0*/  LDC R5, c[0x0][0x22c] ;  /* 0x00008b00ff057b82 */ /* 0x000e700000000800 */
        /* <DEDUP_REMOVED lines=12> */
[----:B0-----:R-:W-:Y:S01]  /*74ac0*/  ISETP.LT.AND P2, PT, R0, R8, !P0 ;  /* 0x000000080000720c */ /* 0x001fe20004741270 */
[----:B------:R-:W-:Y:S01]  /*74ad0*/  VIADD R0, R3, 0x189 ;  /* 0x0000018903007836 */ /* 0x000fe20000000000 */
[----:B------:R-:W-:-:S03]  /*74ae0*/  PRMT R2, R103, 0x7632, R2 ;  /* 0x0000763267027816 */ /* 0x000fc60000000002 */
[----:B------:R-:W0:Y:S01]  /*74af0*/  LDC R4, c[0x0][0x22c] ;  /* 0x00008b00ff047b82 */ /* 0x000e220000000800 */
[----:B------:R-:W-:Y:S01]  /*74b00*/  ISETP.LT.AND P4, PT, R0, R11, !P0 ;  /* 0x0000000b0000720c */ /* 0x000fe20004781270 */
[C---:B------:R-:W-:Y:S01]  /*74b10*/  VIADD R0, R3.reuse, 0x18a ;  /* 0x0000018a03007836 */ /* 0x040fe20000000000 */
[----:B---3--:R3:W-:Y:S04]  /*74b20*/  @P1 STG.E.U16 desc[UR4][R34.64], R103 ;  /* 0x0000006722001986 */ /* 0x0087e8000c101504 */
[----:B-1----:R-:W-:Y:S01]  /*74b30*/  ISETP.LT.AND P1, PT, R0, R5, !P0 ;  /* 0x000000050000720c */ /* 0x002fe20004721270 */
[----:B------:R1:W-:Y:S01]  /*74b40*/  @P2 STG.E.U16 desc[UR4][R22.64], R2 ;  /* 0x0000000216002986 */ /* 0x0003e2000c101504 */
[----:B------:R-:W0:Y:S03]  /*74b50*/  LDC R8, c[0x0][0x22c] ;  /* 0x00008b00ff087b82 */ /* 0x000e260000000800 */
        /* <DEDUP_REMOVED lines=15> */
[----:B------:R-:W1:Y:S02]  /*74c50*/  LDC R9, c[0x0][0x22c] ;  /* 0x00008b00ff097b82 */ /* 0x000e640000000800 */
[----:B------:R-:W-:-:S02]  /*74c60*/  ISETP.LT.AND P1, PT, R2, R10, !P0 ;  /* 0x0000000a0200720c */ /* 0x000fc40004721270 */
[----:B0-----:R-:W-:Y:S01]  /*74c70*/  ISETP.LT.AND P3, PT, R0, R4, !P0 ;  /* 0x000000040000720c */ /* 0x001fe20004761270 */
[----:B------:R-:W-:-:S04]  /*74c80*/  VIADD R2, R3, 0x18e ;  /* 0x0000018e03027836 */ /* 0x000fc80000000000 */
[----:B------:R0:W-:Y:S01]  /*74c90*/  @P2 STG.E.U16 desc[UR4][R42.64], R105 ;  /* 0x000000692a002986 */ /* 0x0001e2000c101504 */
[----:B------:R-:W-:Y:S01]  /*74ca0*/  ISETP.LT.AND P2, PT, R2, R8, !P0 ;  /* 0x000000080200720c */ /* 0x000fe20004741270 */
[----:B------:R-:W-:Y:S01]  /*74cb0*/  VIADD R0, R3, 0x18f ;  /* 0x0000018f03007836 */ /* 0x000fe20000000000 */
[----:B------:R-:W2:Y:S08]  /*74cc0*/  LDC R4, c[0x0][0x22c] ;  /* 0x00008b00ff047b82 */ /* 0x000eb00000000800 */
[----:B------:R-:W2:Y:S01]  /*74cd0*/  LDC R10, c[0x0][0x22c] ;  /* 0x00008b00ff0a7b82 */ /* 0x000ea20000000800 */
[----:B0-----:R-:W2:Y:S04]  /*74ce0*/  LDL.LU.64 R42, [R1+0x268] ;  /* 0x00026800012a7983 */ /* 0x001ea80000300a00 */
[----:B------:R-:W2:Y:S01]  /*74cf0*/  LDL.LU.64 R32, [R1+0x260] ;  /* 0x0002600001207983 */ /* 0x000ea20000300a00 */
[----:B----4-:R-:W-:-:S03]  /*74d00*/  PRMT R2, R106, 0x7632, R2 ;  /* 0x000076326a027816 */ /* 0x010fc60000000002 */
[----:B---3--:R-:W-:Y:S01]  /*74d10*/  @P1 STG.E.U16 desc[UR4][R34.64], R106 ;  /* 0x0000006a22001986 */ /* 0x008fe2000c101504 */
[----:B------:R-:W0:Y:S03]  /*74d20*/  LDC R8, c[0x0][0x22c] ;  /* 0x00008b00ff087b82 */ /* 0x000e260000000800 */
[----:B------:R3:W-:Y:S04]  /*74d30*/  @P3 STG.E.U16 desc[UR4][R108.64], R2 ;  /* 0x000000026c003986 */ /* 0x0007e8000c101504 */
[----:B---3--:R-:W3:Y:S01]  /*74d40*/  LDL.LU.64 R108, [R1+0x2058] ;  /* 0x00205800016c7983 */ /* 0x008ee20000300a00 */
[----:B------:R-:W-:Y:S01]  /*74d50*/  ISETP.LT.AND P4, PT, R0, R5, !P0 ;  /* 0x000000050000720c */ /* 0x000fe20004781270 */
[----:B------:R-:W-:Y:S01]  /*74d60*/  VIADD R0, R3, 0x190 ;  /* 0x0000019003007836 */ /* 0x000fe20000000000 */
[----:B------:R-:W-:Y:S01]  /*74d70*/  PRMT R2, R107, 0x7632, R2 ;  /* 0x000076326b027816 */ /* 0x000fe20000000002 */
[----:B------:R-:W-:Y:S01]  /*74d80*/  @P2 STG.E.U16 desc[UR4][R22.64], R107 ;  /* 0x0000006b16002986 */ /* 0x000fe2000c101504 */
[----:B------:R-:W4:Y:S02]  /*74d90*/  LDC R5, c[0x0][0x22c] ;  /* 0x00008b00ff057b82 */ /* 0x000f240000000800 */
[----:B-1----:R-:W-:Y:S01]  /*74da0*/  ISETP.LT.AND P1, PT, R0, R9, !P0 ;  /* 0x000000090000720c */ /* 0x002fe20004721270 */
[----:B------:R-:W4:Y:S04]  /*74db0*/  LDL.LU.64 R20, [R1+0x248] ;  /* 0x0002480001147983 */ /* 0x000f280000300a00 */
[----:B------:R-:W4:Y:S04]  /*74dc0*/  LDL.LU.64 R34, [R1+0x240] ;  /* 0x0002400001227983 */ /* 0x000f280000300a00 */
[----:B--2---:R-:W-:Y:S01]  /*74dd0*/  @P4 STG.E.U16 desc[UR4][R40.64], R2 ;  /* 0x0000000228004986 */ /* 0x004fe2000c101504 */
[C---:B------:R-:W-:Y:S01]  /*74de0*/  VIADD R0, R3.reuse, 0x191 ;  /* 0x0000019103007836 */ /* 0x040fe20000000000 */
[----:B------:R-:W1:Y:S02]  /*74df0*/  LDC R9, c[0x0][0x22c] ;  /* 0x00008b00ff097b82 */ /* 0x000e640000000800 */
        /* <DEDUP_REMOVED lines=9> */
[----:B0-----:R-:W-:Y:S01]  /*74e90*/  ISETP.LT.AND P3, PT, R2, R8, !P0 ;  /* 0x000000080200720c */ /* 0x001fe20004761270 */
[----:B------:R-:W0:Y:S01]  /*74ea0*/  LDC R11, c[0x0][0x22c] ;  /* 0x00008b00ff0b7b82 */ /* 0x000e220000000800 */
[----:B----4-:R-:W-:Y:S01]  /*74eb0*/  ISETP.LT.AND P4, PT, R0, R5, !P0 ;  /* 0x000000050000720c */ /* 0x010fe20004781270 */
[----:B------:R-:W-:Y:S02]  /*74ec0*/  VIADD R0, R3, 0x195 ;  /* 0x0000019503007836 */ /* 0x000fe40000000000 */
[----:B------:R4:W-:Y:S01]  /*74ed0*/  @P2 STG.E.U16 desc[UR4][R42.64], R108 ;  /* 0x0000006c2a002986 */ /* 0x0009e2000c101504 */
[----:B------:R-:W-:-:S02]  /*74ee0*/  PRMT R2, R109, 0x7632, R2 ;  /* 0x000076326d027816 */ /* 0x000fc40000000002 */
[----:B------:R-:W-:Y:S01]  /*74ef0*/  ISETP.LT.AND P2, PT, R0, R10, !P0 ;  /* 0x0000000a0000720c */ /* 0x000fe20004741270 */
[----:B------:R-:W3:Y:S01]  /*74f00*/  LDL.LU.64 R22, [R1+0x1c8] ;  /* 0x0001c80001167983 */ /* 0x000ee20000300a00 */
[----:B------:R-:W0:Y:S03]  /*74f10*/  LDC R8, c[0x0][0x22c] ;  /* 0x00008b00ff087b82 */ /* 0x000e260000000800 */
[----:B------:R1:W-:Y:S04]  /*74f20*/  @P1 STG.E.U16 desc[UR4][R32.64], R109 ;  /* 0x0000006d20001986 */ /* 0x0003e8000c101504 */
[----:B------:R-:W-:Y:S01]  /*74f30*/  @P3 STG.E.U16 desc[UR4][R20.64], R2 ;  /* 0x0000000214003986 */ /* 0x000fe2000c101504 */
[----:B------:R-:W0:Y:S03]  /*74f40*/  LDC R5, c[0x0][0x22c] ;  /* 0x00008b00ff057b82 */ /* 0x000e260000000800 */
[----:B----4-:R-:W4:Y:S04]  /*74f50*/  LDL.LU.64 R42, [R1+0x1c0] ;  /* 0x0001c000012a7983 */ /* 0x010f280000300a00 */
[----:B-1----:R-:W4:Y:S01]  /*74f60*/  LDL.LU.64 R32, [R1+0x1b8] ;  /* 0x0001b80001207983 */ /* 0x002f220000300a00 */
[----:B------:R-:W1:Y:S01]  /*74f70*/  LDC R4, c[0x0][0x22c] ;  /* 0x00008b00ff047b82 */ /* 0x000e620000000800 */
[----:B------:R-:W-:-:S07]  /*74f80*/  VIADD R0, R3, 0x196 ;  /* 0x0000019603007836 */ /* 0x000fce0000000000 */
[----:B------:R-:W4:Y:S01]  /*74f90*/  LDC R10, c[0x0][0x22c] ;  /* 0x00008b00ff0a7b82 */ /* 0x000f220000000800 */
[----:B--2---:R2:W-:Y:S02]  /*74fa0*/  @P4 STG.E.U16 desc[UR4][R34.64], R110 ;  /* 0x0000006e22004986 */ /* 0x0045e4000c101504 */
[----:B--2---:R-:W-:-:S05]  /*74fb0*/  PRMT R110, R110, 0x7632, R110 ;  /* 0x000076326e6e7816 */ /* 0x004fca000000006e */
[----:B------:R2:W-:Y:S04]  /*74fc0*/  @P2 STG.E.U16 desc[UR4][R112.64], R110 ;  /* 0x0000006e70002986 */ /* 0x0005e8000c101504 */
[----:B--2---:R-:W2:Y:S01]  /*74fd0*/  LDL.LU.64 R112, [R1+0x2048] ;  /* 0x0020480001707983 */ /* 0x004ea20000300a00 */
[----:B------:R-:W-:Y:S01]  /*74fe0*/  ISETP.LT.AND P1, PT, R0, R9, !P0 ;  /* 0x000000090000720c */ /* 0x000fe20004721270 */
[C---:B------:R-:W-:Y:S01]  /*74ff0*/  VIADD R0, R3.reuse, 0x197 ;  /* 0x0000019703007836 */ /* 0x040fe20000000000 */
[----:B------:R-:W4:Y:S01]  /*75000*/  LDC R9, c[0x0][0x22c] ;  /* 0x00008b00ff097b82 */ /* 0x000f220000000800 */
[C---:B------:R-:W-:Y:S01]  /*75010*/  VIADD R2, R3.reuse, 0x198 ;  /* 0x0000019803027836 */ /* 0x040fe20000000000 */
[----:B------:R-:W4:Y:S02]  /*75020*/  LDL.LU.64 R34, [R1+0x1a8] ;  /* 0x0001a80001227983 */ /* 0x000f240000300a00 */
[----:B0-----:R-:W-:Y:S01]  /*75030*/  ISETP.LT.AND P2, PT, R0, R8, !P0 ;  /* 0x000000080000720c */ /* 0x001fe20004741270 */
[----:B------:R-:W-:Y:S01]  /*75040*/  VIADD R0, R3, 0x199 ;  /* 0x0000019903007836 */ /* 0x000fe20000000000 */
[----:B------:R-:W-:-:S02]  /*75050*/  ISETP.LT.AND P3, PT, R2, R5, !P0 ;  /* 0x000000050200720c */ /* 0x000fc40004761270 */
[----:B------:R-:W0:Y:S02]  /*75060*/  LDC R8, c[0x0][0x22c] ;  /* 0x00008b00ff087b82 */ /* 0x000e240000000800 */
[----:B------:R-:W-:Y:S01]  /*75070*/  ISETP.LT.AND P4, PT, R0, R11, !P0 ;  /* 0x0000000b0000720c */ /* 0x000fe20004781270 */
[----:B------:R-:W-:Y:S01]  /*75080*/  VIADD R0, R3, 0x19a ;  /* 0x0000019a03007836 */ /* 0x000fe20000000000 */
[----:B---3--:R3:W-:Y:S01]  /*75090*/  @P1 STG.E.U16 desc[UR4][R40.64], R111 ;  /* 0x0000006f28001986 */ /* 0x0087e2000c101504 */
[----:B------:R-:W-:-:S03]  /*750a0*/  PRMT R2, R111, 0x7632, R2 ;  /* 0x000076326f027816 */ /* 0x000fc60000000002 */
[----:B-1----:R-:W-:Y:S01]  /*750b0*/  ISETP.LT.AND P1, PT, R0, R4, !P0 ;  /* 0x000000040000720c */ /* 0x002fe20004721270 */
[----:B------:R-:W1:Y:S01]  /*750c0*/  LDC R5, c[0x0][0x22c] ;  /* 0x00008b00ff057b82 */ /* 0x000e620000000800 */
[----:B------:R3:W-:Y:S04]  /*750d0*/  @P2 STG.E.U16 desc[UR4][R22.64], R2 ;  /* 0x0000000216002986 */ /* 0x0007e8000c101504 */
[----:B---3--:R-:W3:Y:S01]  /*750e0*/  LDL.LU.64 R40, [R1+0x1a0] ;  /* 0x0001a00001287983 */ /* 0x008ee20000300a00 */
[----:B------:R-:W-:Y:S02]  /*750f0*/  VIADD R0, R3, 0x19b ;  /* 0x0000019b03007836 */ /* 0x000fe40000000000 */
[----:B------:R-:W3:Y:S01]  /*75100*/  LDC R4, c[0x0][0x22c] ;  /* 0x00008b00ff047b82 */ /* 0x000ee20000000800 */
[----:B------:R-:W3:Y:S01]  /*75110*/  LDL.LU.64 R22, [R1+0x190] ;  /* 0x0001900001167983 */ /* 0x000ee20000300a00 */
[----:B--2---:R-:W-:-:S03]  /*75120*/  PRMT R2, R112, 0x7632, R2 ;  /* 0x0000763270027816 */ /* 0x004fc60000000002 */
[----:B----4-:R2:W-:Y:S04]  /*75130*/  @P3 STG.E.U16 desc[UR4][R42.64], R112 ;  /* 0x000000702a003986 */ /* 0x0105e8000c101504 */
        /* <DEDUP_REMOVED lines=8> */
[----:B------:R-:W2:Y:S01]  /*751c0*/  LDL.LU.64 R32, [R1+0x178] ;  /* 0x0001780001207983 */ /* 0x000ea20000300a00 */
[----:B------:R-:W3:Y:S01]  /*751d0*/  LDC R10, c[0x0][0x22c] ;  /* 0x00008b00ff0a7b82 */ /* 0x000ee20000000800 */
[----:B------:R-:W-:-:S02]  /*751e0*/  ISETP.LT.AND P1, PT, R2, R9, !P0 ;  /* 0x000000090200720c */ /* 0x000fc40004721270 */
[----:B0-----:R-:W-:Y:S01]  /*751f0*/  ISETP.LT.AND P3, PT, R0, R8, !P0 ;  /* 0x000000080000720c */ /* 0x001fe20004761270 */
[----:B------:R-:W-:-:S04]  /*75200*/  VIADD R0, R3, 0x19e ;  /* 0x0000019e03007836 */ /* 0x000fc80000000000 */
[----:B------:R0:W-:Y:S01]  /*75210*/  @P2 STG.E.U16 desc[UR4][R34.64], R113 ;  /* 0x0000007122002986 */ /* 0x0001e2000c101504 */
[----:B-1----:R-:W-:Y:S01]  /*75220*/  ISETP.LT.AND P2, PT, R0, R5, !P0 ;  /* 0x000000050000720c */ /* 0x002fe20004741270 */
[----:B------:R-:W-:Y:S01]  /*75230*/  VIADD R2, R3, 0x19f ;  /* 0x0000019f03027836 */ /* 0x000fe20000000000 */
[----:B------:R-:W1:Y:S08]  /*75240*/  LDC R9, c[0x0][0x22c] ;  /* 0x00008b00ff097b82 */ /* 0x000e700000000800 */
[----:B------:R-:W1:Y:S01]  /*75250*/  LDC R8, c[0x0][0x22c] ;  /* 0x00008b00ff087b82 */ /* 0x000e620000000800 */
[----:B0-----:R-:W2:Y:S01]  /*75260*/  LDL.LU.64 R34, [R1+0x170] ;  /* 0x0001700001227983 */ /* 0x001ea20000300a00 */
[----:B----4-:R-:W-:-:S03]  /*75270*/  PRMT R0, R114, 0x7632, R0 ;  /* 0x0000763272007816 */ /* 0x010fc60000000000 */
[----:B---3--:R-:W-:Y:S04]  /*75280*/  @P1 STG.E.U16 desc[UR4][R40.64], R114 ;  /* 0x0000007228001986 */ /* 0x008fe8000c101504 */
[----:B------:R0:W-:Y:S04]  /*75290*/  @P3 STG.E.U16 desc[UR4][R116.64], R0 ;  /* 0x0000000074003986 */ /* 0x0001e8000c101504 */
[----:B0-----:R-:W3:Y:S01]  /*752a0*/  LDL.LU.64 R116, [R1+0x2038] ;  /* 0x0020380001747983 */ /* 0x001ee20000300a00 */
[C---:B------:R-:W-:Y:S01]  /*752b0*/  VIADD R5, R3.reuse, 0x1a0 ;  /* 0x000001a003057836 */ /* 0x040fe20000000000 */
[----:B------:R-:W-:Y:S01]  /*752c0*/  ISETP.LT.AND P4, PT, R2, R4, !P0 ;  /* 0x000000040200720c */ /* 0x000fe20004781270 */
[----:B------:R-:W-:Y:S01]  /*752d0*/  VIADD R11, R3, 0x1a2 ;  /* 0x000001a2030b7836 */ /* 0x000fe20000000000 */
[----:B------:R-:W-:Y:S01]  /*752e0*/  PRMT R12, R115, 0x7632, R12 ;  /* 0x00007632730c7816 */ /* 0x000fe2000000000c */
[----:B------:R-:W-:Y:S01]  /*752f0*/  @P2 STG.E.U16 desc[UR4][R22.64], R115 ;  /* 0x0000007316002986 */ /* 0x000fe2000c101504 */
[----:B------:R-:W-:Y:S01]  /*75300*/  ISETP.LT.AND P1, PT, R5, R10, !P0 ;  /* 0x0000000a0500720c */ /* 0x000fe20004721270 */
[----:B------:R-:W0:Y:S02]  /*75310*/  LDC R2, c[0x0][0x22c] ;  /* 0x00008b00ff027b82 */ /* 0x000e240000000800 */
[----:B------:R-:W4:Y:S04]  /*75320*/  LDL.LU.64 R20, [R1+0x168] ;  /* 0x0001680001147983 */ /* 0x000f280000300a00 */
[----:B------:R-:W4:Y:S02]  /*75330*/  LDL.LU.64 R40, [R1+0x160] ;  /* 0x0001600001287983 */ /* 0x000f240000300a00 */
[----:B------:R-:W0:Y:S02]  /*75340*/  LDC R4, c[0x0][0x22c] ;  /* 0x00008b00ff047b82 */ /* 0x000e240000000800 */
[----:B--2---:R-:W-:Y:S01]  /*75350*/  @P4 STG.E.U16 desc[UR4][R42.64], R12 ;  /* 0x0000000c2a004986 */ /* 0x004fe2000c101504 */
[----:B------:R-:W-:-:S05]  /*75360*/  VIADD R10, R3, 0x1a1 ;  /* 0x000001a1030a7836 */ /* 0x000fca0000000000 */
[----:B------:R-:W2:Y:S01]  /*75370*/  LDC R5, c[0x0][0x22c] ;  /* 0x00008b00ff057b82 */ /* 0x000ea20000000800 */
[C---:B------:R-:W-:Y:S02]  /*75380*/  VIADD R13, R3.reuse, 0x1a3 ;  /* 0x000001a3030d7836 */ /* 0x040fe40000000000 */
[----:B------:R-:W-:-:S05]  /*75390*/  VIADD R15, R3, 0x1a4 ;  /* 0x000001a4030f7836 */ /* 0x000fca0000000000 */
[----:B------:R-:W4:Y:S01]  /*753a0*/  LDC R0, c[0x0][0x22c] ;  /* 0x00008b00ff007b82 */ /* 0x000f220000000800 */
[----:B---3--:R3:W-:Y:S04]  /*753b0*/  @P1 STG.E.U16 desc[UR4][R118.64], R116 ;  /* 0x0000007476001986 */ /* 0x0087e8000c101504 */
[----:B---3--:R-:W3:Y:S01]  /*753c0*/  LDL.LU.64 R118, [R1+0x2030] ;  /* 0x0020300001767983 */ /* 0x008ee20000300a00 */
[----:B-1----:R-:W-:Y:S02]  /*753d0*/  ISETP.LT.AND P2, PT, R10, R9, !P0 ;  /* 0x000000090a00720c */ /* 0x002fe40004741270 */
[----:B------:R-:W-:Y:S01]  /*753e0*/  ISETP.LT.AND P1, PT, R11, R8, !P0 ;  /* 0x000000080b00720c */ /* 0x000fe20004721270 */
[----:B------:R-:W-:Y:S01]  /*753f0*/  VIADD R8, R3, 0x1a5 ;  /* 0x000001a503087836 */ /* 0x000fe20000000000 */
[----:B------:R-:W-:Y:S01]  /*75400*/  PRMT R10, R116, 0x7632, R10 ;  /* 0x00007632740a7816 */ /* 0x000fe2000000000a */
[----:B------:R-:W3:Y:S01]  /*75410*/  LDL.LU.64 R42, [R1+0x150] ;  /* 0x00015000012a7983 */ /* 0x000ee20000300a00 */
[----:B0-----:R-:W-:Y:S01]  /*75420*/  ISETP.LT.AND P3, PT, R13, R2, !P0 ;  /* 0x000000020d00720c */ /* 0x001fe20004761270 */
[----:B------:R-:W0:Y:S01]  /*75430*/  LDC R9, c[0x0][0x22c] ;  /* 0x00008b00ff097b82 */ /* 0x000e220000000800 */
[----:B------:R-:W-:Y:S01]  /*75440*/  ISETP.LT.AND P4, PT, R15, R4, !P0 ;  /* 0x000000040f00720c */ /* 0x000fe20004781270 */
[----:B------:R-:W3:Y:S04]  /*75450*/  LDL.LU.64 R22, [R1+0x148] ;  /* 0x0001480001167983 */ /* 0x000ee80000300a00 */
[----:B------:R1:W-:Y:S01]  /*75460*/  @P2 STG.E.U16 desc[UR4][R32.64], R10 ;  /* 0x0000000a20002986 */ /* 0x0003e2000c101504 */
[----:B--2---:R-:W-:Y:S01]  /*75470*/  ISETP.LT.AND P2, PT, R8, R5, !P0 ;  /* 0x000000050800720c */ /* 0x004fe20004741270 */
[----:B------:R-:W2:Y:S01]  /*75480*/  LDC R4, c[0x0][0x22c] ;  /* 0x00008b00ff047b82 */ /* 0x000ea20000000800 */
[----:B------:R-:W-:Y:S01]  /*75490*/  PRMT R12, R117, 0x7632, R12 ;  /* 0x00007632750c7816 */ /* 0x000fe2000000000c */
[----:B------:R1:W-:Y:S04]  /*754a0*/  @P1 STG.E.U16 desc[UR4][R34.64], R117 ;  /* 0x0000007522001986 */ /* 0x0003e8000c101504 */
[----:B----4-:R-:W-:Y:S02]  /*754b0*/  @P3 STG.E.U16 desc[UR4][R20.64], R12 ;  /* 0x0000000c14003986 */ /* 0x010fe4000c101504 */
[----:B------:R-:W4:Y:S02]  /*754c0*/  LDC R2, c[0x0][0x22c] ;  /* 0x00008b00ff027b82 */ /* 0x000f240000000800 */
[----:B-1----:R-:W2:Y:S04]  /*754d0*/  LDL.LU.64 R32, [R1+0x140] ;  /* 0x0001400001207983 */ /* 0x002ea80000300a00 */
[----:B------:R-:W2:Y:S01]  /*754e0*/  LDL.LU.64 R34, [R1+0x138] ;  /* 0x0001380001227983 */ /* 0x000ea20000300a00 */
[----:B---3--:R-:W-:-:S03]  /*754f0*/  PRMT R13, R118, 0x7632, R13 ;  /* 0x00007632760d7816 */ /* 0x008fc6000000000d */
[----:B------:R-:W-:Y:S01]  /*75500*/  @P4 STG.E.U16 desc[UR4][R40.64], R118 ;  /* 0x0000007628004986 */ /* 0x000fe2000c101504 */
[----:B------:R-:W1:Y:S03]  /*75510*/  LDC R5, c[0x0][0x22c] ;  /* 0x00008b00ff057b82 */ /* 0x000e660000000800 */
[----:B------:R3:W-:Y:S04]  /*75520*/  @P2 STG.E.U16 desc[UR4][R124.64], R13 ;  /* 0x0000000d7c002986 */ /* 0x0007e8000c101504 */
[----:B---3--:R-:W3:Y:S01]  /*75530*/  LDL.LU.64 R124, [R1+0x2028] ;  /* 0x00202800017c7983 */ /* 0x008ee20000300a00 */
[C---:B------:R-:W-:Y:S02]  /*75540*/  VIADD R8, R3.reuse, 0x1a6 ;  /* 0x000001a603087836 */ /* 0x040fe40000000000 */
[----:B------:R-:W-:Y:S01]  /*75550*/  VIADD R11, R3, 0x1a8 ;  /* 0x000001a8030b7836 */ /* 0x000fe20000000000 */
[----:B------:R-:W-:Y:S01]  /*75560*/  PRMT R10, R119, 0x7632, R10 ;  /* 0x00007632770a7816 */ /* 0x000fe2000000000a */
[----:B------:R-:W3:Y:S01]  /*75570*/  LDL.LU.64 R40, [R1+0x128] ;  /* 0x0001280001287983 */ /* 0x000ee20000300a00 */
[----:B0-----:R-:W-:Y:S01]  /*75580*/  ISETP.LT.AND P1, PT, R8, R9, !P0 ;  /* 0x000000090800720c */ /* 0x001fe20004721270 */
[----:B------:R-:W-:Y:S01]  /*75590*/  VIADD R9, R3, 0x1a7 ;  /* 0x000001a703097836 */ /* 0x000fe20000000000 */
[----:B----4-:R-:W-:Y:S01]  /*755a0*/  ISETP.LT.AND P3, PT, R11, R2, !P0 ;  /* 0x000000020b00720c */ /* 0x010fe20004761270 */
[----:B------:R-:W0:Y:S03]  /*755b0*/  LDC R8, c[0x0][0x22c] ;  /* 0x00008b00ff087b82 */ /* 0x000e260000000800 */
[----:B------:R-:W-:Y:S01]  /*755c0*/  ISETP.LT.AND P2, PT, R9, R0, !P0 ;  /* 0x000000000900720c */ /* 0x000fe20004741270 */
[----:B------:R-:W-:-:S04]  /*755d0*/  VIADD R9, R3, 0x1a9 ;  /* 0x000001a903097836 */ /* 0x000fc80000000000 */
[----:B------:R-:W4:Y:S01]  /*755e0*/  LDC R0, c[0x0][0x22c] ;  /* 0x00008b00ff007b82 */ /* 0x000f220000000800 */
[----:B--2---:R-:W-:Y:S01]  /*755f0*/  ISETP.LT.AND P4, PT, R9, R4, !P0 ;  /* 0x000000040900720c */ /* 0x004fe20004781270 */
[----:B------:R-:W-:Y:S01]  /*75600*/  VIADD R4, R3, 0x1aa ;  /* 0x000001aa03047836 */ /* 0x000fe20000000000 */
[----:B------:R2:W-:Y:S04]  /*75610*/  @P1 STG.E.U16 desc[UR4][R42.64], R119 ;  /* 0x000000772a001986 */ /* 0x0005e8000c101504 */
[----:B-1----:R-:W-:Y:S01]  /*75620*/  ISETP.LT.AND P1, PT, R4, R5, !P0 ;  /* 0x000000050400720c */ /* 0x002fe20004721270 */
[----:B------:R1:W-:Y:S01]  /*75630*/  @P2 STG.E.U16 desc[UR4][R22.64], R10 ;  /* 0x0000000a16002986 */ /* 0x0003e2000c101504 */
[----:B------:R-:W4:Y:S03]  /*75640*/  LDC R2, c[0x0][0x22c] ;  /* 0x00008b00ff027b82 */ /* 0x000f260000000800 */
[----:B--2---:R-:W2:Y:S01]  /*75650*/  LDL.LU.64 R42, [R1+0x120] ;  /* 0x00012000012a7983 */ /* 0x004ea20000300a00 */
[----:B---3--:R-:W-:-:S03]  /*75660*/  PRMT R12, R124, 0x7632, R12 ;  /* 0x000076327c0c7816 */ /* 0x008fc6000000000c */
[----:B------:R3:W-:Y:S01]  /*75670*/  @P3 STG.E.U16 desc[UR4][R32.64], R124 ;  /* 0x0000007c20003986 */ /* 0x0007e2000c101504 */
[C---:B------:R-:W-:Y:S01]  /*75680*/  VIADD R9, R3.reuse, 0x1ab ;  /* 0x000001ab03097836 */ /* 0x040fe20000000000 */
[----:B------:R-:W2:Y:S02]  /*75690*/  LDC R4, c[0x0][0x22c] ;  /* 0x00008b00ff047b82 */ /* 0x000ea40000000800 */
[----:B-1----:R-:W2:Y:S04]  /*756a0*/  LDL.LU.64 R22, [R1+0x110] ;  /* 0x0001100001167983 */ /* 0x002ea80000300a00 */
[----:B------:R-:W-:Y:S01]  /*756b0*/  @P4 STG.E.U16 desc[UR4][R34.64], R12 ;  /* 0x0000000c22004986 */ /* 0x000fe2000c101504 */
[----:B------:R-:W-:Y:S01]  /*756c0*/  VIADD R11, R3, 0x1ad ;  /* 0x000001ad030b7836 */ /* 0x000fe20000000000 */
[----:B------:R-:W1:Y:S02]  /*756d0*/  LDC R5, c[0x0][0x22c] ;  /* 0x00008b00ff057b82 */ /* 0x000e640000000800 */
[----:B---3--:R-:W3:Y:S04]  /*756e0*/  LDL.LU.64 R32, [R1+0x108] ;  /* 0x0001080001207983 */ /* 0x008ee80000300a00 */
[----:B------:R0:W-:Y:S04]  /*756f0*/  @P1 STG.E.U16 desc[UR4][R126.64], R125 ;  /* 0x0000007d7e001986 */ /* 0x0001e8000c101504 */
[----:B0-----:R-:W2:Y:S01]  /*75700*/  LDL.LU.64 R126, [R1+0x2020] ;  /* 0x00202000017e7983 */ /* 0x001ea20000300a00 */
[----:B------:R-:W-:Y:S01]  /*75710*/  ISETP.LT.AND P2, PT, R9, R8, !P0 ;  /* 0x000000080900720c */ /* 0x000fe20004741270 */
[----:B------:R-:W-:Y:S01]  /*75720*/  VIADD R9, R3, 0x1ac ;  /* 0x000001ac03097836 */ /* 0x000fe20000000000 */
[----:B----4-:R-:W-:Y:S01]  /*75730*/  ISETP.LT.AND P3, PT, R11, R2, !P0 ;  /* 0x000000020b00720c */ /* 0x010fe20004761270 */
[----:B------:R-:W4:Y:S01]  /*75740*/  LDL.LU.64 R34, [R1+0xf8] ;  /* 0x0000f80001227983 */ /* 0x000f220000300a00 */
[----:B------:R-:W-:Y:S01]  /*75750*/  PRMT R10, R125, 0x7632, R10 ;  /* 0x000076327d0a7816 */ /* 0x000fe2000000000a */
[----:B------:R-:W0:Y:S01]  /*75760*/  LDC R8, c[0x0][0x22c] ;  /* 0x00008b00ff087b82 */ /* 0x000e220000000800 */
[----:B------:R-:W-:-:S07]  /*75770*/  ISETP.LT.AND P1, PT, R9, R0, !P0 ;  /* 0x000000000900720c */ /* 0x000fce0004721270 */
[----:B------:R1:W-:Y:S01]  /*75780*/  @P2 STG.E.U16 desc[UR4][R40.64], R10 ;  /* 0x0000000a28002986 */ /* 0x0003e2000c101504 */
[----:B------:R-:W-:Y:S01]  /*75790*/  VIADD R9, R3, 0x1ae ;  /* 0x000001ae03097836 */ /* 0x000fe20000000000 */
[----:B------:R-:W4:Y:S02]  /*757a0*/  LDC R0, c[0x0][0x22c] ;  /* 0x00008b00ff007b82 */ /* 0x000f240000000800 */
[----:B-1----:R-:W4:Y:S01]  /*757b0*/  LDL.LU.64 R40, [R1+0xf0] ;  /* 0x0000f00001287983 */ /* 0x002f220000300a00 */
[----:B--2---:R-:W-:-:S03]  /*757c0*/  PRMT R12, R126, 0x7632, R12 ;  /* 0x000076327e0c7816 */ /* 0x004fc6000000000c */
[----:B------:R-:W-:Y:S04]  /*757d0*/  @P1 STG.E.U16 desc[UR4][R42.64], R126 ;  /* 0x0000007e2a001986 */ /* 0x000fe8000c101504 */
[----:B------:R1:W-:Y:S04]  /*757e0*/  @P3 STG.E.U16 desc[UR4][R132.64], R12 ;  /* 0x0000000c84003986 */ /* 0x0003e8000c101504 */
[----:B-1----:R-:W2:Y:S01]  /*757f0*/  LDL.LU.64 R132, [R1+0x2018] ;  /* 0x0020180001847983 */ /* 0x002ea20000300a00 */
[----:B------:R-:W-:Y:S01]  /*75800*/  VIADD R2, R3, 0x1af ;  /* 0x000001af03027836 */ /* 0x000fe20000000000 */
[----:B------:R-:W-:Y:S01]  /*75810*/  ISETP.LT.AND P2, PT, R9, R4, !P0 ;  /* 0x000000040900720c */ /* 0x000fe20004741270 */
[----:B------:R-:W-:Y:S01]  /*75820*/  VIADD R9, R3, 0x1b0 ;  /* 0x000001b003097836 */ /* 0x000fe20000000000 */
[----:B------:R-:W-:Y:S01]  /*75830*/  PRMT R13, R127, 0x7632, R13 ;  /* 0x000076327f0d7816 */ /* 0x000fe2000000000d */
[----:B------:R-:W4:Y:S01]  /*75840*/  LDL.LU.64 R20, [R1+0xe8] ;  /* 0x0000e80001147983 */ /* 0x000f220000300a00 */
[----:B------:R-:W-:Y:S01]  /*75850*/  ISETP.LT.AND P4, PT, R2, R5, !P0 ;  /* 0x000000050200720c */ /* 0x000fe20004781270 */
[----:B------:R-:W1:Y:S01]  /*75860*/  LDC R4, c[0x0][0x22c] ;  /* 0x00008b00ff047b82 */ /* 0x000e620000000800 */
[----:B0-----:R-:W-:Y:S01]  /*75870*/  ISETP.LT.AND P1, PT, R9, R8, !P0 ;  /* 0x000000080900720c */ /* 0x001fe20004721270 */
[----:B------:R-:W4:Y:S06]  /*75880*/  LDL.LU.64 R42, [R1+0xe0] ;  /* 0x0000e000012a7983 */ /* 0x000f2c0000300a00 */
[----:B------:R-:W-:Y:S01]  /*75890*/  @P2 STG.E.U16 desc[UR4][R22.64], R127 ;  /* 0x0000007f16002986 */ /* 0x000fe2000c101504 */
[----:B------:R-:W0:Y:S03]  /*758a0*/  LDC R5, c[0x0][0x22c] ;  /* 0x00008b00ff057b82 */ /* 0x000e260000000800 */
[----:B---3--:R-:W-:Y:S05]  /*758b0*/  @P4 STG.E.U16 desc[UR4][R32.64], R13 ;  /* 0x0000000d20004986 */ /* 0x008fea000c101504 */
[----:B------:R-:W3:Y:S01]  /*758c0*/  LDC R2, c[0x0][0x22c] ;  /* 0x00008b00ff027b82 */ /* 0x000ee20000000800 */
[----:B------:R-:W-:-:S07]  /*758d0*/  VIADD R9, R3, 0x1b1 ;  /* 0x000001b103097836 */ /* 0x000fce0000000000 */
[----:B------:R-:W1:Y:S01]  /*758e0*/  LDC R8, c[0x0][0x22c] ;  /* 0x00008b00ff087b82 */ /* 0x000e620000000800 */
[----:B--2---:R2:W-:Y:S04]  /*758f0*/  @P1 STG.E.U16 desc[UR4][R134.64], R132 ;  /* 0x0000008486001986 */ /* 0x0045e8000c101504 */
[----:B--2---:R-:W2:Y:S01]  /*75900*/  LDL.LU.64 R134, [R1+0x2010] ;  /* 0x0020100001867983 */ /* 0x004ea20000300a00 */
[----:B----4-:R-:W-:Y:S01]  /*75910*/  ISETP.LT.AND P2, PT, R9, R0, !P0 ;  /* 0x000000000900720c */ /* 0x010fe20004741270 */
[C---:B------:R-:W-:Y:S02]  /*75920*/  VIADD R10, R3.reuse, 0x1b4 ;  /* 0x000001b4030a7836 */ /* 0x040fe40000000000 */
[C---:B------:R-:W-:Y:S01]  /*75930*/  VIADD R11, R3.reuse, 0x1b3 ;  /* 0x000001b3030b7836 */ /* 0x040fe20000000000 */
[----:B------:R-:W4:Y:S01]  /*75940*/  LDL.LU.64 R22, [R1+0xd0] ;  /* 0x0000d00001167983 */ /* 0x000f220000300a00 */
[----:B------:R-:W-:Y:S01]  /*75950*/  VIADD R9, R3, 0x1b2 ;  /* 0x000001b203097836 */ /* 0x000fe20000000000 */
[----:B0-----:R-:W-:Y:S01]  /*75960*/  ISETP.LT.AND P4, PT, R10, R5, !P0 ;  /* 0x000000050a00720c */ /* 0x001fe20004781270 */
[----:B------:R-:W0:Y:S01]  /*75970*/  LDC R0, c[0x0][0x22c] ;  /* 0x00008b00ff007b82 */ /* 0x000e220000000800 */
[----:B------:R-:W-:Y:S01]  /*75980*/  PRMT R10, R132, 0x7632, R10 ;  /* 0x00007632840a7816 */ /* 0x000fe2000000000a */
[----:B------:R-:W4:Y:S01]  /*75990*/  LDL.LU.64 R32, [R1+0xc8] ;  /* 0x0000c80001207983 */ /* 0x000f220000300a00 */
[----:B---3--:R-:W-:Y:S01]  /*759a0*/  ISETP.LT.AND P1, PT, R9, R2, !P0 ;  /* 0x000000020900720c */ /* 0x008fe20004721270 */
[----:B------:R-:W-:Y:S01]  /*759b0*/  VIADD R9, R3, 0x1b5 ;  /* 0x000001b503097836 */ /* 0x000fe20000000000 */
[----:B-1----:R-:W-:Y:S01]  /*759c0*/  ISETP.LT.AND P3, PT, R11, R4, !P0 ;  /* 0x000000040b00720c */ /* 0x002fe20004761270 */
[----:B------:R1:W-:Y:S01]  /*759d0*/  @P2 STG.E.U16 desc[UR4][R34.64], R10 ;  /* 0x0000000a22002986 */ /* 0x0003e2000c101504 */
[----:B------:R-:W-:Y:S01]  /*759e0*/  PRMT R12, R133, 0x7632, R12 ;  /* 0x00007632850c7816 */ /* 0x000fe2000000000c */
[----:B------:R-:W3:Y:S01]  /*759f0*/  LDC R5, c[0x0][0x22c] ;  /* 0x00008b00ff057b82 */ /* 0x000ee20000000800 */
[----:B------:R-:W-:-:S07]  /*75a00*/  ISETP.LT.AND P2, PT, R9, R8, !P0 ;  /* 0x000000080900720c */ /* 0x000fce0004741270 */
[----:B------:R1:W-:Y:S01]  /*75a10*/  @P1 STG.E.U16 desc[UR4][R40.64], R133 ;  /* 0x0000008528001986 */ /* 0x0003e2000c101504 */
[----:B------:R-:W3:Y:S03]  /*75a20*/  LDC R2, c[0x0][0x22c] ;  /* 0x00008b00ff027b82 */ /* 0x000ee60000000800 */
[----:B------:R-:W-:Y:S04]  /*75a30*/  @P3 STG.E.U16 desc[UR4][R20.64], R12 ;  /* 0x0000000c14003986 */ /* 0x000fe8000c101504 */
[----:B-1----:R-:W4:Y:S01]  /*75a40*/  LDL.LU.64 R34, [R1+0xc0] ;  /* 0x0000c00001227983 */ /* 0x002f220000300a00 */
[----:B------:R-:W1:Y:S03]  /*75a50*/  LDC R4, c[0x0][0x22c] ;  /* 0x00008b00ff047b82 */ /* 0x000e660000000800 */
[----:B------:R-:W4:Y:S05]  /*75a60*/  LDL.LU.64 R40, [R1+0xb8] ;  /* 0x0000b80001287983 */ /* 0x000f2a0000300a00 */
[----:B------:R-:W4:Y:S01]  /*75a70*/  LDC R8, c[0x0][0x22c] ;  /* 0x00008b00ff087b82 */ /* 0x000f220000000800 */
[----:B--2---:R-:W-:Y:S01]  /*75a80*/  PRMT R13, R134, 0x7632, R13 ;  /* 0x00007632860d7816 */ /* 0x004fe2000000000d */
[----:B------:R-:W-:Y:S04]  /*75a90*/  @P4 STG.E.U16 desc[UR4][R42.64], R134 ;  /* 0x000000862a004986 */ /* 0x000fe8000c101504 */
[----:B------:R2:W-:Y:S04]  /*75aa0*/  @P2 STG.E.U16 desc[UR4][R140.64], R13 ;  /* 0x0000000d8c002986 */ /* 0x0005e8000c101504 */
[----:B--2---:R-:W2:Y:S01]  /*75ab0*/  LDL.LU.64 R140, [R1+0x2008] ;  /* 0x00200800018c7983 */ /* 0x004ea20000300a00 */
[----:B------:R-:W-:-:S02]  /*75ac0*/  VIADD R9, R3, 0x1b6 ;  /* 0x000001b603097836 */ /* 0x000fc40000000000 */
[----:B------:R-:W-:Y:S01]  /*75ad0*/  VIADD R10, R3, 0x1b9 ;  /* 0x000001b9030a7836 */ /* 0x000fe20000000000 */
[----:B------:R-:W2:Y:S02]  /*75ae0*/  LDL.LU.64 R42, [R1+0xa8] ;  /* 0x0000a800012a7983 */ /* 0x000ea40000300a00 */
[----:B0-----:R-:W-:Y:S01]  /*75af0*/  ISETP.LT.AND P1, PT, R9, R0, !P0 ;  /* 0x000000000900720c */ /* 0x001fe20004721270 */
[C---:B------:R-:W-:Y:S01]  /*75b00*/  VIADD R9, R3.reuse, 0x1b7 ;  /* 0x000001b703097836 */ /* 0x040fe20000000000 */
[----:B---3--:R-:W-:Y:S01]  /*75b10*/  ISETP.LT.AND P4, PT, R10, R5, !P0 ;  /* 0x000000050a00720c */ /* 0x008fe20004781270 */
[C---:B------:R-:W-:Y:S01]  /*75b20*/  VIADD R11, R3.reuse, 0x1b8 ;  /* 0x000001b8030b7836 */ /* 0x040fe20000000000 */
[----:B------:R-:W3:Y:S01]  /*75b30*/  LDL.LU.64 R18, [R1+0xa0] ;  /* 0x0000a00001127983 */ /* 0x000ee20000300a00 */
[----:B------:R-:W-:Y:S01]  /*75b40*/  VIADD R5, R3, 0x1ba ;  /* 0x000001ba03057836 */ /* 0x000fe20000000000 */
[----:B------:R-:W-:Y:S01]  /*75b50*/  ISETP.LT.AND P2, PT, R9, R2, !P0 ;  /* 0x000000020900720c */ /* 0x000fe20004741270 */
[----:B------:R-:W0:Y:S01]  /*75b60*/  LDC R0, c[0x0][0x22c] ;  /* 0x00008b00ff007b82 */ /* 0x000e220000000800 */
[----:B-1----:R-:W-:Y:S01]  /*75b70*/  ISETP.LT.AND P3, PT, R11, R4, !P0 ;  /* 0x000000040b00720c */ /* 0x002fe20004761270 */
[----:B------:R-:W3:Y:S04]  /*75b80*/  LDL.LU.64 R20, [R1+0x90] ;  /* 0x0000900001147983 */ /* 0x000ee80000300a00 */
[----:B----4-:R1:W-:Y:S01]  /*75b90*/  @P1 STG.E.U16 desc[UR4][R22.64], R135 ;  /* 0x0000008716001986 */ /* 0x0103e2000c101504 */
[----:B------:R-:W-:Y:S01]  /*75ba0*/  ISETP.LT.AND P1, PT, R5, R8, !P0 ;  /* 0x000000080500720c */ /* 0x000fe20004721270 */
[----:B------:R-:W4:Y:S01]  /*75bb0*/  LDC R2, c[0x0][0x22c] ;  /* 0x00008b00ff027b82 */ /* 0x000f220000000800 */
[----:B------:R-:W-:-:S05]  /*75bc0*/  PRMT R10, R135, 0x7632, R10 ;  /* 0x00007632870a7816 */ /* 0x000fca000000000a */
[----:B------:R-:W-:Y:S02]  /*75bd0*/  @P2 STG.E.U16 desc[UR4][R32.64], R10 ;  /* 0x0000000a20002986 */ /* 0x000fe4000c101504 */
[----:B------:R-:W4:Y:S02]  /*75be0*/  LDC R4, c[0x0][0x22c] ;  /* 0x00008b00ff047b82 */ /* 0x000f240000000800 */
[----:B-1----:R-:W3:Y:S01]  /*75bf0*/  LDL.LU.64 R22, [R1+0x88] ;  /* 0x0000880001167983 */ /* 0x002ee20000300a00 */
[----:B--2---:R-:W-:-:S03]  /*75c00*/  PRMT R12, R140, 0x7632, R12 ;  /* 0x000076328c0c7816 */ /* 0x004fc6000000000c */
[----:B------:R-:W-:Y:S01]  /*75c10*/  @P3 STG.E.U16 desc[UR4][R34.64], R140 ;  /* 0x0000008c22003986 */ /* 0x000fe2000c101504 */
[C---:B------:R-:W-:Y:S01]  /*75c20*/  VIADD R9, R3.reuse, 0x1bb ;  /* 0x000001bb03097836 */ /* 0x040fe20000000000 */
[----:B------:R-:W1:Y:S02]  /*75c30*/  LDC R8, c[0x0][0x22c] ;  /* 0x00008b00ff087b82 */ /* 0x000e640000000800 */
[----:B------:R-:W-:Y:S04]  /*75c40*/  @P4 STG.E.U16 desc[UR4][R40.64], R12 ;  /* 0x0000000c28004986 */ /* 0x000fe8000c101504 */
[----:B------:R2:W-:Y:S01]  /*75c50*/  @P1 STG.E.U16 desc[UR4][R142.64], R141 ;  /* 0x0000008d8e001986 */ /* 0x0005e2000c101504 */
[----:B------:R-:W-:Y:S01]  /*75c60*/  VIADD R11, R3, 0x1bd ;  /* 0x000001bd030b7836 */ /* 0x000fe20000000000 */
[----:B------:R-:W1:Y:S02]  /*75c70*/  LDC R5, c[0x0][0x22c] ;  /* 0x00008b00ff057b82 */ /* 0x000e640000000800 */
[----:B--2---:R-:W2:Y:S01]  /*75c80*/  LDL.LU.64 R142, [R1+0x2000] ;  /* 0x00200000018e7983 */ /* 0x004ea20000300a00 */
[----:B0-----:R-:W-:Y:S01]  /*75c90*/  ISETP.LT.AND P2, PT, R9, R0, !P0 ;  /* 0x000000000900720c */ /* 0x001fe20004741270 */
[----:B------:R-:W-:Y:S01]  /*75ca0*/  VIADD R9, R3, 0x1bc ;  /* 0x000001bc03097836 */ /* 0x000fe20000000000 */
[----:B----4-:R-:W-:Y:S01]  /*75cb0*/  ISETP.LT.AND P3, PT, R11, R4, !P0 ;  /* 0x000000040b00720c */ /* 0x010fe20004761270 */
[----:B------:R-:W4:Y:S01]  /*75cc0*/  LDL.LU.64 R32, [R1+0x78] ;  /* 0x0000780001207983 */ /* 0x000f220000300a00 */
[----:B------:R-:W-:Y:S01]  /*75cd0*/  PRMT R10, R141, 0x7632, R10 ;  /* 0x000076328d0a7816 */ /* 0x000fe2000000000a */
[----:B------:R-:W0:Y:S01]  /*75ce0*/  LDC R0, c[0x0][0x22c] ;  /* 0x00008b00ff007b82 */ /* 0x000e220000000800 */
[----:B------:R-:W-:Y:S01]  /*75cf0*/  ISETP.LT.AND P1, PT, R9, R2, !P0 ;  /* 0x000000020900720c */ /* 0x000fe20004721270 */
[----:B------:R-:W4:Y:S04]  /*75d00*/  LDL.LU.64 R34, [R1+0x70] ;  /* 0x0000700001227983 */ /* 0x000f280000300a00 */
[----:B------:R-:W4:Y:S04]  /*75d10*/  LDL.LU.64 R40, [R1+0x68] ;  /* 0x0000680001287983 */ /* 0x000f280000300a00 */
[----:B------:R3:W-:Y:S01]  /*75d20*/  @P2 STG.E.U16 desc[UR4][R42.64], R10 ;  /* 0x0000000a2a002986 */ /* 0x0007e2000c101504 */
[----:B------:R-:W-:Y:S01]  /*75d30*/  VIADD R9, R3, 0x1bf ;  /* 0x000001bf03097836 */ /* 0x000fe20000000000 */
[----:B------:R-:W4:Y:S02]  /*75d40*/  LDC R2, c[0x0][0x22c] ;  /* 0x00008b00ff027b82 */ /* 0x000f240000000800 */
[----:B---3--:R-:W3:Y:S01]  /*75d50*/  LDL.LU.64 R42, [R1+0x60] ;  /* 0x00006000012a7983 */ /* 0x008ee20000300a00 */
[----:B--2---:R-:W-:-:S03]  /*75d60*/  PRMT R11, R142, 0x7632, R11 ;  /* 0x000076328e0b7816 */ /* 0x004fc6000000000b */
[----:B------:R-:W-:Y:S04]  /*75d70*/  @P1 STG.E.U16 desc[UR4][R18.64], R142 ;  /* 0x0000008e12001986 */ /* 0x000fe8000c101504 */
[----:B------:R2:W-:Y:S04]  /*75d80*/  @P3 STG.E.U16 desc[UR4][R148.64], R11 ;  /* 0x0000000b94003986 */ /* 0x0005e8000c101504 */
[----:B--2---:R-:W2:Y:S01]  /*75d90*/  LDL.LU.64 R148, [R1+0x1ff8] ;  /* 0x001ff80001947983 */ /* 0x004ea20000300a00 */
[----:B------:R-:W-:Y:S01]  /*75da0*/  VIADD R4, R3, 0x1be ;  /* 0x000001be03047836 */ /* 0x000fe20000000000 */
[----:B-1----:R-:W-:Y:S01]  /*75db0*/  ISETP.LT.AND P4, PT, R9, R8, !P0 ;  /* 0x000000080900720c */ /* 0x002fe20004781270 */
[----:B------:R-:W-:Y:S01]  /*75dc0*/  VIADD R9, R3, 0x1c0 ;  /* 0x000001c003097836 */ /* 0x000fe20000000000 */
[----:B------:R-:W-:Y:S01]  /*75dd0*/  PRMT R12, R143, 0x7632, R12 ;  /* 0x000076328f0c7816 */ /* 0x000fe2000000000c */
[----:B------:R-:W1:Y:S01]  /*75de0*/  LDC R8, c[0x0][0x22c] ;  /* 0x00008b00ff087b82 */ /* 0x000e620000000800 */
[----:B------:R-:W-:-:S02]  /*75df0*/  ISETP.LT.AND P2, PT, R4, R5, !P0 ;  /* 0x000000050400720c */ /* 0x000fc40004741270 */
[----:B0-----:R-:W-:-:S05]  /*75e00*/  ISETP.LT.AND P1, PT, R9, R0, !P0 ;  /* 0x000000000900720c */ /* 0x001fca0004721270 */
[----:B------:R-:W0:Y:S06]  /*75e10*/  LDC R5, c[0x0][0x22c] ;  /* 0x00008b00ff057b82 */ /* 0x000e2c0000000800 */
[----:B------:R-:W-:Y:S02]  /*75e20*/  @P2 STG.E.U16 desc[UR4][R20.64], R143 ;  /* 0x0000008f14002986 */ /* 0x000fe4000c101504 */
[----:B------:R-:W3:Y:S02]  /*75e30*/  LDC R4, c[0x0][0x22c] ;  /* 0x00008b00ff047b82 */ /* 0x000ee40000000800 */
[----:B------:R-:W-:Y:S01]  /*75e40*/  @P4 STG.E.U16 desc[UR4][R22.64], R12 ;  /* 0x0000000c16004986 */ /* 0x000fe2000c101504 */
[----:B------:R-:W-:-:S05]  /*75e50*/  VIADD R9, R3, 0x1c1 ;  /* 0x000001c103097836 */ /* 0x000fca0000000000 */
[----:B------:R-:W1:Y:S01]  /*75e60*/  LDC R0, c[0x0][0x22c] ;  /* 0x00008b00ff007b82 */ /* 0x000e620000000800 */
[----:B--2---:R2:W-:Y:S04]  /*75e70*/  @P1 STG.E.U16 desc[UR4][R150.64], R148 ;  /* 0x0000009496001986 */ /* 0x0045e8000c101504 */
[----:B--2---:R-:W2:Y:S01]  /*75e80*/  LDL.LU.64 R150, [R1+0x1ff0] ;  /* 0x001ff00001967983 */ /* 0x004ea20000300a00 */
[----:B----4-:R-:W-:Y:S01]  /*75e90*/  ISETP.LT.AND P2, PT, R9, R2, !P0 ;  /* 0x000000020900720c */ /* 0x010fe20004741270 */
[C---:B------:R-:W-:Y:S01]  /*75ea0*/  VIADD R10, R3.reuse, 0x1c3 ;  /* 0x000001c3030a7836 */ /* 0x040fe20000000000 */
[----:B------:R-:W4:Y:S01]  /*75eb0*/  LDC R2, c[0x0][0x22c] ;  /* 0x00008b00ff027b82 */ /* 0x000f220000000800 */
[C---:B------:R-:W-:Y:S02]  /*75ec0*/  VIADD R9, R3.reuse, 0x1c2 ;  /* 0x000001c203097836 */ /* 0x040fe40000000000 */
[----:B------:R-:W-:Y:S01]  /*75ed0*/  VIADD R11, R3, 0x1c4 ;  /* 0x000001c4030b7836 */ /* 0x000fe20000000000 */
[----:B0-----:R-:W-:-:S02]  /*75ee0*/  ISETP.LT.AND P3, PT, R10, R5, !P0 ;  /* 0x000000050a00720c */ /* 0x001fc40004761270 */
[----:B---3--:R-:W-:Y:S01]  /*75ef0*/  ISETP.LT.AND P1, PT, R9, R4, !P0 ;  /* 0x000000040900720c */ /* 0x008fe20004721270 */
[----:B------:R-:W-:Y:S01]  /*75f00*/  VIADD R9, R3, 0x1c5 ;  /* 0x000001c503097836 */ /* 0x000fe20000000000 */
[----:B------:R-:W-:Y:S01]  /*75f10*/  PRMT R10, R148, 0x7632, R10 ;  /* 0x00007632940a7816 */ /* 0x000fe2000000000a */
[----:B------:R-:W0:Y:S01]  /*75f20*/  LDC R4, c[0x0][0x22c] ;  /* 0x00008b00ff047b82 */ /* 0x000e220000000800 */
[----:B-1----:R-:W-:-:S03]  /*75f30*/  ISETP.LT.AND P4, PT, R11, R8, !P0 ;  /* 0x000000080b00720c */ /* 0x002fc60004781270 */
[----:B------:R-:W-:Y:S01]  /*75f40*/  @P2 STG.E.U16 desc[UR4][R32.64], R10 ;  /* 0x0000000a20002986 */ /* 0x000fe2000c101504 */
[----:B------:R-:W-:Y:S02]  /*75f50*/  ISETP.LT.AND P2, PT, R9, R0, !P0 ;  /* 0x000000000900720c */ /* 0x000fe40004741270 */
[----:B------:R-:W-:Y:S01]  /*75f60*/  PRMT R11, R149, 0x7632, R11 ;  /* 0x00007632950b7816 */ /* 0x000fe2000000000b */
[----:B------:R-:W1:Y:S02]  /*75f70*/  LDC R8, c[0x0][0x22c] ;  /* 0x00008b00ff087b82 */ /* 0x000e640000000800 */
[----:B------:R-:W-:Y:S04]  /*75f80*/  @P1 STG.E.U16 desc[UR4][R34.64], R149 ;  /* 0x0000009522001986 */ /* 0x000fe8000c101504 */
[----:B------:R-:W-:Y:S02]  /*75f90*/  @P3 STG.E.U16 desc[UR4][R40.64], R11 ;  /* 0x0000000b28003986 */ /* 0x000fe4000c101504 */
[----:B------:R-:W3:Y:S01]  /*75fa0*/  LDC R5, c[0x0][0x22c] ;  /* 0x00008b00ff057b82 */ /* 0x000ee20000000800 */
[----:B--2---:R-:W-:Y:S01]  /*75fb0*/  PRMT R12, R150, 0x7632, R12 ;  /* 0x00007632960c7816 */ /* 0x004fe2000000000c */
[----:B------:R-:W-:Y:S06]  /*75fc0*/  @P4 STG.E.U16 desc[UR4][R42.64], R150 ;  /* 0x000000962a004986 */ /* 0x000fec000c101504 */
[----:B------:R-:W2:Y:S01]  /*75fd0*/  LDC R0, c[0x0][0x22c] ;  /* 0x00008b00ff007b82 */ /* 0x000ea20000000800 */
[----:B------:R4:W-:Y:S04]  /*75fe0*/  @P2 STG.E.U16 desc[UR4][R156.64], R12 ;  /* 0x0000000c9c002986 */ /* 0x0009e8000c101504 */
[----:B----4-:R-:W4:Y:S01]  /*75ff0*/  LDL.LU.64 R156, [R1+0x1fe8] ;  /* 0x001fe800019c7983 */ /* 0x010f220000300a00 */
[----:B------:R-:W-:-:S05]  /*76000*/  VIADD R9, R3, 0x1c6 ;  /* 0x000001c603097836 */ /* 0x000fca0000000000 */
[----:B------:R-:W-:Y:S01]  /*76010*/  ISETP.LT.AND P1, PT, R9, R2, !P0 ;  /* 0x000000020900720c */ /* 0x000fe20004721270 */
[C---:B------:R-:W-:Y:S02]  /*76020*/  VIADD R9, R3.reuse, 0x1c7 ;  /* 0x000001c703097836 */ /* 0x040fe40000000000 */
[----:B------:R-:W-:Y:S01]  /*76030*/  VIADD R10, R3, 0x1c8 ;  /* 0x000001c8030a7836 */ /* 0x000fe20000000000 */
[----:B------:R-:W-:Y:S01]  /*76040*/  PRMT R11, R151, 0x7632, R11 ;  /* 0x00007632970b7816 */ /* 0x000fe2000000000b */
[----:B------:R-:W4:Y:S01]  /*76050*/  LDC R2, c[0x0][0x22c] ;  /* 0x00008b00ff027b82 */ /* 0x000f220000000800 */
[----:B0-----:R-:W-:Y:S01]  /*76060*/  ISETP.LT.AND P2, PT, R9, R4, !P0 ;  /* 0x000000040900720c */ /* 0x001fe20004741270 */
[----:B------:R-:W-:Y:S01]  /*76070*/  VIADD R9, R3, 0x1c9 ;  /* 0x000001c903097836 */ /* 0x000fe20000000000 */
[----:B---3--:R-:W-:-:S04]  /*76080*/  ISETP.LT.AND P3, PT, R10, R5, !P0 ;  /* 0x000000050a00720c */ /* 0x008fc80004761270 */
[----:B-1----:R-:W-:Y:S01]  /*76090*/  ISETP.LT.AND P4, PT, R9, R8, !P0 ;  /* 0x000000080900720c */ /* 0x002fe20004781270 */
[----:B------:R-:W-:Y:S01]  /*760a0*/  VIADD R9, R3, 0x1ca ;  /* 0x000001ca03097836 */ /* 0x000fe20000000000 */
[----:B------:R0:W-:Y:S01]  /*760b0*/  @P1 STG.E.U16 desc[UR4][R196.64], R151 ;  /* 0x00000097c4001986 */ /* 0x0001e2000c101504 */
[----:B------:R-:W1:Y:S03]  /*760c0*/  LDC R4, c[0x0][0x22c] ;  /* 0x00008b00ff047b82 */ /* 0x000e660000000800 */
[----:B--2---:R-:W-:Y:S01]  /*760d0*/  ISETP.LT.AND P1, PT, R9, R0, !P0 ;  /* 0x000000000900720c */ /* 0x004fe20004721270 */
[----:B------:R2:W-:Y:S04]  /*760e0*/  @P2 STG.E.U16 desc[UR4][R198.64], R11 ;  /* 0x0000000bc6002986 */ /* 0x0005e8000c101504 */
[----:B------:R-:W3:Y:S01]  /*760f0*/  LDC R5, c[0x0][0x22c] ;  /* 0x00008b00ff057b82 */ /* 0x000ee20000000800 */
[----:B0-----:R-:W3:Y:S04]  /*76100*/  LDL.LU.64 R196, [R1+0x1fe0] ;  /* 0x001fe00001c47983 */ /* 0x001ee80000300a00 */
[----:B--2---:R-:W2:Y:S01]  /*76110*/  LDL.LU.64 R198, [R1+0x1fd8] ;  /* 0x001fd80001c67983 */ /* 0x004ea20000300a00 */
[----:B----4-:R-:W-:-:S03]  /*76120*/  PRMT R12, R156, 0x7632, R12 ;  /* 0x000076329c0c7816 */ /* 0x010fc6000000000c */
[----:B------:R0:W-:Y:S01]  /*76130*/  @P3 STG.E.U16 desc[UR4][R188.64], R156 ;  /* 0x0000009cbc003986 */ /* 0x0001e2000c101504 */
[C---:B------:R-:W-:Y:S01]  /*76140*/  VIADD R9, R3.reuse, 0x1cb ;  /* 0x000001cb03097836 */ /* 0x040fe20000000000 */
[----:B------:R-:W4:Y:S02]  /*76150*/  LDC R8, c[0x0][0x22c] ;  /* 0x00008b00ff087b82 */ /* 0x000f240000000800 */
[----:B------:R1:W-:Y:S04]  /*76160*/  @P4 STG.E.U16 desc[UR4][R190.64], R12 ;  /* 0x0000000cbe004986 */ /* 0x0003e8000c101504 */
[----:B------:R3:W-:Y:S01]  /*76170*/  @P1 STG.E.U16 desc[UR4][R158.64], R157 ;  /* 0x0000009d9e001986 */ /* 0x0007e2000c101504 */
[----:B------:R-:W-:Y:S01]  /*76180*/  VIADD R10, R3, 0x1cd ;  /* 0x000001cd030a7836 */ /* 0x000fe20000000000 */
[----:B------:R-:W2:Y:S02]  /*76190*/  LDC R0, c[0x0][0x22c] ;  /* 0x00008b00ff007b82 */ /* 0x000ea40000000800 */
[----:B0-----:R-:W2:Y:S04]  /*761a0*/  LDL.LU.64 R188, [R1+0x1fd0] ;  /* 0x001fd00001bc7983 */ /* 0x001ea80000300a00 */
[----:B-1----:R-:W2:Y:S04]  /*761b0*/  LDL.LU.64 R190, [R1+0x1fc8] ;  /* 0x001fc80001be7983 */ /* 0x002ea80000300a00 */
[----:B---3--:R-:W3:Y:S01]  /*761c0*/  LDL.LU.64 R158, [R1+0x1fc0] ;  /* 0x001fc000019e7983 */ /* 0x008ee20000300a00 */
[----:B------:R-:W-:Y:S01]  /*761d0*/  ISETP.LT.AND P2, PT, R9, R2, !P0 ;  /* 0x000000020900720c */ /* 0x000fe20004741270 */
[----:B------:R-:W-:Y:S01]  /*761e0*/  VIADD R9, R3, 0x1cc ;  /* 0x000001cc03097836 */ /* 0x000fe20000000000 */
[----:B------:R-:W-:Y:S01]  /*761f0*/  ISETP.LT.AND P3, PT, R10, R5, !P0 ;  /* 0x000000050a00720c */ /* 0x000fe20004761270 */
[----:B------:R-:W0:Y:S03]  /*76200*/  LDC R2, c[0x0][0x22c] ;  /* 0x00008b00ff027b82 */ /* 0x000e260000000800 */
[----:B------:R-:W-:-:S02]  /*76210*/  ISETP.LT.AND P1, PT, R9, R4, !P0 ;  /* 0x000000040900720c */ /* 0x000fc40004721270 */
[----:B------:R-:W-:Y:S01]  /*76220*/  PRMT R10, R157, 0x7632, R10 ;  /* 0x000076329d0a7816 */ /* 0x000fe2000000000a */
[C---:B------:R-:W-:Y:S02]  /*76230*/  VIADD R9, R3.reuse, 0x1cf ;  /* 0x000001cf03097836 */ /* 0x040fe40000000000 */
[----:B------:R-:W-:Y:S01]  /*76240*/  VIADD R5, R3, 0x1ce ;  /* 0x000001ce03057836 */ /* 0x000fe20000000000 */
[----:B------:R-:W1:Y:S01]  /*76250*/  LDC R4, c[0x0][0x22c] ;  /* 0x00008b00ff047b82 */ /* 0x000e620000000800 */
[----:B------:R4:W-:Y:S04]  /*76260*/  @P2 STG.E.U16 desc[UR4][R180.64], R10 ;  /* 0x0000000ab4002986 */ /* 0x0009e8000c101504 */
[----:B----4-:R-:W4:Y:S01]  /*76270*/  LDL.LU.64 R180, [R1+0x1fb8] ;  /* 0x001fb80001b47983 */ /* 0x010f220000300a00 */
[----:B---3--:R-:W-:-:S03]  /*76280*/  PRMT R11, R158, 0x7632, R11 ;  /* 0x000076329e0b7816 */ /* 0x008fc6000000000b */
[----:B------:R3:W-:Y:S04]  /*76290*/  @P1 STG.E.U16 desc[UR4][R182.64], R158 ;  /* 0x0000009eb6001986 */ /* 0x0007e8000c101504 */
[----:B------:R0:W-:Y:S04]  /*762a0*/  @P3 STG.E.U16 desc[UR4][R164.64], R11 ;  /* 0x0000000ba4003986 */ /* 0x0001e8000c101504 */
[----:B---3--:R-:W3:Y:S04]  /*762b0*/  LDL.LU.64 R182, [R1+0x1fb0] ;  /* 0x001fb00001b67983 */ /* 0x008ee80000300a00 */
[----:B0-----:R-:W4:Y:S01]  /*762c0*/  LDL.LU.64 R164, [R1+0x1fa8] ;  /* 0x001fa80001a47983 */ /* 0x001f220000300a00 */
[----:B------:R-:W-:Y:S01]  /*762d0*/  ISETP.LT.AND P4, PT, R9, R8, !P0 ;  /* 0x000000080900720c */ /* 0x000fe20004781270 */
[----:B------:R-:W-:Y:S01]  /*762e0*/  VIADD R9, R3, 0x1d0 ;  /* 0x000001d003097836 */ /* 0x000fe20000000000 */
[----:B--2---:R-:W-:Y:S01]  /*762f0*/  ISETP.LT.AND P2, PT, R5, R0, !P0 ;  /* 0x000000000500720c */ /* 0x004fe20004741270 */
[----:B------:R-:W0:Y:S03]  /*76300*/  LDC R8, c[0x0][0x22c] ;  /* 0x00008b00ff087b82 */ /* 0x000e260000000800 */
[----:B------:R-:W-:-:S02]  /*76310*/  ISETP.LT.AND P1, PT, R9, R2, !P0 ;  /* 0x000000020900720c */ /* 0x000fc40004721270 */
[----:B------:R-:W-:-:S03]  /*76320*/  PRMT R12, R159, 0x7632, R12 ;  /* 0x000076329f0c7816 */ /* 0x000fc6000000000c */
[----:B------:R-:W2:Y:S04]  /*76330*/  LDC R0, c[0x0][0x22c] ;  /* 0x00008b00ff007b82 */ /* 0x000ea80000000800 */
[----:B------:R1:W-:Y:S04]  /*76340*/  @P2 STG.E.U16 desc[UR4][R172.64], R159 ;  /* 0x0000009fac002986 */ /* 0x0003e8000c101504 */
[----:B------:R1:W-:Y:S01]  /*76350*/  @P4 STG.E.U16 desc[UR4][R174.64], R12 ;  /* 0x0000000cae004986 */ /* 0x0003e2000c101504 */
[----:B------:R-:W0:Y:S03]  /*76360*/  LDC R5, c[0x0][0x22c] ;  /* 0x00008b00ff057b82 */ /* 0x000e260000000800 */
[----:B-1----:R-:W3:Y:S05]  /*76370*/  LDL.LU.64 R172, [R1+0x1fa0] ;  /* 0x001fa00001ac7983 */ /* 0x002eea0000300a00 */
[----:B------:R-:W1:Y:S01]  /*76380*/  LDC R2, c[0x0][0x22c] ;  /* 0x00008b00ff027b82 */ /* 0x000e620000000800 */
[----:B------:R-:W3:Y:S04]  /*76390*/  LDL.LU.64 R174, [R1+0x1f98] ;  /* 0x001f980001ae7983 */ /* 0x000ee80000300a00 */
[----:B----4-:R4:W-:Y:S04]  /*763a0*/  @P1 STG.E.U16 desc[UR4][R166.64], R164 ;  /* 0x000000a4a6001986 */ /* 0x0109e8000c101504 */
[----:B----4-:R-:W4:Y:S04]  /*763b0*/  LDL.LU.64 R166, [R1+0x1f90] ;  /* 0x001f900001a67983 */ /* 0x010f280000300a00 */
[----:B------:R-:W4:Y:S01]  /*763c0*/  LDL.LU R43, [R1+0xb20] ;  /* 0x000b2000012b7983 */ /* 0x000f220000300800 */
[----:B------:R-:W-:-:S05]  /*763d0*/  VIADD R9, R3, 0x1d1 ;  /* 0x000001d103097836 */ /* 0x000fca0000000000 */
[----:B------:R-:W-:Y:S01]  /*763e0*/  ISETP.LT.AND P2, PT, R9, R4, !P0 ;  /* 0x000000040900720c */ /* 0x000fe20004741270 */
[C---:B------:R-:W-:Y:S01]  /*763f0*/  VIADD R9, R3.reuse, 0x1d2 ;  /* 0x000001d203097836 */ /* 0x040fe20000000000 */
[----:B------:R-:W3:Y:S01]  /*76400*/  LDC R4, c[0x0][0x22c] ;  /* 0x00008b00ff047b82 */ /* 0x000ee20000000800 */
[C---:B------:R-:W-:Y:S02]  /*76410*/  VIADD R10, R3.reuse, 0x1d3 ;  /* 0x000001d3030a7836 */ /* 0x040fe40000000000 */
[----:B------:R-:W-:Y:S01]  /*76420*/  VIADD R11, R3, 0x1d4 ;  /* 0x000001d4030b7836 */ /* 0x000fe20000000000 */
[----:B--2---:R-:W-:-:S04]  /*76430*/  ISETP.LT.AND P1, PT, R9, R0, !P0 ;  /* 0x000000000900720c */ /* 0x004fc80004721270 */
[----:B------:R-:W2:Y:S01]  /*76440*/  LDC R0, c[0x0][0x22c] ;  /* 0x00008b00ff007b82 */ /* 0x000ea20000000800 */
[----:B0-----:R-:W-:Y:S01]  /*76450*/  ISETP.LT.AND P3, PT, R10, R5, !P0 ;  /* 0x000000050a00720c */ /* 0x001fe20004761270 */
[----:B------:R-:W-:Y:S01]  /*76460*/  VIADD R9, R3, 0x1d5 ;  /* 0x000001d503097836 */ /* 0x000fe20000000000 */
[----:B------:R-:W-:Y:S02]  /*76470*/  PRMT R10, R164, 0x7632, R10 ;  /* 0x00007632a40a7816 */ /* 0x000fe4000000000a */
[----:B------:R-:W-:-:S03]  /*76480*/  ISETP.LT.AND P4, PT, R11, R8, !P0 ;  /* 0x000000080b00720c */ /* 0x000fc60004781270 */
[----:B------:R-:W0:Y:S01]  /*76490*/  LDC R5, c[0x0][0x22c] ;  /* 0x00008b00ff057b82 */ /* 0x000e220000000800 */
[----:B------:R1:W-:Y:S02]  /*764a0*/  @P2 STG.E.U16 desc[UR4][R6.64], R10 ;  /* 0x0000000a06002986 */ /* 0x0003e4000c101504 */
[----:B-1----:R-:W-:-:S05]  /*764b0*/  ISETP.LT.AND P2, PT, R9, R2, !P0 ;  /* 0x000000020900720c */ /* 0x002fca0004741270 */
[----:B------:R-:W1:Y:S01]  /*764c0*/  LDC R8, c[0x0][0x22c] ;  /* 0x00008b00ff087b82 */ /* 0x000e620000000800 */
[----:B------:R-:W-:Y:S01]  /*764d0*/  PRMT R61, R165, 0x7632, R61 ;  /* 0x00007632a53d7816 */ /* 0x000fe2000000003d */
[----:B------:R-:W-:-:S06]  /*764e0*/  VIADD R9, R3, 0x1d6 ;  /* 0x000001d603097836 */ /* 0x000fcc0000000000 */
[----:B------:R-:W1:Y:S01]  /*764f0*/  LDC R2, c[0x0][0x22c] ;  /* 0x00008b00ff027b82 */ /* 0x000e620000000800 */
[----:B------:R-:W-:Y:S01]  /*76500*/  VIADD R7, R3, 0x1d7 ;  /* 0x000001d703077836 */ /* 0x000fe20000000000 */
[----:B------:R-:W-:Y:S01]  /*76510*/  @P1 STG.E.U16 desc[UR4][R120.64], R165 ;  /* 0x000000a578001986 */ /* 0x000fe2000c101504 */
[----:B---3--:R-:W-:-:S03]  /*76520*/  ISETP.LT.AND P1, PT, R9, R4, !P0 ;  /* 0x000000040900720c */ /* 0x008fc60004721270 */
[----:B------:R-:W-:Y:S02]  /*76530*/  @P3 STG.E.U16 desc[UR4][R122.64], R61 ;  /* 0x0000003d7a003986 */ /* 0x000fe4000c101504 */
[----:B------:R-:W3:Y:S01]  /*76540*/  LDC R4, c[0x0][0x22c] ;  /* 0x00008b00ff047b82 */ /* 0x000ee20000000800 */
[----:B------:R-:W-:-:S05]  /*76550*/  VIADD R6, R3, 0x1d8 ;  /* 0x000001d803067836 */ /* 0x000fca0000000000 */
[----:B0-----:R-:W-:Y:S02]  /*76560*/  ISETP.LT.AND P3, PT, R6, R5, !P0 ;  /* 0x000000050600720c */ /* 0x001fe40004761270 */
[----:B------:R-:W0:Y:S01]  /*76570*/  LDC R5, c[0x0][0x22c] ;  /* 0x00008b00ff057b82 */ /* 0x000e220000000800 */
[----:B------:R-:W-:-:S07]  /*76580*/  PRMT R73, R172, 0x7632, R73 ;  /* 0x00007632ac497816 */ /* 0x000fce0000000049 */
[----:B------:R-:W0:Y:S01]  /*76590*/  LDC R6, c[0x0][0x22c] ;  /* 0x00008b00ff067b82 */ /* 0x000e220000000800 */
[----:B------:R-:W-:Y:S02]  /*765a0*/  PRMT R77, R173, 0x7632, R77 ;  /* 0x00007632ad4d7816 */ /* 0x000fe4000000004d */
[----:B------:R-:W-:Y:S02]  /*765b0*/  PRMT R81, R174, 0x7632, R81 ;  /* 0x00007632ae517816 */ /* 0x000fe40000000051 */
[----:B------:R-:W-:Y:S01]  /*765c0*/  PRMT R85, R175, 0x7632, R85 ;  /* 0x00007632af557816 */ /* 0x000fe20000000055 */
[----:B------:R-:W-:Y:S01]  /*765d0*/  VIADD R9, R3, 0x1e4 ;  /* 0x000001e403097836 */ /* 0x000fe20000000000 */
[----:B------:R-:W-:Y:S02]  /*765e0*/  PRMT R89, R180, 0x7632, R89 ;  /* 0x00007632b4597816 */ /* 0x000fe40000000059 */
[----:B------:R-:W-:Y:S02]  /*765f0*/  PRMT R93, R181, 0x7632, R93 ;  /* 0x00007632b55d7816 */ /* 0x000fe4000000005d */
[----:B------:R-:W-:-:S02]  /*76600*/  PRMT R97, R182, 0x7632, R97 ;  /* 0x00007632b6617816 */ /* 0x000fc40000000061 */
[----:B------:R-:W-:Y:S02]  /*76610*/  PRMT R101, R183, 0x7632, R101 ;  /* 0x00007632b7657816 */ /* 0x000fe40000000065 */
[----:B------:R-:W-:Y:S02]  /*76620*/  PRMT R103, R188, 0x7632, R103 ;  /* 0x00007632bc677816 */ /* 0x000fe40000000067 */
[----:B------:R-:W-:Y:S02]  /*76630*/  PRMT R105, R189, 0x7632, R105 ;  /* 0x00007632bd697816 */ /* 0x000fe40000000069 */
[----:B------:R-:W-:Y:S01]  /*76640*/  PRMT R107, R190, 0x7632, R107 ;  /* 0x00007632be6b7816 */ /* 0x000fe2000000006b */
[----:B------:R-:W-:Y:S01]  /*76650*/  VIADD R10, R3, 0x1f2 ;  /* 0x000001f2030a7836 */ /* 0x000fe20000000000 */
[----:B------:R-:W-:Y:S01]  /*76660*/  PRMT R109, R191, 0x7632, R109 ;  /* 0x00007632bf6d7816 */ /* 0x000fe2000000006d */
[----:B------:R-:W-:Y:S01]  /*76670*/  VIADD R11, R3, 0x1f4 ;  /* 0x000001f4030b7836 */ /* 0x000fe20000000000 */
[----:B------:R-:W-:-:S02]  /*76680*/  PRMT R111, R196, 0x7632, R111 ;  /* 0x00007632c46f7816 */ /* 0x000fc4000000006f */
[----:B------:R-:W-:Y:S02]  /*76690*/  PRMT R113, R197, 0x7632, R113 ;  /* 0x00007632c5717816 */ /* 0x000fe40000000071 */
[----:B------:R-:W-:Y:S02]  /*766a0*/  PRMT R115, R198, 0x7632, R115 ;  /* 0x00007632c6737816 */ /* 0x000fe40000000073 */
[----:B------:R-:W-:Y:S01]  /*766b0*/  PRMT R117, R199, 0x7632, R117 ;  /* 0x00007632c7757816 */ /* 0x000fe20000000075 */
[----:B------:R-:W-:Y:S01]  /*766c0*/  VIADD R13, R3, 0x1fd ;  /* 0x000001fd030d7836 */ /* 0x000fe20000000000 */
[----:B----4-:R-:W-:Y:S01]  /*766d0*/  PRMT R65, R166, 0x7632, R65 ;  /* 0x00007632a6417816 */ /* 0x010fe20000000041 */
[----:B------:R-:W-:Y:S04]  /*766e0*/  @P4 STG.E.U16 desc[UR4][R128.64], R166 ;  /* 0x000000a680004986 */ /* 0x000fe8000c101504 */
[----:B------:R-:W-:Y:S01]  /*766f0*/  @P2 STG.E.U16 desc[UR4][R130.64], R65 ;  /* 0x0000004182002986 */ /* 0x000fe2000c101504 */
[----:B--2---:R-:W-:Y:S01]  /*76700*/  ISETP.LT.AND P2, PT, R7, R0, !P0 ;  /* 0x000000000700720c */ /* 0x004fe20004741270 */
[----:B------:R-:W-:Y:S01]  /*76710*/  VIADD R7, R3, 0x1d9 ;  /* 0x000001d903077836 */ /* 0x000fe20000000000 */
[----:B------:R-:W2:Y:S04]  /*76720*/  LDC R0, c[0x0][0x22c] ;  /* 0x00008b00ff007b82 */ /* 0x000ea80000000800 */
[----:B-1----:R-:W-:Y:S01]  /*76730*/  ISETP.LT.AND P4, PT, R7, R8, !P0 ;  /* 0x000000080700720c */ /* 0x002fe20004781270 */
[----:B------:R-:W-:Y:S01]  /*76740*/  VIADD R7, R3, 0x1da ;  /* 0x000001da03077836 */ /* 0x000fe20000000000 */
[----:B------:R-:W-:Y:S04]  /*76750*/  @P1 STG.E.U16 desc[UR4][R136.64], R167 ;  /* 0x000000a788001986 */ /* 0x000fe8000c101504 */
[----:B------:R-:W-:-:S02]  /*76760*/  ISETP.LT.AND P1, PT, R7, R2, !P0 ;  /* 0x000000020700720c */ /* 0x000fc40004721270 */
[----:B------:R-:W1:Y:S01]  /*76770*/  LDC R2, c[0x0][0x22c] ;  /* 0x00008b00ff027b82 */ /* 0x000e620000000800 */
[----:B------:R-:W-:Y:S01]  /*76780*/  PRMT R69, R167, 0x7632, R69 ;  /* 0x00007632a7457816 */ /* 0x000fe20000000045 */
[----:B------:R-:W-:-:S04]  /*76790*/  VIADD R7, R3, 0x1db ;  /* 0x000001db03077836 */ /* 0x000fc80000000000 */
[----:B------:R-:W-:Y:S01]  /*767a0*/  @P2 STG.E.U16 desc[UR4][R138.64], R69 ;  /* 0x000000458a002986 */ /* 0x000fe2000c101504 */
[----:B---3--:R-:W-:Y:S01]  /*767b0*/  ISETP.LT.AND P2, PT, R7, R4, !P0 ;  /* 0x000000040700720c */ /* 0x008fe20004741270 */
[C---:B------:R-:W-:Y:S01]  /*767c0*/  VIADD R7, R3.reuse, 0x1dc ;  /* 0x000001dc03077836 */ /* 0x040fe20000000000 */
[----:B------:R-:W3:Y:S01]  /*767d0*/  LDC R4, c[0x0][0x22c] ;  /* 0x00008b00ff047b82 */ /* 0x000ee20000000800 */
[----:B------:R-:W-:Y:S01]  /*767e0*/  VIADD R8, R3, 0x1dd ;  /* 0x000001dd03087836 */ /* 0x000fe20000000000 */
[----:B------:R-:W-:Y:S04]  /*767f0*/  @P3 STG.E.U16 desc[UR4][R144.64], R172 ;  /* 0x000000ac90003986 */ /* 0x000fe8000c101504 */
[----:B------:R-:W-:Y:S01]  /*76800*/  @P4 STG.E.U16 desc[UR4][R146.64], R73 ;  /* 0x0000004992004986 */ /* 0x000fe2000c101504 */
[----:B0-----:R-:W-:-:S03]  /*76810*/  ISETP.LT.AND P3, PT, R8, R5, !P0 ;  /* 0x000000050800720c */ /* 0x001fc60004761270 */
[----:B------:R-:W-:Y:S01]  /*76820*/  @P1 STG.E.U16 desc[UR4][R152.64], R173 ;  /* 0x000000ad98001986 */ /* 0x000fe2000c101504 */
[----:B--2---:R-:W-:Y:S01]  /*76830*/  ISETP.LT.AND P1, PT, R7, R0, !P0 ;  /* 0x000000000700720c */ /* 0x004fe20004721270 */
[C---:B------:R-:W-:Y:S01]  /*76840*/  VIADD R5, R3.reuse, 0x1de ;  /* 0x000001de03057836 */ /* 0x040fe20000000000 */
[----:B------:R-:W0:Y:S01]  /*76850*/  LDC R0, c[0x0][0x22c] ;  /* 0x00008b00ff007b82 */ /* 0x000e220000000800 */
[----:B------:R-:W-:Y:S01]  /*76860*/  @P2 STG.E.U16 desc[UR4][R154.64], R77 ;  /* 0x0000004d9a002986 */ /* 0x000fe2000c101504 */
[----:B------:R-:W-:Y:S02]  /*76870*/  VIADD R7, R3, 0x1df ;  /* 0x000001df03077836 */ /* 0x000fe40000000000 */
[----:B-1----:R-:W-:-:S04]  /*76880*/  ISETP.LT.AND P2, PT, R5, R2, !P0 ;  /* 0x000000020500720c */ /* 0x002fc80004741270 */
[----:B------:R-:W1:Y:S01]  /*76890*/  LDC R2, c[0x0][0x22c] ;  /* 0x00008b00ff027b82 */ /* 0x000e620000000800 */
[----:B------:R-:W-:Y:S01]  /*768a0*/  ISETP.LT.AND P4, PT, R7, R6, !P0 ;  /* 0x000000060700720c */ /* 0x000fe20004781270 */
[----:B------:R-:W-:Y:S01]  /*768b0*/  VIADD R7, R3, 0x1e0 ;  /* 0x000001e003077836 */ /* 0x000fe20000000000 */
[----:B------:R-:W-:Y:S05]  /*768c0*/  @P1 STG.E.U16 desc[UR4][R160.64], R174 ;  /* 0x000000aea0001986 */ /* 0x000fea000c101504 */
[----:B------:R-:W2:Y:S01]  /*768d0*/  LDC R5, c[0x0][0x22c] ;  /* 0x00008b00ff057b82 */ /* 0x000ea20000000800 */
[----:B---3--:R-:W-:Y:S01]  /*768e0*/  ISETP.LT.AND P1, PT, R7, R4, !P0 ;  /* 0x000000040700720c */ /* 0x008fe20004721270 */
[----:B------:R-:W-:-:S06]  /*768f0*/  VIADD R7, R3, 0x1e1 ;  /* 0x000001e103077836 */ /* 0x000fcc0000000000 */
[----:B------:R-:W3:Y:S01]  /*76900*/  LDC R6, c[0x0][0x22c] ;  /* 0x00008b00ff067b82 */ /* 0x000ee20000000800 */
[----:B------:R-:W-:Y:S07]  /*76910*/  @P3 STG.E.U16 desc[UR4][R162.64], R81 ;  /* 0x00000051a2003986 */ /* 0x000fee000c101504 */
[----:B------:R-:W4:Y:S01]  /*76920*/  LDC R4, c[0x0][0x22c] ;  /* 0x00008b00ff047b82 */ /* 0x000f220000000800 */
[----:B------:R-:W-:Y:S01]  /*76930*/  @P2 STG.E.U16 desc[UR4][R168.64], R175 ;  /* 0x000000afa8002986 */ /* 0x000fe2000c101504 */
[----:B0-----:R-:W-:Y:S01]  /*76940*/  ISETP.LT.AND P2, PT, R7, R0, !P0 ;  /* 0x000000000700720c */ /* 0x001fe20004741270 */
[----:B------:R-:W-:-:S05]  /*76950*/  VIADD R7, R3, 0x1e2 ;  /* 0x000001e203077836 */ /* 0x000fca0000000000 */
[----:B------:R-:W0:Y:S01]  /*76960*/  LDC R0, c[0x0][0x22c] ;  /* 0x00008b00ff007b82 */ /* 0x000e220000000800 */
[----:B------:R-:W-:Y:S01]  /*76970*/  @P4 STG.E.U16 desc[UR4][R170.64], R85 ;  /* 0x00000055aa004986 */ /* 0x000fe2000c101504 */
[----:B------:R-:W-:-:S03]  /*76980*/  VIADD R8, R3, 0x1e3 ;  /* 0x000001e303087836 */ /* 0x000fc60000000000 */
[----:B------:R-:W-:Y:S01]  /*76990*/  @P1 STG.E.U16 desc[UR4][R176.64], R180 ;  /* 0x000000b4b0001986 */ /* 0x000fe2000c101504 */
[----:B-1----:R-:W-:Y:S02]  /*769a0*/  ISETP.LT.AND P1, PT, R7, R2, !P0 ;  /* 0x000000020700720c */ /* 0x002fe40004721270 */
[----:B------:R-:W1:Y:S01]  /*769b0*/  LDC R2, c[0x0][0x22c] ;  /* 0x00008b00ff027b82 */ /* 0x000e620000000800 */
[----:B--2---:R-:W-:Y:S01]  /*769c0*/  ISETP.LT.AND P3, PT, R8, R5, !P0 ;  /* 0x000000050800720c */ /* 0x004fe20004761270 */
[----:B------:R-:W-:Y:S01]  /*769d0*/  VIADD R7, R3, 0x1e5 ;  /* 0x000001e503077836 */ /* 0x000fe20000000000 */
[----:B---3--:R-:W-:-:S05]  /*769e0*/  ISETP.LT.AND P4, PT, R9, R6, !P0 ;  /* 0x000000060900720c */ /* 0x008fca0004781270 */
[----:B------:R-:W2:Y:S01]  /*769f0*/  LDC R5, c[0x0][0x22c] ;  /* 0x00008b00ff057b82 */ /* 0x000ea20000000800 */
[----:B------:R-:W-:Y:S01]  /*76a00*/  @P2 STG.E.U16 desc[UR4][R178.64], R89 ;  /* 0x00000059b2002986 */ /* 0x000fe2000c101504 */
[----:B----4-:R-:W-:-:S06]  /*76a10*/  ISETP.LT.AND P2, PT, R7, R4, !P0 ;  /* 0x000000040700720c */ /* 0x010fcc0004741270 */
[----:B------:R-:W3:Y:S01]  /*76a20*/  LDC R6, c[0x0][0x22c] ;  /* 0x00008b00ff067b82 */ /* 0x000ee20000000800 */
[----:B------:R-:W-:Y:S01]  /*76a30*/  VIADD R7, R3, 0x1e6 ;  /* 0x000001e603077836 */ /* 0x000fe20000000000 */
[----:B------:R-:W-:Y:S06]  /*76a40*/  @P1 STG.E.U16 desc[UR4][R184.64], R181 ;  /* 0x000000b5b8001986 */ /* 0x000fec000c101504 */
[----:B------:R-:W4:Y:S01]  /*76a50*/  LDC R4, c[0x0][0x22c] ;  /* 0x00008b00ff047b82 */ /* 0x000f220000000800 */
[----:B0-----:R-:W-:Y:S01]  /*76a60*/  ISETP.LT.AND P1, PT, R7, R0, !P0 ;  /* 0x000000000700720c */ /* 0x001fe20004721270 */
[C---:B------:R-:W-:Y:S01]  /*76a70*/  VIADD R7, R3.reuse, 0x1e7 ;  /* 0x000001e703077836 */ /* 0x040fe20000000000 */
[----:B------:R-:W-:Y:S05]  /*76a80*/  @P3 STG.E.U16 desc[UR4][R186.64], R93 ;  /* 0x0000005dba003986 */ /* 0x000fea000c101504 */
[----:B------:R-:W0:Y:S01]  /*76a90*/  LDC R0, c[0x0][0x22c] ;  /* 0x00008b00ff007b82 */ /* 0x000e220000000800 */
[----:B------:R-:W-:Y:S01]  /*76aa0*/  @P4 STG.E.U16 desc[UR4][R192.64], R182 ;  /* 0x000000b6c0004986 */ /* 0x000fe2000c101504 */
[----:B------:R-:W-:-:S03]  /*76ab0*/  VIADD R8, R3, 0x1e8 ;  /* 0x000001e803087836 */ /* 0x000fc60000000000 */
[----:B------:R-:W-:Y:S01]  /*76ac0*/  @P2 STG.E.U16 desc[UR4][R194.64], R97 ;  /* 0x00000061c2002986 */ /* 0x000fe2000c101504 */
[----:B-1----:R-:W-:Y:S01]  /*76ad0*/  ISETP.LT.AND P2, PT, R7, R2, !P0 ;  /* 0x000000020700720c */ /* 0x002fe20004741270 */
[----:B------:R-:W-:Y:S01]  /*76ae0*/  VIADD R7, R3, 0x1e9 ;  /* 0x000001e903077836 */ /* 0x000fe20000000000 */
[----:B--2---:R-:W-:Y:S01]  /*76af0*/  ISETP.LT.AND P3, PT, R8, R5, !P0 ;  /* 0x000000050800720c */ /* 0x004fe20004761270 */
[----:B------:R-:W1:Y:S03]  /*76b00*/  LDC R2, c[0x0][0x22c] ;  /* 0x00008b00ff027b82 */ /* 0x000e660000000800 */
[----:B---3--:R-:W-:Y:S01]  /*76b10*/  ISETP.LT.AND P4, PT, R7, R6, !P0 ;  /* 0x000000060700720c */ /* 0x008fe20004781270 */
[----:B------:R-:W-:-:S04]  /*76b20*/  VIADD R7, R3, 0x1ea ;  /* 0x000001ea03077836 */ /* 0x000fc80000000000 */
[----:B------:R-:W2:Y:S01]  /*76b30*/  LDC R5, c[0x0][0x22c] ;  /* 0x00008b00ff057b82 */ /* 0x000ea20000000800 */
[----:B------:R-:W-:Y:S01]  /*76b40*/  @P1 STG.E.U16 desc[UR4][R200.64], R183 ;  /* 0x000000b7c8001986 */ /* 0x000fe2000c101504 */
[----:B----4-:R-:W-:Y:S01]  /*76b50*/  ISETP.LT.AND P1, PT, R7, R4, !P0 ;  /* 0x000000040700720c */ /* 0x010fe20004721270 */
[----:B------:R-:W-:-:S05]  /*76b60*/  VIADD R7, R3, 0x1eb ;  /* 0x000001eb03077836 */ /* 0x000fca0000000000 */
[----:B------:R-:W3:Y:S01]  /*76b70*/  LDC R4, c[0x0][0x22c] ;  /* 0x00008b00ff047b82 */ /* 0x000ee20000000800 */
[----:B------:R-:W-:Y:S01]  /*76b80*/  @P2 STG.E.U16 desc[UR4][R202.64], R101 ;  /* 0x00000065ca002986 */ /* 0x000fe2000c101504 */
[----:B0-----:R-:W-:Y:S01]  /*76b90*/  ISETP.LT.AND P2, PT, R7, R0, !P0 ;  /* 0x000000000700720c */ /* 0x001fe20004741270 */
[----:B------:R-:W-:-:S05]  /*76ba0*/  VIADD R7, R3, 0x1ec ;  /* 0x000001ec03077836 */ /* 0x000fca0000000000 */
[----:B------:R-:W0:Y:S01]  /*76bb0*/  LDC R6, c[0x0][0x22c] ;  /* 0x00008b00ff067b82 */ /* 0x000e220000000800 */
[----:B------:R-:W-:Y:S01]  /*76bc0*/  VIADD R8, R3, 0x1ed ;  /* 0x000001ed03087836 */ /* 0x000fe20000000000 */
[----:B------:R-:W-:Y:S06]  /*76bd0*/  @P3 STG.E.U16 desc[UR4][R204.64], R188 ;  /* 0x000000bccc003986 */ /* 0x000fec000c101504 */
[----:B------:R-:W4:Y:S01]  /*76be0*/  LDC R0, c[0x0][0x22c] ;  /* 0x00008b00ff007b82 */ /* 0x000f220000000800 */
[----:B------:R-:W-:Y:S01]  /*76bf0*/  @P4 STG.E.U16 desc[UR4][R206.64], R103 ;  /* 0x00000067ce004986 */ /* 0x000fe2000c101504 */
[----:B--2---:R-:W-:-:S03]  /*76c00*/  ISETP.LT.AND P3, PT, R8, R5, !P0 ;  /* 0x000000050800720c */ /* 0x004fc60004761270 */
[----:B------:R-:W-:Y:S01]  /*76c10*/  @P1 STG.E.U16 desc[UR4][R208.64], R189 ;  /* 0x000000bdd0001986 */ /* 0x000fe2000c101504 */
[----:B-1----:R-:W-:Y:S02]  /*76c20*/  ISETP.LT.AND P1, PT, R7, R2, !P0 ;  /* 0x000000020700720c */ /* 0x002fe40004721270 */
[----:B------:R-:W1:Y:S01]  /*76c30*/  LDC R2, c[0x0][0x22c] ;  /* 0x00008b00ff027b82 */ /* 0x000e620000000800 */
[C---:B------:R-:W-:Y:S01]  /*76c40*/  VIADD R7, R3.reuse, 0x1ee ;  /* 0x000001ee03077836 */ /* 0x040fe20000000000 */
[----:B------:R-:W-:Y:S01]  /*76c50*/  @P2 STG.E.U16 desc[UR4][R210.64], R105 ;  /* 0x00000069d2002986 */ /* 0x000fe2000c101504 */
[----:B------:R-:W-:-:S05]  /*76c60*/  VIADD R9, R3, 0x1ef ;  /* 0x000001ef03097836 */ /* 0x000fca0000000000 */
[----:B------:R-:W2:Y:S01]  /*76c70*/  LDC R5, c[0x0][0x22c] ;  /* 0x00008b00ff057b82 */ /* 0x000ea20000000800 */
[----:B---3--:R-:W-:Y:S01]  /*76c80*/  ISETP.LT.AND P2, PT, R7, R4, !P0 ;  /* 0x000000040700720c */ /* 0x008fe20004741270 */
[----:B------:R-:W-:Y:S01]  /*76c90*/  VIADD R7, R3, 0x1f0 ;  /* 0x000001f003077836 */ /* 0x000fe20000000000 */
[----:B------:R-:W-:Y:S01]  /*76ca0*/  @P1 STG.E.U16 desc[UR4][R212.64], R190 ;  /* 0x000000bed4001986 */ /* 0x000fe2000c101504 */
[----:B0-----:R-:W-:-:S04]  /*76cb0*/  ISETP.LT.AND P4, PT, R9, R6, !P0 ;  /* 0x000000060900720c */ /* 0x001fc80004781270 */
[----:B------:R-:W0:Y:S01]  /*76cc0*/  LDC R4, c[0x0][0x22c] ;  /* 0x00008b00ff047b82 */ /* 0x000e220000000800 */
[----:B------:R-:W-:Y:S01]  /*76cd0*/  @P3 STG.E.U16 desc[UR4][R214.64], R107 ;  /* 0x0000006bd6003986 */ /* 0x000fe2000c101504 */
[----:B----4-:R-:W-:-:S06]  /*76ce0*/  ISETP.LT.AND P3, PT, R7, R0, !P0 ;  /* 0x000000000700720c */ /* 0x010fcc0004761270 */
[----:B------:R-:W3:Y:S01]  /*76cf0*/  LDC R6, c[0x0][0x22c] ;  /* 0x00008b00ff067b82 */ /* 0x000ee20000000800 */
[----:B------:R-:W-:-:S07]  /*76d00*/  VIADD R9, R3, 0x1f1 ;  /* 0x000001f103097836 */ /* 0x000fce0000000000 */
[----:B------:R-:W4:Y:S08]  /*76d10*/  LDC R0, c[0x0][0x22c] ;  /* 0x00008b00ff007b82 */ /* 0x000f300000000800 */
[----:B------:R-:W4:Y:S01]  /*76d20*/  LDC R7, c[0x0][0x22c] ;  /* 0x00008b00ff077b82 */ /* 0x000f220000000800 */
[----:B------:R-:W-:Y:S01]  /*76d30*/  @P2 STG.E.U16 desc[UR4][R216.64], R191 ;  /* 0x000000bfd8002986 */ /* 0x000fe2000c101504 */
[----:B-1----:R-:W-:-:S06]  /*76d40*/  ISETP.LT.AND P2, PT, R9, R2, !P0 ;  /* 0x000000020900720c */ /* 0x002fcc0004741270 */
[----:B------:R-:W1:Y:S01]  /*76d50*/  LDC R8, c[0x0][0x22c] ;  /* 0x00008b00ff087b82 */ /* 0x000e620000000800 */
[----:B--2---:R-:W-:Y:S01]  /*76d60*/  ISETP.LT.AND P1, PT, R10, R5, !P0 ;  /* 0x000000050a00720c */ /* 0x004fe20004721270 */
[----:B------:R-:W-:-:S06]  /*76d70*/  VIADD R5, R3, 0x1f3 ;  /* 0x000001f303057836 */ /* 0x000fcc0000000000 */
[----:B------:R-:W2:Y:S01]  /*76d80*/  LDC R2, c[0x0][0x22c] ;  /* 0x00008b00ff027b82 */ /* 0x000ea20000000800 */
[----:B0-----:R-:W-:-:S07]  /*76d90*/  ISETP.LT.AND P6, PT, R5, R4, !P0 ;  /* 0x000000040500720c */ /* 0x001fce00047c1270 */
[----:B------:R-:W0:Y:S01]  /*76da0*/  LDC R9, c[0x0][0x22c] ;  /* 0x00008b00ff097b82 */ /* 0x000e220000000800 */
[C---:B------:R-:W-:Y:S02]  /*76db0*/  VIADD R5, R3.reuse, 0x1f5 ;  /* 0x000001f503057836 */ /* 0x040fe40000000000 */
[----:B------:R-:W-:-:S05]  /*76dc0*/  VIADD R4, R3, 0x1f6 ;  /* 0x000001f603047836 */ /* 0x000fca0000000000 */
[----:B------:R-:W0:Y:S01]  /*76dd0*/  LDC R10, c[0x0][0x22c] ;  /* 0x00008b00ff0a7b82 */ /* 0x000e220000000800 */
[----:B------:R-:W-:Y:S01]  /*76de0*/  @P4 STG.E.U16 desc[UR4][R218.64], R109 ;  /* 0x0000006dda004986 */ /* 0x000fe2000c101504 */
[----:B---3--:R-:W-:Y:S01]  /*76df0*/  ISETP.LT.AND P5, PT, R11, R6, !P0 ;  /* 0x000000060b00720c */ /* 0x008fe200047a1270 */
[----:B------:R-:W-:Y:S01]  /*76e00*/  VIADD R11, R3, 0x1f7 ;  /* 0x000001f7030b7836 */ /* 0x000fe20000000000 */
[----:B----4-:R-:W-:Y:S01]  /*76e10*/  ISETP.LT.AND P4, PT, R4, R7, !P0 ;  /* 0x000000070400720c */ /* 0x010fe20004781270 */
[----:B------:R-:W-:Y:S01]  /*76e20*/  @P3 STG.E.U16 desc[UR4][R220.64], R196 ;  /* 0x000000c4dc003986 */ /* 0x000fe2000c101504 */
[----:B------:R-:W-:Y:S02]  /*76e30*/  ISETP.LT.AND P3, PT, R5, R0, !P0 ;  /* 0x000000000500720c */ /* 0x000fe40004761270 */
[----:B------:R-:W3:Y:S01]  /*76e40*/  LDC R0, c[0x0][0x22c] ;  /* 0x00008b00ff007b82 */ /* 0x000ee20000000800 */
[----:B------:R-:W4:Y:S04]  /*76e50*/  LDS.128 R4, [R43] ;  /* 0x000000002b047984 */ /* 0x000f280000000c00 */
[----:B------:R0:W-:Y:S01]  /*76e60*/  @P2 STG.E.U16 desc[UR4][R222.64], R111 ;  /* 0x0000006fde002986 */ /* 0x0001e2000c101504 */
[----:B-1----:R-:W-:Y:S01]  /*76e70*/  ISETP.LT.AND P2, PT, R11, R8, !P0 ;  /* 0x000000080b00720c */ /* 0x002fe20004741270 */
[----:B------:R-:W-:-:S02]  /*76e80*/  VIADD R11, R3, 0x1f8 ;  /* 0x000001f8030b7836 */ /* 0x000fc40000000000 */
[----:B------:R-:W-:Y:S01]  /*76e90*/  VIADD R8, R3, 0x1f9 ;  /* 0x000001f903087836 */ /* 0x000fe20000000000 */
[----:B------:R1:W-:Y:S02]  /*76ea0*/  @P1 STG.E.U16 desc[UR4][R224.64], R197 ;  /* 0x000000c5e0001986 */ /* 0x0003e4000c101504 */
[----:B--2---:R-:W-:Y:S02]  /*76eb0*/  ISETP.LT.AND P1, PT, R11, R2, !P0 ;  /* 0x000000020b00720c */ /* 0x004fe40004721270 */
[----:B------:R1:W-:Y:S01]  /*76ec0*/  @P6 STG.E.U16 desc[UR4][R226.64], R113 ;  /* 0x00000071e2006986 */ /* 0x0003e2000c101504 */
[----:B0-----:R-:W-:Y:S01]  /*76ed0*/  ISETP.LT.AND P6, PT, R8, R9, !P0 ;  /* 0x000000090800720c */ /* 0x001fe200047c1270 */
[----:B------:R-:W0:Y:S01]  /*76ee0*/  LDC R2, c[0x0][0x22c] ;  /* 0x00008b00ff027b82 */ /* 0x000e220000000800 */
[----:B------:R-:W-:Y:S01]  /*76ef0*/  VIADD R9, R3, 0x1fa ;  /* 0x000001fa03097836 */ /* 0x000fe20000000000 */
[----:B------:R1:W-:Y:S04]  /*76f00*/  @P5 STG.E.U16 desc[UR4][R228.64], R198 ;  /* 0x000000c6e4005986 */ /* 0x0003e8000c101504 */
[----:B------:R-:W-:-:S02]  /*76f10*/  ISETP.LT.AND P5, PT, R9, R10, !P0 ;  /* 0x0000000a0900720c */ /* 0x000fc400047a1270 */
[----:B------:R-:W2:Y:S01]  /*76f20*/  LDC R8, c[0x0][0x22c] ;  /* 0x00008b00ff087b82 */ /* 0x000ea20000000800 */
[----:B------:R-:W-:-:S07]  /*76f30*/  VIADD R11, R3, 0x1fb ;  /* 0x000001fb030b7836 */ /* 0x000fce0000000000 */
[----:B------:R-:W1:Y:S08]  /*76f40*/  LDC R10, c[0x0][0x22c] ;  /* 0x00008b00ff0a7b82 */ /* 0x000e700000000800 */
[----:B------:R-:W1:Y:S01]  /*76f50*/  LDC R9, c[0x0][0x22c] ;  /* 0x00008b00ff097b82 */ /* 0x000e620000000800 */
[----:B------:R0:W-:Y:S04]  /*76f60*/  @P3 STG.E.U16 desc[UR4][R230.64], R115 ;  /* 0x00000073e6003986 */ /* 0x0001e8000c101504 */
[----:B------:R0:W-:Y:S01]  /*76f70*/  @P4 STG.E.U16 desc[UR4][R232.64], R199 ;  /* 0x000000c7e8004986 */ /* 0x0001e2000c101504 */
[----:B---3--:R-:W-:Y:S01]  /*76f80*/  ISETP.LT.AND P4, PT, R11, R0, !P0 ;  /* 0x000000000b00720c */ /* 0x008fe20004781270 */
[----:B------:R-:W-:-:S02]  /*76f90*/  VIADD R11, R3, 0x1fc ;  /* 0x000001fc030b7836 */ /* 0x000fc40000000000 */
[----:B------:R-:W-:-:S03]  /*76fa0*/  VIADD R0, R3, 0x1fe ;  /* 0x000001fe03007836 */ /* 0x000fc60000000000 */
[----:B0-----:R-:W-:Y:S01]  /*76fb0*/  ISETP.LT.AND P3, PT, R11, R2, !P0 ;  /* 0x000000020b00720c */ /* 0x001fe20004761270 */
[----:B------:R-:W-:Y:S01]  /*76fc0*/  VIADD R11, R3, 0x1ff ;  /* 0x000001ff030b7836 */ /* 0x000fe20000000000 */
[----:B------:R0:W-:Y:S01]  /*76fd0*/  @P2 STG.E.U16 desc[UR4][R234.64], R117 ;  /* 0x00000075ea002986 */ /* 0x0001e2000c101504 */
[----:B--2---:R-:W-:-:S03]  /*76fe0*/  ISETP.LT.AND P2, PT, R13, R8, !P0 ;  /* 0x000000080d00720c */ /* 0x004fc60004741270 */
[----:B----4-:R0:W-:Y:S01]  /*76ff0*/  @P1 STG.E.U16 desc[UR4][R236.64], R4 ;  /* 0x00000004ec001986 */ /* 0x0101e2000c101504 */
[----:B-1----:R-:W-:Y:S02]  /*77000*/  ISETP.LT.AND P1, PT, R11, R10, !P0 ;  /* 0x0000000a0b00720c */ /* 0x002fe40004721270 */
[----:B------:R-:W-:Y:S02]  /*77010*/  PRMT R119, R4, 0x7632, R119 ;  /* 0x0000763204777816 */ /* 0x000fe40000000077 */
[----:B------:R-:W-:Y:S02]  /*77020*/  ISETP.LT.AND P0, PT, R0, R9, !P0 ;  /* 0x000000090000720c */ /* 0x000fe40004701270 */
[----:B------:R-:W-:Y:S01]  /*77030*/  PRMT R121, R5, 0x7632, R121 ;  /* 0x0000763205797816 */ /* 0x000fe20000000079 */
[----:B------:R0:W-:Y:S01]  /*77040*/  @P6 STG.E.U16 desc[UR4][R238.64], R119 ;  /* 0x00000077ee006986 */ /* 0x0001e2000c101504 */
[----:B------:R-:W-:-:S03]  /*77050*/  PRMT R123, R6, 0x7632, R123 ;  /* 0x00007632067b7816 */ /* 0x000fc6000000007b */
[----:B------:R0:W-:Y:S04]  /*77060*/  @P5 STG.E.U16 desc[UR4][R240.64], R5 ;  /* 0x00000005f0005986 */ /* 0x0001e8000c101504 */
[----:B------:R0:W-:Y:S04]  /*77070*/  @P4 STG.E.U16 desc[UR4][R242.64], R121 ;  /* 0x00000079f2004986 */ /* 0x0001e8000c101504 */
[----:B------:R0:W-:Y:S04]  /*77080*/  @P3 STG.E.U16 desc[UR4][R244.64], R6 ;  /* 0x00000006f4003986 */ /* 0x0001e8000c101504 */
[----:B------:R0:W-:Y:S04]  /*77090*/  @P2 STG.E.U16 desc[UR4][R246.64], R123 ;  /* 0x0000007bf6002986 */ /* 0x0001e8000c101504 */
[----:B------:R0:W-:Y:S01]  /*770a0*/  @P0 STG.E.U16 desc[UR4][R248.64], R7 ;  /* 0x00000007f8000986 */ /* 0x0001e2000c101504 */
[----:B------:R-:W-:Y:S05]  /*770b0*/  @!P1 EXIT ;  /* 0x000000000000994d */ /* 0x000fea0003800000 */
[----:B------:R-:W-:-:S05]  /*770c0*/  PRMT R125, R7, 0x7632, R125 ;  /* 0x00007632077d7816 */ /* 0x000fca000000007d */
[----:B------:R-:W-:Y:S01]  /*770d0*/  STG.E.U16 desc[UR4][R250.64], R125 ;  /* 0x0000007dfa007986 */ /* 0x000fe2000c101504 */
[----:B------:R-:W-:Y:S05]  /*770e0*/  EXIT ;  /* 0x000000000000794d */ /* 0x000fea0003800000 */
.L_x_2:
[----:B------:R-:W-:-:S00]  /*770f0*/  BRA `(.L_x_2) ;  /* 0xfffffffc00fc7947 */ /* 0x000fc0000383ffff */
[----:B------:R-:W-:-:S00]  /*77100*/  NOP ;  /* 0x0000000000007918 */ /* 0x000fc00000000000 */
[----:B------:R-:W-:-:S00]  /*77110*/  NOP ;  /* 0x0000000000007918 */ /* 0x000fc00000000000 */
[----:B------:R-:W-:-:S00]  /*77120*/  NOP ;  /* 0x0000000000007918 */ /* 0x000fc00000000000 */
[----:B------:R-:W-:-:S00]  /*77130*/  NOP ;  /* 0x0000000000007918 */ /* 0x000fc00000000000 */
[----:B------:R-:W-:-:S00]  /*77140*/  NOP ;  /* 0x0000000000007918 */ /* 0x000fc00000000000 */
[----:B------:R-:W-:-:S00]  /*77150*/  NOP ;  /* 0x0000000000007918 */ /* 0x000fc00000000000 */
[----:B------:R-:W-:-:S00]  /*77160*/  NOP ;  /* 0x0000000000007918 */ /* 0x000fc00000000000 */
[----:B------:R-:W-:-:S00]  /*77170*/  NOP ;  /* 0x0000000000007918 */ /* 0x000fc00000000000 */
.L_x_3:


//--------------------- .nv.shared.matmul_kernel  --------------------------
	.section	.nv.shared.matmul_kernel,"aw",@nobits
	.sectionflags	@""
	.align	16
	.zero		1024


//--------------------- .nv.shared.reserved.0     --------------------------
	.section	.nv.shared.reserved.0,"aw",@nobits
	.weak		__nv_reservedSMEM_offset_0_alias
	.size		__nv_reservedSMEM_offset_0_alias, 0, 0
	.other		__nv_reservedSMEM_offset_0_alias,@"STO_CUDA_RESERVED_SHARED STV_DEFAULT"
__nv_reservedSMEM_offset_0_alias:
	.zero		0


//--------------------- .nv.constant0.matmul_kernel --------------------------
	.section	.nv.constant0.matmul_kernel,"a",@progbits
	.sectionflags	@""
	.align	4
.nv.constant0.matmul_kernel:
	.zero		608


//--------------------- SYMBOLS --------------------------

	.type		.nv.reservedSmem.offset0,@object
	.size		.nv.reservedSmem.offset0,0x4
